def attn_fwd(
    Q,
    K,
    V,
    Out,
    Lse,
    sm_scale,
    stride_qz,
    stride_qh,
    stride_qm,
    stride_qk,
    stride_kz,
    stride_kh,
    stride_kn,
    stride_kk,
    stride_vz,
    stride_vh,
    stride_vn,
    stride_vk,
    stride_oz,
    stride_oh,
    stride_om,
    stride_ok,
    seqlen_q,
    seqlen_k,
    BLOCK_M: tl.constexpr,
    BLOCK_N: tl.constexpr,
    HEAD_DIM: tl.constexpr,
    CAUSAL: tl.constexpr,
):
    start_m = tl.program_id(0)
    off_hz = tl.program_id(1)
    q_off = off_hz * stride_qh
    k_off = off_hz * stride_kh
    v_off = off_hz * stride_vh
    offs_m = start_m * BLOCK_M + tl.arange(0, BLOCK_M)
    offs_d = tl.arange(0, HEAD_DIM)
    offs_n = tl.arange(0, BLOCK_N)
    q_ptrs = Q + q_off + offs_m[:, None] * stride_qm + offs_d[None, :] * stride_qk
    k_ptrs = K + k_off + offs_d[:, None] * stride_kk + offs_n[None, :] * stride_kn
    v_ptrs = V + v_off + offs_n[:, None] * stride_vn + offs_d[None, :] * stride_vk
    m_i = tl.full([BLOCK_M], float("-inf"), dtype=tl.float32)
    l_i = tl.zeros([BLOCK_M], dtype=tl.float32) + 1.0
    acc = tl.zeros([BLOCK_M, HEAD_DIM], dtype=tl.float32)
    q = tl.load(q_ptrs)
    acc, l_i, m_i = _attn_fwd_inner(
        acc,
        l_i,
        m_i,
        q,
        k_ptrs,
        v_ptrs,
        sm_scale,
        stride_kn,
        stride_vn,
        start_m,
        seqlen_k,
        BLOCK_M,
        BLOCK_N,
        HEAD_DIM,
        CAUSAL,
    )
    acc = acc / l_i[:, None]
    lse = m_i + tl.math.log2(l_i) / 1.4426950408889634
    o_ptrs = (
        Out
        + off_hz * stride_oh
        + offs_m[:, None] * stride_om
        + offs_d[None, :] * stride_ok
    )
    tl.store(o_ptrs, acc.to(Out.dtype.element_ty))
    tl.store(Lse + off_hz * seqlen_q + offs_m, lse)

# config = {"BLOCK_M": 64, "BLOCK_N": 16, "HEAD_DIM": 512, "arch": "sm_100", "causal": true, "dtype": "fp16", "num_stages": 2, "num_warps": 4}
# arch = sm_100


// ===== COMPILED SASS (sm_100a) =====

	.target	sm_100a

	.elftype	@"ET_EXEC"


//--------------------- .note.nv.tkinfo           --------------------------
	.section	.note.nv.tkinfo,"",@"SHT_NOTE"
	.sectionflags	@"SHF_NOTE_NV_TKINFO"
	.tkinfo
        /*0018*/ 	.word	0x00000081
        /*0030*/ 	.string	""
        /*0030*/ 	.string	"ptxas-blackwell"
        /*0030*/ 	.string	"Cuda compilation tools, release 12.9, V12.9.86"
        /*0030*/ 	.string	"Build cuda_12.9.r12.9/compiler.36037853_0"
        /*0030*/ 	.string	"-v  -suppress-debug-info  -lineinfo  -arch sm_100a "



//--------------------- .note.nv.cuver            --------------------------
	.section	.note.nv.cuver,"",@"SHT_NOTE"
	.sectionflags	@"SHF_NOTE_NV_CUVER"
        /*0018*/ 	.short	0x0001
        /*001a*/ 	.short	0x0064
        /*001c*/ 	.short	0x0001
        /*001e*/ 	.short	0x0000
        /*0020*/ 	.short	0x0001
        /*0022*/ 	.short	0x0000


//--------------------- .nv.info                  --------------------------
	.section	.nv.info,"",@"SHT_CUDA_INFO"
	.align	4


	//----- nvinfo : EIATTR_REGCOUNT
	.align		4
        /*0000*/ 	.byte	0x04, 0x2f
        /*0002*/ 	.short	(.L_5 - .L_4)
	.align		4
.L_4:
        /*0004*/ 	.word	index@(attn_fwd)
        /*0008*/ 	.word	0x000000ff


	//----- nvinfo : EIATTR_FRAME_SIZE
	.align		4
.L_5:
        /*000c*/ 	.byte	0x04, 0x11
        /*000e*/ 	.short	(.L_7 - .L_6)
	.align		4
.L_6:
        /*0010*/ 	.word	index@($__internal_2_$__cuda_sm10x_tcgen05_guardrail_trap_unallocated_columns_being_dealloced)
        /*0014*/ 	.word	0x00000760


	//----- nvinfo : EIATTR_FRAME_SIZE
	.align		4
.L_7:
        /*0018*/ 	.byte	0x04, 0x11
        /*001a*/ 	.short	(.L_9 - .L_8)
	.align		4
.L_8:
        /*001c*/ 	.word	index@($__internal_1_$__cuda_sm10x_tcgen05_guardrail_trap_phase_invalid_during_alloc)
        /*0020*/ 	.word	0x00000760


	//----- nvinfo : EIATTR_FRAME_SIZE
	.align		4
.L_9:
        /*0024*/ 	.byte	0x04, 0x11
        /*0026*/ 	.short	(.L_11 - .L_10)
	.align		4
.L_10:
        /*0028*/ 	.word	index@($__internal_0_$__cuda_sm10x_tcgen05_guardrail_trap_col_being_dealloced_not_returned_by_alloc)
        /*002c*/ 	.word	0x00000760


	//----- nvinfo : EIATTR_FRAME_SIZE
	.align		4
.L_11:
        /*0030*/ 	.byte	0x04, 0x11
        /*0032*/ 	.short	(.L_13 - .L_12)
	.align		4
.L_12:
        /*0034*/ 	.word	index@(attn_fwd)
        /*0038*/ 	.word	0x00000760


	//----- nvinfo : EIATTR_MIN_STACK_SIZE
	.align		4
.L_13:
        /*003c*/ 	.byte	0x04, 0x12
        /*003e*/ 	.short	(.L_15 - .L_14)
	.align		4
.L_14:
        /*0040*/ 	.word	index@(attn_fwd)
        /*0044*/ 	.word	0x00000760
.L_15:


//--------------------- .nv.info.attn_fwd         --------------------------
	.section	.nv.info.attn_fwd,"",@"SHT_CUDA_INFO"
	.sectionflags	@""
	.align	4


	//----- nvinfo : EIATTR_CUDA_API_VERSION
	.align		4
        /*0000*/ 	.byte	0x04, 0x37
        /*0002*/ 	.short	(.L_17 - .L_16)
.L_16:
        /*0004*/ 	.word	0x00000081


	//----- nvinfo : EIATTR_KPARAM_INFO
	.align		4
.L_17:
        /*0008*/ 	.byte	0x04, 0x17
        /*000a*/ 	.short	(.L_19 - .L_18)
.L_18:
        /*000c*/ 	.word	0x00000000
        /*0010*/ 	.short	0x0019
        /*0012*/ 	.short	0x0080
        /*0014*/ 	.byte	0x00, 0xf4, 0x21, 0x00


	//----- nvinfo : EIATTR_KPARAM_INFO
	.align		4
.L_19:
        /*0018*/ 	.byte	0x04, 0x17
        /*001a*/ 	.short	(.L_21 - .L_20)
.L_20:
        /*001c*/ 	.word	0x00000000
        /*0020*/ 	.short	0x0018
        /*0022*/ 	.short	0x0078
        /*0024*/ 	.byte	0x00, 0xf4, 0x21, 0x00


	//----- nvinfo : EIATTR_KPARAM_INFO
	.align		4
.L_21:
        /*0028*/ 	.byte	0x04, 0x17
        /*002a*/ 	.short	(.L_23 - .L_22)
.L_22:
        /*002c*/ 	.word	0x00000000
        /*0030*/ 	.short	0x0017
        /*0032*/ 	.short	0x0070
        /*0034*/ 	.byte	0x00, 0xf0, 0x11, 0x00


	//----- nvinfo : EIATTR_KPARAM_INFO
	.align		4
.L_23:
        /*0038*/ 	.byte	0x04, 0x17
        /*003a*/ 	.short	(.L_25 - .L_24)
.L_24:
        /*003c*/ 	.word	0x00000000
        /*0040*/ 	.short	0x0016
        /*0042*/ 	.short	0x006c
        /*0044*/ 	.byte	0x00, 0xf0, 0x11, 0x00


	//----- nvinfo : EIATTR_KPARAM_INFO
	.align		4
.L_25:
        /*0048*/ 	.byte	0x04, 0x17
        /*004a*/ 	.short	(.L_27 - .L_26)
.L_26:
        /*004c*/ 	.word	0x00000000
        /*0050*/ 	.short	0x0015
        /*0052*/ 	.short	0x0068
        /*0054*/ 	.byte	0x00, 0xf0, 0x11, 0x00


	//----- nvinfo : EIATTR_KPARAM_INFO
	.align		4
.L_27:
        /*0058*/ 	.byte	0x04, 0x17
        /*005a*/ 	.short	(.L_29 - .L_28)
.L_28:
        /*005c*/ 	.word	0x00000000
        /*0060*/ 	.short	0x0014
        /*0062*/ 	.short	0x0064
        /*0064*/ 	.byte	0x00, 0xf0, 0x11, 0x00


	//----- nvinfo : EIATTR_KPARAM_INFO
	.align		4
.L_29:
        /*0068*/ 	.byte	0x04, 0x17
        /*006a*/ 	.short	(.L_31 - .L_30)
.L_30:
        /*006c*/ 	.word	0x00000000
        /*0070*/ 	.short	0x0013
        /*0072*/ 	.short	0x0060
        /*0074*/ 	.byte	0x00, 0xf0, 0x11, 0x00


	//----- nvinfo : EIATTR_KPARAM_INFO
	.align		4
.L_31:
        /*0078*/ 	.byte	0x04, 0x17
        /*007a*/ 	.short	(.L_33 - .L_32)
.L_32:
        /*007c*/ 	.word	0x00000000
        /*0080*/ 	.short	0x0012
        /*0082*/ 	.short	0x005c
        /*0084*/ 	.byte	0x00, 0xf0, 0x11, 0x00


	//----- nvinfo : EIATTR_KPARAM_INFO
	.align		4
.L_33:
        /*0088*/ 	.byte	0x04, 0x17
        /*008a*/ 	.short	(.L_35 - .L_34)
.L_34:
        /*008c*/ 	.word	0x00000000
        /*0090*/ 	.short	0x0011
        /*0092*/ 	.short	0x0058
        /*0094*/ 	.byte	0x00, 0xf0, 0x11, 0x00


	//----- nvinfo : EIATTR_KPARAM_INFO
	.align		4
.L_35:
        /*0098*/ 	.byte	0x04, 0x17
        /*009a*/ 	.short	(.L_37 - .L_36)
.L_36:
        /*009c*/ 	.word	0x00000000
        /*00a0*/ 	.short	0x0010
        /*00a2*/ 	.short	0x0054
        /*00a4*/ 	.byte	0x00, 0xf0, 0x11, 0x00


	//----- nvinfo : EIATTR_KPARAM_INFO
	.align		4
.L_37:
        /*00a8*/ 	.byte	0x04, 0x17
        /*00aa*/ 	.short	(.L_39 - .L_38)
.L_38:
        /*00ac*/ 	.word	0x00000000
        /*00b0*/ 	.short	0x000f
        /*00b2*/ 	.short	0x0050
        /*00b4*/ 	.byte	0x00, 0xf0, 0x11, 0x00


	//----- nvinfo : EIATTR_KPARAM_INFO
	.align		4
.L_39:
        /*00b8*/ 	.byte	0x04, 0x17
        /*00ba*/ 	.short	(.L_41 - .L_40)
.L_40:
        /*00bc*/ 	.word	0x00000000
        /*00c0*/ 	.short	0x000e
        /*00c2*/ 	.short	0x004c
        /*00c4*/ 	.byte	0x00, 0xf0, 0x11, 0x00


	//----- nvinfo : EIATTR_KPARAM_INFO
	.align		4
.L_41:
        /*00c8*/ 	.byte	0x04, 0x17
        /*00ca*/ 	.short	(.L_43 - .L_42)
.L_42:
        /*00cc*/ 	.word	0x00000000
        /*00d0*/ 	.short	0x000d
        /*00d2*/ 	.short	0x0048
        /*00d4*/ 	.byte	0x00, 0xf0, 0x11, 0x00


	//----- nvinfo : EIATTR_KPARAM_INFO
	.align		4
.L_43:
        /*00d8*/ 	.byte	0x04, 0x17
        /*00da*/ 	.short	(.L_45 - .L_44)
.L_44:
        /*00dc*/ 	.word	0x00000000
        /*00e0*/ 	.short	0x000c
        /*00e2*/ 	.short	0x0044
        /*00e4*/ 	.byte	0x00, 0xf0, 0x11, 0x00


	//----- nvinfo : EIATTR_KPARAM_INFO
	.align		4
.L_45:
        /*00e8*/ 	.byte	0x04, 0x17
        /*00ea*/ 	.short	(.L_47 - .L_46)
.L_46:
        /*00ec*/ 	.word	0x00000000
        /*00f0*/ 	.short	0x000b
        /*00f2*/ 	.short	0x0040
        /*00f4*/ 	.byte	0x00, 0xf0, 0x11, 0x00


	//----- nvinfo : EIATTR_KPARAM_INFO
	.align		4
.L_47:
        /*00f8*/ 	.byte	0x04, 0x17
        /*00fa*/ 	.short	(.L_49 - .L_48)
.L_48:
        /*00fc*/ 	.word	0x00000000
        /*0100*/ 	.short	0x000a
        /*0102*/ 	.short	0x003c
        /*0104*/ 	.byte	0x00, 0xf0, 0x11, 0x00


	//----- nvinfo : EIATTR_KPARAM_INFO
	.align		4
.L_49:
        /*0108*/ 	.byte	0x04, 0x17
        /*010a*/ 	.short	(.L_51 - .L_50)
.L_50:
        /*010c*/ 	.word	0x00000000
        /*0110*/ 	.short	0x0009
        /*0112*/ 	.short	0x0038
        /*0114*/ 	.byte	0x00, 0xf0, 0x11, 0x00


	//----- nvinfo : EIATTR_KPARAM_INFO
	.align		4
.L_51:
        /*0118*/ 	.byte	0x04, 0x17
        /*011a*/ 	.short	(.L_53 - .L_52)
.L_52:
        /*011c*/ 	.word	0x00000000
        /*0120*/ 	.short	0x0008
        /*0122*/ 	.short	0x0034
        /*0124*/ 	.byte	0x00, 0xf0, 0x11, 0x00


	//----- nvinfo : EIATTR_KPARAM_INFO
	.align		4
.L_53:
        /*0128*/ 	.byte	0x04, 0x17
        /*012a*/ 	.short	(.L_55 - .L_54)
.L_54:
        /*012c*/ 	.word	0x00000000
        /*0130*/ 	.short	0x0007
        /*0132*/ 	.short	0x0030
        /*0134*/ 	.byte	0x00, 0xf0, 0x11, 0x00


	//----- nvinfo : EIATTR_KPARAM_INFO
	.align		4
.L_55:
        /*0138*/ 	.byte	0x04, 0x17
        /*013a*/ 	.short	(.L_57 - .L_56)
.L_56:
        /*013c*/ 	.word	0x00000000
        /*0140*/ 	.short	0x0006
        /*0142*/ 	.short	0x002c
        /*0144*/ 	.byte	0x00, 0xf0, 0x11, 0x00


	//----- nvinfo : EIATTR_KPARAM_INFO
	.align		4
.L_57:
        /*0148*/ 	.byte	0x04, 0x17
        /*014a*/ 	.short	(.L_59 - .L_58)
.L_58:
        /*014c*/ 	.word	0x00000000
        /*0150*/ 	.short	0x0005
        /*0152*/ 	.short	0x0028
        /*0154*/ 	.byte	0x00, 0xf0, 0x11, 0x00


	//----- nvinfo : EIATTR_KPARAM_INFO
	.align		4
.L_59:
        /*0158*/ 	.byte	0x04, 0x17
        /*015a*/ 	.short	(.L_61 - .L_60)
.L_60:
        /*015c*/ 	.word	0x00000000
        /*0160*/ 	.short	0x0004
        /*0162*/ 	.short	0x0020
        /*0164*/ 	.byte	0x00, 0xf4, 0x21, 0x00


	//----- nvinfo : EIATTR_KPARAM_INFO
	.align		4
.L_61:
        /*0168*/ 	.byte	0x04, 0x17
        /*016a*/ 	.short	(.L_63 - .L_62)
.L_62:
        /*016c*/ 	.word	0x00000000
        /*0170*/ 	.short	0x0003
        /*0172*/ 	.short	0x0018
        /*0174*/ 	.byte	0x00, 0xf4, 0x21, 0x00


	//----- nvinfo : EIATTR_KPARAM_INFO
	.align		4
.L_63:
        /*0178*/ 	.byte	0x04, 0x17
        /*017a*/ 	.short	(.L_65 - .L_64)
.L_64:
        /*017c*/ 	.word	0x00000000
        /*0180*/ 	.short	0x0002
        /*0182*/ 	.short	0x0010
        /*0184*/ 	.byte	0x00, 0xf4, 0x21, 0x00


	//----- nvinfo : EIATTR_KPARAM_INFO
	.align		4
.L_65:
        /*0188*/ 	.byte	0x04, 0x17
        /*018a*/ 	.short	(.L_67 - .L_66)
.L_66:
        /*018c*/ 	.word	0x00000000
        /*0190*/ 	.short	0x0001
        /*0192*/ 	.short	0x0008
        /*0194*/ 	.byte	0x00, 0xf4, 0x21, 0x00


	//----- nvinfo : EIATTR_KPARAM_INFO
	.align		4
.L_67:
        /*0198*/ 	.byte	0x04, 0x17
        /*019a*/ 	.short	(.L_69 - .L_68)
.L_68:
        /*019c*/ 	.word	0x00000000
        /*01a0*/ 	.short	0x0000
        /*01a2*/ 	.short	0x0000
        /*01a4*/ 	.byte	0x00, 0xf4, 0x21, 0x00


	//----- nvinfo : EIATTR_AT_ENTRY_FRAGMENTS
	.align		4
.L_69:
        /*01a8*/ 	.byte	0x04, 0x4f
        /*01aa*/ 	.short	(.L_71 - .L_70)


	//   ....[0]....
.L_70:
        /*01ac*/ 	.word	0x00000004


	//----- nvinfo : EIATTR_RESERVED_SMEM_USED
	.align		4
.L_71:
        /*01b0*/ 	.byte	0x01, 0x41
	.zero		2


	//----- nvinfo : EIATTR_SPARSE_MMA_MASK
	.align		4
        /*01b4*/ 	.byte	0x03, 0x50
        /*01b6*/ 	.short	0x0000


	//----- nvinfo : EIATTR_TCGEN05_1CTA_USED
	.align		4
        /*01b8*/ 	.byte	0x01, 0x51
	.zero		2


	//----- nvinfo : EIATTR_MAXREG_COUNT
	.align		4
        /*01bc*/ 	.byte	0x03, 0x1b
        /*01be*/ 	.short	0x00ff


	//----- nvinfo : EIATTR_NUM_BARRIERS
	.align		4
        /*01c0*/ 	.byte	0x02, 0x4c
        /*01c2*/ 	.byte	0x01
	.zero		1


	//----- nvinfo : EIATTR_ANNOTATIONS
	.align		4
        /*01c4*/ 	.byte	0x04, 0x55
        /*01c6*/ 	.short	(.L_73 - .L_72)


	//   ....[0]....
.L_72:
        /*01c8*/ 	.word	0x00000001
        /*01cc*/ 	.byte	0xb0, 0x06, 0x00, 0x00, 0x01, 0x00, 0x00, 0x00, 0xa0, 0x09, 0x00, 0x00, 0x01, 0x00, 0x00, 0x00
        /* <DEDUP_REMOVED lines=332> */
        /*169c*/ 	.byte	0x60, 0x73, 0x01, 0x00


	//----- nvinfo : EIATTR_INT_WARP_WIDE_INSTR_OFFSETS
	.align		4
.L_73:
        /*16a0*/ 	.byte	0x04, 0x31
        /*16a2*/ 	.short	(.L_75 - .L_74)


	//   ....[0]....
.L_74:
        /*16a4*/ 	.word	0x00005ec0


	//   ....[1]....
        /*16a8*/ 	.word	0x00005ee0


	//   ....[2]....
        /*16ac*/ 	.word	0x000081f0


	//   ....[3]....
        /*16b0*/ 	.word	0x000087a0


	//   ....[4]....
        /*16b4*/ 	.word	0x0000e320


	//   ....[5]....
        /*16b8*/ 	.word	0x0001bbf0


	//   ....[6]....
        /*16bc*/ 	.word	0x0001bc30


	//----- nvinfo : EIATTR_COOP_GROUP_MASK_REGIDS
	.align		4
.L_75:
        /*16c0*/ 	.byte	0x04, 0x29
        /*16c2*/ 	.short	(.L_77 - .L_76)


	//   ....[0]....
.L_76:
        /*16c4*/ 	.word	0xffffffff


	//   ....[1]....
        /*16c8*/ 	.word	0xffffffff


	//   ....[2]....
        /*16cc*/ 	.word	0xffffffff


	//   ....[3]....
        /*16d0*/ 	.word	0xffffffff


	//   ....[4]....
        /*16d4*/ 	.word	0xffffffff


	//   ....[5]....
        /*16d8*/ 	.word	0xffffffff


	//   ....[6]....
        /*16dc*/ 	.word	0xffffffff


	//   ....[7]....
        /*16e0*/ 	.word	0xffffffff


	//----- nvinfo : EIATTR_COOP_GROUP_INSTR_OFFSETS
	.align		4
.L_77:
        /*16e4*/ 	.byte	0x04, 0x28
        /*16e6*/ 	.short	(.L_79 - .L_78)


	//   ....[0]....
.L_78:
        /*16e8*/ 	.word	0x00000060


	//   ....[1]....
        /*16ec*/ 	.word	0x00000320


	//   ....[2]....
        /*16f0*/ 	.word	0x0000a290


	//   ....[3]....
        /*16f4*/ 	.word	0x0000a4c0


	//   ....[4]....
        /*16f8*/ 	.word	0x0000f400


	//   ....[5]....
        /*16fc*/ 	.word	0x0000f610


	//   ....[6]....
        /*1700*/ 	.word	0x0001ba70


	//   ....[7]....
        /*1704*/ 	.word	0x0001bce0


	//----- nvinfo : EIATTR_VRC_CTA_INIT_COUNT
	.align		4
.L_79:
        /*1708*/ 	.byte	0x02, 0x4a
        /*170a*/ 	.byte	0x80
	.zero		1


	//----- nvinfo : EIATTR_MBARRIER_INSTR_OFFSETS
	.align		4
        /*170c*/ 	.byte	0x04, 0x39
        /*170e*/ 	.short	(.L_81 - .L_80)


	//   ....[0]....
.L_80:
        /*1710*/ 	.word	0x00006060
        /*1714*/ 	.word	0x000000ff
        /*1718*/ 	.word	0x0001c000
        /*171c*/ 	.short	0x0100
        /*171e*/ 	.byte	0x04
	.zero		1


	//   ....[1]....
        /*1720*/ 	.word	0x00008240
        /*1724*/ 	.word	0x000000ff
        /*1728*/ 	.word	0x0001c008
        /*172c*/ 	.short	0x0100
        /*172e*/ 	.byte	0x04
	.zero		1


	//   ....[2]....
        /*1730*/ 	.word	0x00008800
        /*1734*/ 	.word	0x000000ff
        /*1738*/ 	.word	0x00014000
        /*173c*/ 	.short	0x0100
        /*173e*/ 	.byte	0x04
	.zero		1


	//   ....[3]....
        /*1740*/ 	.word	0x00009770
        /*1744*/ 	.word	0x000000ff
        /*1748*/ 	.word	0x00014000
        /*174c*/ 	.short	0x010a
        /*174e*/ 	.byte	0x04
	.zero		1


	//   ....[4]....
        /*1750*/ 	.word	0x00009820
        /*1754*/ 	.word	0x000000ff
        /*1758*/ 	.word	0x00014000
        /*175c*/ 	.short	0x0108
        /*175e*/ 	.byte	0x04
	.zero		1


	//   ....[5]....
        /*1760*/ 	.word	0x0000e440
        /*1764*/ 	.word	0x000000ff
        /*1768*/ 	.word	0x0001c010
        /*176c*/ 	.short	0x0100
        /*176e*/ 	.byte	0x04
	.zero		1


	//   ....[6]....
        /*1770*/ 	.word	0x0000efb0
        /*1774*/ 	.word	0x000000ff
        /*1778*/ 	.word	0x0001c010
        /*177c*/ 	.short	0x010a
        /*177e*/ 	.byte	0x04
	.zero		1


	//   ....[7]....
        /*1780*/ 	.word	0x0000f050
        /*1784*/ 	.word	0x000000ff
        /*1788*/ 	.word	0x0001c010
        /*178c*/ 	.short	0x0108
        /*178e*/ 	.byte	0x04
	.zero		1


	//   ....[8]....
        /*1790*/ 	.word	0x0000f3d0
        /*1794*/ 	.word	0x0000000c
        /*1798*/ 	.word	0x00000000
        /*179c*/ 	.short	0x010a
        /*179e*/ 	.byte	0xff
	.zero		1


	//   ....[9]....
        /*17a0*/ 	.word	0x00012a60
        /*17a4*/ 	.word	0x0000000c
        /*17a8*/ 	.word	0x00000000
        /*17ac*/ 	.short	0x010a
        /*17ae*/ 	.byte	0xff
	.zero		1


	//   ....[10]....
        /*17b0*/ 	.word	0x00012b40
        /*17b4*/ 	.word	0x000000ff
        /*17b8*/ 	.word	0x0001c000
        /*17bc*/ 	.short	0x0108
        /*17be*/ 	.byte	0x04
	.zero		1


	//   ....[11]....
        /*17c0*/ 	.word	0x00012bd0
        /*17c4*/ 	.word	0x000000ff
        /*17c8*/ 	.word	0x0001c008
        /*17cc*/ 	.short	0x0108
        /*17ce*/ 	.byte	0x04
	.zero		1


	//   ....[12]....
        /*17d0*/ 	.word	0x0001bd00
        /*17d4*/ 	.word	0x000000ff
        /*17d8*/ 	.word	0x00014000
        /*17dc*/ 	.short	0x010a
        /*17de*/ 	.byte	0x04
	.zero		1


	//   ....[13]....
        /*17e0*/ 	.word	0x0001bd30
        /*17e4*/ 	.word	0x000000ff
        /*17e8*/ 	.word	0x0001c010
        /*17ec*/ 	.short	0x010a
        /*17ee*/ 	.byte	0x04
	.zero		1


	//   ....[14]....
        /*17f0*/ 	.word	0x0001bd60
        /*17f4*/ 	.word	0x0000000c
        /*17f8*/ 	.word	0x00000000
        /*17fc*/ 	.short	0x010a
        /*17fe*/ 	.byte	0xff
	.zero		1


	//   ....[15]....
        /*1800*/ 	.word	0x0001bd90
        /*1804*/ 	.word	0x0000000c
        /*1808*/ 	.word	0x00000000
        /*180c*/ 	.short	0x010a
        /*180e*/ 	.byte	0xff
	.zero		1


	//----- nvinfo : EIATTR_NUM_MBARRIERS
	.align		4
.L_81:
        /*1810*/ 	.byte	0x03, 0x38
        /*1812*/ 	.short	0xffff


	//----- nvinfo : EIATTR_EXIT_INSTR_OFFSETS
	.align		4
        /*1814*/ 	.byte	0x04, 0x1c
        /*1816*/ 	.short	(.L_83 - .L_82)


	//   ....[0]....
.L_82:
        /*1818*/ 	.word	0x0001bcf0


	//----- nvinfo : EIATTR_REQNTID
	.align		4
.L_83:
        /*181c*/ 	.byte	0x04, 0x10
        /*181e*/ 	.short	(.L_85 - .L_84)
.L_84:
        /*1820*/ 	.word	0x00000080
        /*1824*/ 	.word	0x00000001
        /*1828*/ 	.word	0x00000001


	//----- nvinfo : EIATTR_CRS_STACK_SIZE
	.align		4
.L_85:
        /*182c*/ 	.byte	0x04, 0x1e
        /*182e*/ 	.short	(.L_87 - .L_86)
.L_86:
        /*1830*/ 	.word	0x00000000


	//----- nvinfo : EIATTR_CBANK_PARAM_SIZE
	.align		4
.L_87:
        /*1834*/ 	.byte	0x03, 0x19
        /*1836*/ 	.short	0x0088


	//----- nvinfo : EIATTR_PARAM_CBANK
	.align		4
        /*1838*/ 	.byte	0x04, 0x0a
        /*183a*/ 	.short	(.L_89 - .L_88)
	.align		4
.L_88:
        /*183c*/ 	.word	index@(.nv.constant0.attn_fwd)
        /*1840*/ 	.short	0x0380
        /*1842*/ 	.short	0x0088


	//----- nvinfo : EIATTR_SW_WAR
	.align		4
.L_89:
        /*1844*/ 	.byte	0x04, 0x36
        /*1846*/ 	.short	(.L_91 - .L_90)
.L_90:
        /*1848*/ 	.word	0x00000008
.L_91:


//--------------------- .nv.compat                --------------------------
	.section	.nv.compat,"",@"SHT_CUDA_COMPAT_INFO"
	.align	4
        /*0000*/ 	.byte	0x02, 0x02, 0x02, 0x00, 0x02, 0x05, 0x05, 0x00, 0x02, 0x03, 0x00, 0x00, 0x02, 0x06, 0x01, 0x00


//--------------------- .nv.callgraph             --------------------------
	.section	.nv.callgraph,"",@"SHT_CUDA_CALLGRAPH"
	.align	4
	.sectionentsize	8
	.align		4
        /*0000*/ 	.word	0x00000000
	.align		4
        /*0004*/ 	.word	0xffffffff
	.align		4
        /*0008*/ 	.word	0x00000000
	.align		4
        /*000c*/ 	.word	0xfffffffe
	.align		4
        /*0010*/ 	.word	0x00000000
	.align		4
        /*0014*/ 	.word	0xfffffffd
	.align		4
        /*0018*/ 	.word	0x00000000
	.align		4
        /*001c*/ 	.word	0xfffffffc


//--------------------- .nv.constant4             --------------------------
	.section	.nv.constant4,"a",@progbits
	.align	8
	.align		8
.nv.constant4:
        /*0000*/ 	.dword	_$_str


//--------------------- .text.attn_fwd            --------------------------
	.section	.text.attn_fwd,"ax",@progbits
	.align	128
        .global         attn_fwd
        .type           attn_fwd,@function
        .size           attn_fwd,(.L_x_32 - attn_fwd)
        .other          attn_fwd,@"STO_CUDA_ENTRY STV_DEFAULT"
attn_fwd:
.text.attn_fwd:
[----:B------:R-:W0:Y:S01]  /*0000*/  LDC R1, c[0x0][0x37c] ;  /* 0x0000df00ff017b82 */ /* 0x000e220000000800 */
[----:B------:R-:W1:Y:S01]  /*0010*/  S2R R0, SR_TID.X ;  /* 0x0000000000007919 */ /* 0x000e620000002100 */
[----:B0-----:R-:W-:Y:S01]  /*0020*/  VIADD R1, R1, 0xfffff8a0 ;  /* 0xfffff8a001017836 */ /* 0x001fe20000000000 */
[----:B-1----:R-:W-:-:S13]  /*0030*/  ISETP.GE.U32.AND P4, PT, R0, 0x20, PT ;  /* 0x000000200000780c */ /* 0x002fda0003f86070 */
[----:B------:R-:W-:Y:S05]  /*0040*/  @P4 BRA `(.L_x_0) ;  /* 0x0000000000b84947 */ /* 0x000fea0003800000 */
[----:B------:R-:W0:Y:S01]  /*0050*/  S2R R7, SR_CgaCtaId ;  /* 0x0000000000077919 */ /* 0x000e220000008800 */
[----:B------:R-:W-:Y:S01]  /*0060*/  NOP ;  /* 0x0000000000007918 */ /* 0x000fe20000000000 */
[----:B------:R-:W-:-:S04]  /*0070*/  MOV R0, 0x40 ;  /* 0x0000004000007802 */ /* 0x000fc80000000f00 */
[----:B0-----:R-:W-:Y:S02]  /*0080*/  LEA R2, R7, R0, 0x18 ;  /* 0x0000000007027211 */ /* 0x001fe400078ec0ff */
[----:B------:R-:W-:-:S04]  /*0090*/  MOV R0, 0x400 ;  /* 0x0000040000007802 */ /* 0x000fc80000000f00 */
[----:B------:R-:W0:Y:S01]  /*00a0*/  LDS.U8 R2, [R2] ;  /* 0x0000000002027984 */ /* 0x000e220000000000 */
[----:B------:R-:W-:Y:S02]  /*00b0*/  LEA R0, R7, R0, 0x18 ;  /* 0x0000000007007211 */ /* 0x000fe400078ec0ff */
[----:B0-----:R-:W-:-:S13]  /*00c0*/  ISETP.NE.AND P0, PT, R2, RZ, PT ;  /* 0x000000ff0200720c */ /* 0x001fda0003f05270 */
[----:B------:R-:W-:Y:S05]  /*00d0*/  @P0 BRA `(.L_x_1) ;  /* 0x00000000007c0947 */ /* 0x000fea0003800000 */
[----:B------:R-:W-:-:S13]  /*00e0*/  ELECT P0, URZ, PT ;  /* 0x0000000000ff782f */ /* 0x000fda0003800000 */
[----:B------:R-:W-:Y:S05]  /*00f0*/  @!P0 BRA `(.L_x_2) ;  /* 0x0000000000848947 */ /* 0x000fea0003800000 */
[----:B------:R-:W-:Y:S01]  /*0100*/  UMOV UR4, 0x10 ;  /* 0x0000001000047882 */ /* 0x000fe20000000000 */
[----:B------:R-:W-:Y:S02]  /*0110*/  IMAD.MOV.U32 R9, RZ, RZ, 0x1 ;  /* 0x00000001ff097424 */ /* 0x000fe400078e00ff */
[----:B------:R-:W-:Y:S02]  /*0120*/  IMAD.MOV.U32 R3, RZ, RZ, 0xffff ;  /* 0x0000ffffff037424 */ /* 0x000fe400078e00ff */
[----:B------:R-:W-:Y:S04]  /*0130*/  DEPBAR.LE SB0, 0x36 ;  /* 0x00008d800000791a */ /* 0x000fe80000000000 */
[----:B------:R-:W0:Y:S02]  /*0140*/  UTCATOMSWS.FIND_AND_SET.ALIGN UP0, UR4, UR4 ;  /* 0x00000004000475e3 */ /* 0x000e240008000800 */
[----:B0-----:R-:W-:-:S04]  /*0150*/  PLOP3.LUT P0, PT, PT, PT, UP0, 0x80, 0x8 ;  /* 0x000000000008781c */ /* 0x001fc80003f0f008 */
[----:B------:R-:W-:-:S04]  /*0160*/  SEL R2, RZ, 0xffffffff, !P0 ;  /* 0xffffffffff027807 */ /* 0x000fc80004000000 */
[----:B------:R-:W-:Y:S02]  /*0170*/  ISETP.NE.AND P0, PT, R2, RZ, PT ;  /* 0x000000ff0200720c */ /* 0x000fe40003f05270 */
[----:B------:R-:W-:-:S11]  /*0180*/  MOV R2, UR4 ;  /* 0x0000000400027c02 */ /* 0x000fd60008000f00 */
[----:B------:R-:W-:Y:S05]  /*0190*/  @P0 BRA `(.L_x_3) ;  /* 0x0000000000240947 */ /* 0x000fea0003800000 */
.L_x_4:
[----:B------:R-:W-:Y:S05]  /*01a0*/  NANOSLEEP 0x64 ;  /* 0x000000640000795d */ /* 0x000fea0003800000 */
[----:B------:R-:W-:-:S05]  /*01b0*/  UMOV UR4, 0x10 ;  /* 0x0000001000047882 */ /* 0x000fca0000000000 */
[----:B------:R-:W-:Y:S04]  /*01c0*/  DEPBAR.LE SB0, 0x36 ;  /* 0x00008d800000791a */ /* 0x000fe80000000000 */
[----:B------:R-:W0:Y:S02]  /*01d0*/  UTCATOMSWS.FIND_AND_SET.ALIGN UP0, UR4, UR4 ;  /* 0x00000004000475e3 */ /* 0x000e240008000800 */
[----:B0-----:R-:W-:-:S04]  /*01e0*/  PLOP3.LUT P0, PT, PT, PT, UP0, 0x80, 0x8 ;  /* 0x000000000008781c */ /* 0x001fc80003f0f008 */
[----:B------:R-:W-:-:S04]  /*01f0*/  SEL R2, RZ, 0xffffffff, !P0 ;  /* 0xffffffffff027807 */ /* 0x000fc80004000000 */
[----:B------:R-:W-:Y:S01]  /*0200*/  ISETP.NE.AND P0, PT, R2, RZ, PT ;  /* 0x000000ff0200720c */ /* 0x000fe20003f05270 */
[----:B------:R-:W-:-:S12]  /*0210*/  IMAD.U32 R2, RZ, RZ, UR4 ;  /* 0x00000004ff027e24 */ /* 0x000fd8000f8e00ff */
[----:B------:R-:W-:Y:S05]  /*0220*/  @!P0 BRA `(.L_x_4) ;  /* 0xfffffffc00dc8947 */ /* 0x000fea000383ffff */
.L_x_3:
[C---:B------:R-:W-:Y:S01]  /*0230*/  VIADD R4, R2.reuse, 0x10 ;  /* 0x0000001002047836 */ /* 0x040fe20000000000 */
[----:B------:R-:W-:Y:S02]  /*0240*/  SHF.L.U32 R3, R3, R2, RZ ;  /* 0x0000000203037219 */ /* 0x000fe400000006ff */
[----:B------:R-:W-:Y:S02]  /*0250*/  MOV R5, 0x50 ;  /* 0x0000005000057802 */ /* 0x000fe40000000f00 */
[----:B------:R-:W-:Y:S02]  /*0260*/  SHF.L.U32 R4, R9, R4, RZ ;  /* 0x0000000409047219 */ /* 0x000fe400000006ff */
[----:B------:R-:W-:Y:S01]  /*0270*/  LEA R6, R7, R5, 0x18 ;  /* 0x0000000507067211 */ /* 0x000fe200078ec0ff */
[----:B------:R-:W-:Y:S01]  /*0280*/  IMAD.SHL.U32 R5, R2, 0x20, RZ ;  /* 0x0000002002057824 */ /* 0x000fe200078e00ff */
[----:B------:R-:W-:-:S05]  /*0290*/  LOP3.LUT R3, R4, R3, RZ, 0xfc, !PT ;  /* 0x0000000304037212 */ /* 0x000fca00078efcff */
[----:B------:R0:W-:Y:S04]  /*02a0*/  ATOMS.OR RZ, [R6], R3 ;  /* 0x0000000306ff738c */ /* 0x0001e80003000000 */
[----:B------:R0:W-:Y:S01]  /*02b0*/  STS [R0], R5 ;  /* 0x0000000500007388 */ /* 0x0001e20000000800 */
[----:B------:R-:W-:Y:S05]  /*02c0*/  BRA `(.L_x_2) ;  /* 0x0000000000107947 */ /* 0x000fea0003800000 */
.L_x_1:
[----:B------:R-:W-:Y:S02]  /*02d0*/  MOV R3, 0xffffffff ;  /* 0xffffffff00037802 */ /* 0x000fe40000000f00 */
[----:B------:R-:W-:-:S03]  /*02e0*/  MOV R2, 0x310 ;  /* 0x0000031000027802 */ /* 0x000fc60000000f00 */
[----:B------:R0:W-:Y:S04]  /*02f0*/  STS [R0], R3 ;  /* 0x0000000300007388 */ /* 0x0001e80000000800 */
[----:B0-----:R-:W-:Y:S05]  /*0300*/  CALL.REL.NOINC `($__internal_1_$__cuda_sm10x_tcgen05_guardrail_trap_phase_invalid_during_alloc) ;  /* 0x000001b800b87944 */ /* 0x001fea0003c00000 */
.L_x_2:
[----:B------:R-:W-:Y:S05]  /*0310*/  WARPSYNC.ALL ;  /* 0x0000000000007948 */ /* 0x000fea0003800000 */
[----:B------:R-:W-:Y:S01]  /*0320*/  NOP ;  /* 0x0000000000007918 */ /* 0x000fe20000000000 */
.L_x_0:
[----:B------:R-:W1:Y:S01]  /*0330*/  S2R R8, SR_TID.X ;  /* 0x0000000000087919 */ /* 0x000e620000002100 */
[----:B------:R-:W2:Y:S01]  /*0340*/  LDC R131, c[0x0][0x3b8] ;  /* 0x0000ee00ff837b82 */ /* 0x000ea20000000800 */
[----:B------:R-:W3:Y:S01]  /*0350*/  LDCU.64 UR8, c[0x0][0x358] ;  /* 0x00006b00ff0877ac */ /* 0x000ee20008000a00 */
[----:B------:R-:W4:Y:S06]  /*0360*/  S2R R11, SR_CTAID.Y ;  /* 0x00000000000b7919 */ /* 0x000f2c0000002600 */
[----:B------:R-:W5:Y:S08]  /*0370*/  S2UR UR5, SR_CgaCtaId ;  /* 0x00000000000579c3 */ /* 0x000f700000008800 */
[----:B0-----:R-:W4:Y:S08]  /*0380*/  LDC.64 R6, c[0x0][0x3b0] ;  /* 0x0000ec00ff067b82 */ /* 0x001f300000000a00 */
[----:B------:R-:W0:Y:S01]  /*0390*/  LDC.64 R14, c[0x0][0x380] ;  /* 0x0000e000ff0e7b82 */ /* 0x000e220000000a00 */
[----:B-1----:R-:W-:-:S04]  /*03a0*/  SHF.R.U32.HI R0, RZ, 0x6, R8 ;  /* 0x00000006ff007819 */ /* 0x002fc80000011608 */
[----:B------:R-:W-:-:S05]  /*03b0*/  SGXT.U32 R0, R0, 0x1 ;  /* 0x000000010000781a */ /* 0x000fca0000000000 */
[----:B--2---:R-:W-:Y:S02]  /*03c0*/  IMAD R16, R0, R131, RZ ;  /* 0x0000008300107224 */ /* 0x004fe400078e02ff */
[----:B------:R-:W1:Y:S02]  /*03d0*/  S2R R0, SR_CTAID.X ;  /* 0x0000000000007919 */ /* 0x000e640000002500 */
[----:B------:R-:W-:-:S04]  /*03e0*/  IMAD R18, R131, 0x2, R16 ;  /* 0x0000000283127824 */ /* 0x000fc800078e0210 */
[----:B------:R-:W-:-:S04]  /*03f0*/  IMAD R20, R131, 0x2, R18 ;  /* 0x0000000283147824 */ /* 0x000fc800078e0212 */
[----:B------:R-:W-:-:S05]  /*0400*/  IMAD R22, R131, 0x2, R20 ;  /* 0x0000000283167824 */ /* 0x000fca00078e0214 */
[----:B------:R-:W-:-:S05]  /*0410*/  LEA R26, R131, R22, 0x1 ;  /* 0x00000016831a7211 */ /* 0x000fca00078e08ff */
[----:B------:R-:W-:-:S04]  /*0420*/  IMAD R30, R131, 0x2, R26 ;  /* 0x00000002831e7824 */ /* 0x000fc800078e021a */
[----:B------:R-:W-:-:S04]  /*0430*/  IMAD R32, R131, 0x2, R30 ;  /* 0x0000000283207824 */ /* 0x000fc800078e021e */
[----:B------:R-:W-:Y:S02]  /*0440*/  IMAD R34, R131, 0x2, R32 ;  /* 0x0000000283227824 */ /* 0x000fe400078e0220 */
[----:B-1----:R-:W-:-:S03]  /*0450*/  IMAD.SHL.U32 R4, R0, 0x40, RZ ;  /* 0x0000004000047824 */ /* 0x002fc600078e00ff */
[----:B------:R-:W-:Y:S01]  /*0460*/  LEA R44, R131, R34, 0x1 ;  /* 0x00000022832c7211 */ /* 0x000fe200078e08ff */
[----:B----4-:R-:W-:Y:S02]  /*0470*/  IMAD R0, R11, R6, RZ ;  /* 0x000000060b007224 */ /* 0x010fe400078e02ff */
[----:B------:R-:W1:Y:S01]  /*0480*/  S2R R11, SR_CgaCtaId ;  /* 0x00000000000b7919 */ /* 0x000e620000008800 */
[----:B------:R-:W-:Y:S01]  /*0490*/  LOP3.LUT R4, R4, 0x3f, R8, 0xf8, !PT ;  /* 0x0000003f04047812 */ /* 0x000fe200078ef808 */
[----:B------:R-:W-:Y:S01]  /*04a0*/  IMAD R46, R131, 0x2, R44 ;  /* 0x00000002832e7824 */ /* 0x000fe200078e022c */
[----:B------:R-:W-:Y:S01]  /*04b0*/  MOV R8, 0x400 ;  /* 0x0000040000087802 */ /* 0x000fe20000000f00 */
[----:B------:R-:W-:-:S03]  /*04c0*/  IMAD.HI R60, R0, 0x2, RZ ;  /* 0x00000002003c7827 */ /* 0x000fc600078e02ff */
[----:B------:R-:W-:Y:S01]  /*04d0*/  R2UR UR4, R8 ;  /* 0x00000000080472ca */ /* 0x000fe200000e0000 */
[C---:B------:R-:W-:Y:S02]  /*04e0*/  IMAD R48, R131.reuse, 0x2, R46 ;  /* 0x0000000283307824 */ /* 0x040fe400078e022e */
[----:B------:R-:W-:Y:S02]  /*04f0*/  IMAD R4, R4, R7, RZ ;  /* 0x0000000704047224 */ /* 0x000fe400078e02ff */
[C---:B------:R-:W-:Y:S02]  /*0500*/  IMAD R50, R131.reuse, 0x2, R48 ;  /* 0x0000000283327824 */ /* 0x040fe400078e0230 */
[----:B------:R-:W-:Y:S01]  /*0510*/  IMAD.SHL.U32 R7, R0, 0x2, RZ ;  /* 0x0000000200077824 */ /* 0x000fe200078e00ff */
[C---:B------:R-:W-:Y:S01]  /*0520*/  SHF.L.U32 R8, R4.reuse, 0x1, RZ ;  /* 0x0000000104087819 */ /* 0x040fe200000006ff */
[----:B------:R-:W-:Y:S01]  /*0530*/  IMAD.HI R4, R4, 0x2, RZ ;  /* 0x0000000204047827 */ /* 0x000fe200078e02ff */
[----:B------:R-:W-:Y:S01]  /*0540*/  LEA R54, R131, R50, 0x1 ;  /* 0x0000003283367211 */ /* 0x000fe200078e08ff */
[----:B------:R-:W-:Y:S01]  /*0550*/  BAR.SYNC.DEFER_BLOCKING 0x0 ;  /* 0x0000000000007b1d */ /* 0x000fe20000010000 */
[----:B0-----:R-:W-:Y:S01]  /*0560*/  IADD3 R7, P0, P1, R8, R14, R7 ;  /* 0x0000000e08077210 */ /* 0x001fe2000791e007 */
[----:B-----5:R-:W-:-:S02]  /*0570*/  ULEA UR4, UR5, UR4, 0x18 ;  /* 0x0000000405047291 */ /* 0x020fc4000f8ec0ff */
[C---:B------:R-:W-:Y:S01]  /*0580*/  IMAD R62, R131.reuse, 0x2, R54 ;  /* 0x00000002833e7824 */ /* 0x040fe200078e0236 */
[----:B------:R-:W-:Y:S02]  /*0590*/  IADD3.X R60, PT, PT, R4, R15, R60, P0, P1 ;  /* 0x0000000f043c7210 */ /* 0x000fe400007e243c */
[-C--:B------:R-:W-:Y:S01]  /*05a0*/  LEA R14, P0, R16, R7.reuse, 0x1 ;  /* 0x00000007100e7211 */ /* 0x080fe200078008ff */
[C---:B------:R-:W-:Y:S01]  /*05b0*/  IMAD R64, R131.reuse, 0x2, R62 ;  /* 0x0000000283407824 */ /* 0x040fe200078e023e */
[----:B------:R-:W-:Y:S02]  /*05c0*/  LEA R8, P1, R18, R7, 0x1 ;  /* 0x0000000712087211 */ /* 0x000fe400078208ff */
[----:B------:R-:W-:Y:S01]  /*05d0*/  LEA.HI.X.SX32 R15, R16, R60, 0x1, P0 ;  /* 0x0000003c100f7211 */ /* 0x000fe200000f0eff */
[----:B------:R-:W-:-:S05]  /*05e0*/  IMAD R66, R131, 0x2, R64 ;  /* 0x0000000283427824 */ /* 0x000fca00078e0240 */
[----:B------:R-:W-:-:S05]  /*05f0*/  LEA R68, R131, R66, 0x1 ;  /* 0x0000004283447211 */ /* 0x000fca00078e08ff */
[C---:B------:R-:W-:Y:S01]  /*0600*/  IMAD R70, R131.reuse, 0x2, R68 ;  /* 0x0000000283467824 */ /* 0x040fe200078e0244 */
[----:B------:R-:W0:Y:S03]  /*0610*/  LDS R0, [UR4] ;  /* 0x00000004ff007984 */ /* 0x000e260008000800 */
[----:B------:R-:W-:-:S04]  /*0620*/  IMAD R82, R131, 0x2, R70 ;  /* 0x0000000283527824 */ /* 0x000fc800078e0246 */
[----:B------:R-:W-:-:S05]  /*0630*/  IMAD R84, R131, 0x2, R82 ;  /* 0x0000000283547824 */ /* 0x000fca00078e0252 */
[----:B------:R-:W-:-:S05]  /*0640*/  LEA R86, R131, R84, 0x1 ;  /* 0x0000005483567211 */ /* 0x000fca00078e08ff */
[----:B------:R-:W-:-:S04]  /*0650*/  IMAD R88, R131, 0x2, R86 ;  /* 0x0000000283587824 */ /* 0x000fc800078e0256 */
[----:B------:R-:W-:-:S04]  /*0660*/  IMAD R90, R131, 0x2, R88 ;  /* 0x00000002835a7824 */ /* 0x000fc800078e0258 */
[----:B------:R-:W-:-:S05]  /*0670*/  IMAD R92, R131, 0x2, R90 ;  /* 0x00000002835c7824 */ /* 0x000fca00078e025a */
[----:B------:R-:W-:-:S05]  /*0680*/  LEA R136, R131, R92, 0x1 ;  /* 0x0000005c83887211 */ /* 0x000fca00078e08ff */
[----:B------:R-:W-:-:S04]  /*0690*/  IMAD R138, R131, 0x2, R136 ;  /* 0x00000002838a7824 */ /* 0x000fc800078e0288 */
[C---:B------:R-:W-:Y:S01]  /*06a0*/  IMAD R140, R131.reuse, 0x2, R138 ;  /* 0x00000002838c7824 */ /* 0x040fe200078e028a */
[----:B0-----:R0:W-:Y:S03]  /*06b0*/  STL [R1+0x34], R0 ;  /* 0x0000340001007387 */ /* 0x0011e60000100800 */
[----:B------:R-:W-:-:S05]  /*06c0*/  IMAD R142, R131, 0x2, R140 ;  /* 0x00000002838e7824 */ /* 0x000fca00078e028c */
[----:B------:R-:W-:-:S05]  /*06d0*/  LEA R144, R131, R142, 0x1 ;  /* 0x0000008e83907211 */ /* 0x000fca00078e08ff */
[----:B------:R-:W-:-:S04]  /*06e0*/  IMAD R146, R131, 0x2, R144 ;  /* 0x0000000283927824 */ /* 0x000fc800078e0290 */
        /* <DEDUP_REMOVED lines=24> */
[----:B------:R-:W-:-:S05]  /*0870*/  IMAD R126, R131, 0x2, R128 ;  /* 0x00000002837e7824 */ /* 0x000fca00078e0280 */
[----:B------:R-:W-:-:S05]  /*0880*/  LEA R56, R131, R126, 0x1 ;  /* 0x0000007e83387211 */ /* 0x000fca00078e08ff */
[----:B------:R-:W-:-:S04]  /*0890*/  IMAD R124, R131, 0x2, R56 ;  /* 0x00000002837c7824 */ /* 0x000fc800078e0238 */
[----:B------:R-:W-:-:S04]  /*08a0*/  IMAD R6, R131, 0x2, R124 ;  /* 0x0000000283067824 */ /* 0x000fc800078e027c */
[----:B------:R-:W-:-:S04]  /*08b0*/  IMAD R122, R131, 0x2, R6 ;  /* 0x00000002837a7824 */ /* 0x000fc800078e0206 */
[----:B------:R-:W-:-:S04]  /*08c0*/  IMAD R13, R131, 0x2, R122 ;  /* 0x00000002830d7824 */ /* 0x000fc800078e027a */
[----:B------:R-:W-:-:S05]  /*08d0*/  IMAD R36, R131, 0x2, R13 ;  /* 0x0000000283247824 */ /* 0x000fca00078e020d */
[----:B------:R-:W-:-:S05]  /*08e0*/  LEA R120, R131, R36, 0x1 ;  /* 0x0000002483787211 */ /* 0x000fca00078e08ff */
[----:B------:R-:W-:-:S04]  /*08f0*/  IMAD R76, R131, 0x2, R120 ;  /* 0x00000002834c7824 */ /* 0x000fc800078e0278 */
[----:B------:R-:W-:Y:S01]  /*0900*/  IMAD R4, R131, 0x2, R76 ;  /* 0x0000000283047824 */ /* 0x000fe200078e024c */
[----:B------:R-:W-:Y:S06]  /*0910*/  BAR.SYNC.DEFER_BLOCKING 0x0 ;  /* 0x0000000000007b1d */ /* 0x000fec0000010000 */
[----:B01-3--:R-:W-:Y:S05]  /*0920*/  @P4 BRA `(.L_x_5) ;  /* 0x0000000000184947 */ /* 0x00bfea0003800000 */
[----:B------:R-:W-:Y:S01]  /*0930*/  ELECT P0, URZ, PT ;  /* 0x0000000000ff782f */ /* 0x000fe20003800000 */
[----:B------:R-:W-:Y:S01]  /*0940*/  IMAD.MOV.U32 R0, RZ, RZ, 0x1 ;  /* 0x00000001ff007424 */ /* 0x000fe200078e00ff */
[----:B------:R-:W-:Y:S11]  /*0950*/  UVIRTCOUNT.DEALLOC.SMPOOL 0x80 ;  /* 0x000000800000784c */ /* 0x000ff60000000000 */
[----:B------:R-:W-:-:S04]  /*0960*/  @P0 MOV R16, 0x40 ;  /* 0x0000004000100802 */ /* 0x000fc80000000f00 */
[----:B------:R-:W-:-:S05]  /*0970*/  @P0 LEA R11, R11, R16, 0x18 ;  /* 0x000000100b0b0211 */ /* 0x000fca00078ec0ff */
[----:B------:R0:W-:Y:S02]  /*0980*/  @P0 STS.U8 [R11], R0 ;  /* 0x000000000b000388 */ /* 0x0001e40000000000 */
.L_x_5:
[----:B------:R-:W-:Y:S01]  /*0990*/  LEA.HI.X.SX32 R9, R18, R60, 0x1, P1 ;  /* 0x0000003c12097211 */ /* 0x000fe200008f0eff */
[----:B------:R1:W-:Y:S01]  /*09a0*/  STL [R1+0x598], R2 ;  /* 0x0005980201007387 */ /* 0x0003e20000100800 */
[-C--:B------:R-:W-:Y:S01]  /*09b0*/  LEA R16, P0, R20, R7.reuse, 0x1 ;  /* 0x0000000714107211 */ /* 0x080fe200078008ff */
[----:B------:R-:W2:Y:S01]  /*09c0*/  LDC R121, c[0x0][0x3b8] ;  /* 0x0000ee00ff797b82 */ /* 0x000ea20000000800 */
[----:B------:R-:W-:Y:S01]  /*09d0*/  LEA R18, P1, R22, R7, 0x1 ;  /* 0x0000000716127211 */ /* 0x000fe200078208ff */
[----:B------:R3:W-:Y:S01]  /*09e0*/  STL [R1+0x594], R3 ;  /* 0x0005940301007387 */ /* 0x0007e20000100800 */
[----:B------:R-:W-:-:S03]  /*09f0*/  LEA R28, R131, R4, 0x1 ;  /* 0x00000004831c7211 */ /* 0x000fc600078e08ff */
[----:B------:R-:W4:Y:S02]  /*0a00*/  LDG.E.U16 R14, desc[UR8][R14.64] ;  /* 0x000000080e0e7981 */ /* 0x000f24000c1e1500 */
[----:B------:R-:W5:Y:S02]  /*0a10*/  LDC R127, c[0x0][0x3b8] ;  /* 0x0000ee00ff7f7b82 */ /* 0x000f640000000800 */
[----:B-1----:R1:W2:Y:S01]  /*0a20*/  LDG.E.U16 R2, desc[UR8][R8.64] ;  /* 0x0000000808027981 */ /* 0x0022a2000c1e1500 */
[-C--:B------:R-:W-:Y:S01]  /*0a30*/  LEA.HI.X.SX32 R17, R20, R60.reuse, 0x1, P0 ;  /* 0x0000003c14117211 */ /* 0x080fe200000f0eff */
[----:B------:R-:W-:Y:S01]  /*0a40*/  IMAD R24, R131, 0x2, R28 ;  /* 0x0000000283187824 */ /* 0x000fe200078e021c */
[-C--:B------:R-:W-:Y:S01]  /*0a50*/  LEA R108, P0, R26, R7.reuse, 0x1 ;  /* 0x000000071a6c7211 */ /* 0x080fe200078008ff */
[----:B------:R-:W-:Y:S01]  /*0a60*/  STL [R1+0x590], R5 ;  /* 0x0005900501007387 */ /* 0x000fe20000100800 */
[-C--:B------:R-:W-:Y:S01]  /*0a70*/  LEA.HI.X.SX32 R19, R22, R60.reuse, 0x1, P1 ;  /* 0x0000003c16137211 */ /* 0x080fe200008f0eff */
[----:B------:R-:W0:Y:S01]  /*0a80*/  LDC R161, c[0x0][0x3b8] ;  /* 0x0000ee00ffa17b82 */ /* 0x000e220000000800 */
[----:B------:R-:W-:Y:S01]  /*0a90*/  LEA.HI.X.SX32 R109, R26, R60, 0x1, P0 ;  /* 0x0000003c1a6d7211 */ /* 0x000fe200000f0eff */
[----:B------:R1:W-:Y:S01]  /*0aa0*/  STL [R1+0x58c], R57 ;  /* 0x00058c3901007387 */ /* 0x0003e20000100800 */
[----:B------:R-:W-:-:S03]  /*0ab0*/  LEA R20, P0, R30, R7, 0x1 ;  /* 0x000000071e147211 */ /* 0x000fc600078008ff */
[----:B---3--:R-:W3:Y:S01]  /*0ac0*/  LDG.E.U16 R3, desc[UR8][R18.64] ;  /* 0x0000000812037981 */ /* 0x008ee2000c1e1500 */
[-C--:B------:R-:W-:Y:S01]  /*0ad0*/  LEA.HI.X.SX32 R21, R30, R60.reuse, 0x1, P0 ;  /* 0x0000003c1e157211 */ /* 0x080fe200000f0eff */
[----:B------:R-:W0:Y:S01]  /*0ae0*/  LDC R165, c[0x0][0x3b8] ;  /* 0x0000ee00ffa57b82 */ /* 0x000e220000000800 */
[CC--:B-1----:R-:W-:Y:S01]  /*0af0*/  LEA R8, P0, R32.reuse, R7.reuse, 0x1 ;  /* 0x0000000720087211 */ /* 0x0c2fe200078008ff */
[----:B------:R1:W-:Y:S03]  /*0b00*/  STL [R1+0x588], R55 ;  /* 0x0005883701007387 */ /* 0x0003e60000100800 */
[----:B------:R-:W-:Y:S01]  /*0b10*/  LEA.HI.X.SX32 R9, R32, R60, 0x1, P0 ;  /* 0x0000003c20097211 */ /* 0x000fe200000f0eff */
[----:B------:R1:W3:Y:S04]  /*0b20*/  LDG.E.U16 R57, desc[UR8][R16.64] ;  /* 0x0000000810397981 */ /* 0x0002e8000c1e1500 */
[----:B------:R-:W-:Y:S04]  /*0b30*/  STL [R1+0x584], R56 ;  /* 0x0005843801007387 */ /* 0x000fe80000100800 */
[----:B------:R-:W-:Y:S01]  /*0b40*/  STL [R1+0x580], R13 ;  /* 0x0005800d01007387 */ /* 0x000fe20000100800 */
[----:B-1----:R-:W-:-:S03]  /*0b50*/  LEA R16, P0, R34, R7, 0x1 ;  /* 0x0000000722107211 */ /* 0x002fc600078008ff */
[----:B------:R1:W-:Y:S01]  /*0b60*/  STL [R1+0x59c], R4 ;  /* 0x00059c0401007387 */ /* 0x0003e20000100800 */
[----:B------:R-:W-:-:S03]  /*0b70*/  LEA.HI.X.SX32 R17, R34, R60, 0x1, P0 ;  /* 0x0000003c22117211 */ /* 0x000fc600000f0eff */
[----:B------:R-:W4:Y:S04]  /*0b80*/  LDG.E.U16 R55, desc[UR8][R8.64] ;  /* 0x0000000808377981 */ /* 0x000f28000c1e1500 */
[----:B------:R-:W4:Y:S01]  /*0b90*/  LDG.E.U16 R5, desc[UR8][R16.64] ;  /* 0x0000000810057981 */ /* 0x000f22000c1e1500 */
[----:B------:R-:W-:-:S03]  /*0ba0*/  LEA R18, P0, R46, R7, 0x1 ;  /* 0x000000072e127211 */ /* 0x000fc600078008ff */
[----:B-1----:R1:W4:Y:S01]  /*0bb0*/  LDG.E.U16 R4, desc[UR8][R20.64] ;  /* 0x0000000814047981 */ /* 0x002322000c1e1500 */
[----:B------:R-:W-:Y:S01]  /*0bc0*/  LEA.HI.X.SX32 R19, R46, R60, 0x1, P0 ;  /* 0x0000003c2e137211 */ /* 0x000fe200000f0eff */
[----:B------:R-:W-:Y:S01]  /*0bd0*/  IMAD R118, R131, 0x2, R24 ;  /* 0x0000000283767824 */ /* 0x000fe200078e0218 */
[-C--:B------:R-:W-:Y:S01]  /*0be0*/  LEA R22, P1, R44, R7.reuse, 0x1 ;  /* 0x000000072c167211 */ /* 0x080fe200078208ff */
[----:B------:R-:W4:Y:S01]  /*0bf0*/  LDG.E.U16 R108, desc[UR8][R108.64] ;  /* 0x000000086c6c7981 */ /* 0x000f22000c1e1500 */
[----:B-1----:R-:W-:-:S04]  /*0c00*/  LEA R20, P0, R48, R7, 0x1 ;  /* 0x0000000730147211 */ /* 0x002fc800078008ff */
[----:B------:R-:W-:Y:S02]  /*0c10*/  LEA.HI.X.SX32 R21, R48, R60, 0x1, P0 ;  /* 0x0000003c30157211 */ /* 0x000fe400000f0eff */
[----:B------:R-:W-:-:S03]  /*0c20*/  LEA R8, P0, R50, R7, 0x1 ;  /* 0x0000000732087211 */ /* 0x000fc600078008ff */
[----:B------:R-:W4:Y:S01]  /*0c30*/  LDG.E.U16 R56, desc[UR8][R20.64] ;  /* 0x0000000814387981 */ /* 0x000f22000c1e1500 */
[----:B------:R-:W-:Y:S02]  /*0c40*/  LEA.HI.X.SX32 R9, R50, R60, 0x1, P0 ;  /* 0x0000003c32097211 */ /* 0x000fe400000f0eff */
[----:B------:R-:W-:-:S03]  /*0c50*/  LEA R16, P0, R62, R7, 0x1 ;  /* 0x000000073e107211 */ /* 0x000fc600078008ff */
[----:B------:R-:W4:Y:S01]  /*0c60*/  LDG.E.U16 R15, desc[UR8][R8.64] ;  /* 0x00000008080f7981 */ /* 0x000f22000c1e1500 */
[----:B------:R-:W-:Y:S01]  /*0c70*/  LEA.HI.X.SX32 R17, R62, R60, 0x1, P0 ;  /* 0x0000003c3e117211 */ /* 0x000fe200000f0eff */
        /* <DEDUP_REMOVED lines=9> */
[----:B------:R-:W-:Y:S02]  /*0d10*/  LEA R112, R131, R53, 0x1 ;  /* 0x0000003583707211 */ /* 0x000fe400078e08ff */
[----:B------:R-:W-:-:S03]  /*0d20*/  LEA.HI.X.SX32 R23, R44, R60, 0x1, P1 ;  /* 0x0000003c2c177211 */ /* 0x000fc600008f0eff */
[C---:B------:R-:W-:Y:S01]  /*0d30*/  IMAD R72, R131.reuse, 0x2, R112 ;  /* 0x0000000283487824 */ /* 0x040fe200078e0270 */
[C---:B------:R-:W-:Y:S01]  /*0d40*/  LEA R26, P1, R54.reuse, R7, 0x1 ;  /* 0x00000007361a7211 */ /* 0x040fe200078208ff */
[----:B0-----:R-:W5:Y:S02]  /*0d50*/  LDG.E.U16 R0, desc[UR8][R22.64] ;  /* 0x0000000816007981 */ /* 0x001f64000c1e1500 */
[----:B------:R-:W-:Y:S01]  /*0d60*/  IMAD R106, R131, 0x2, R72 ;  /* 0x00000002836a7824 */ /* 0x000fe200078e0248 */
[----:B------:R-:W-:-:S03]  /*0d70*/  LEA.HI.X.SX32 R27, R54, R60, 0x1, P1 ;  /* 0x0000003c361b7211 */ /* 0x000fc600008f0eff */
[----:B------:R-:W-:Y:S01]  /*0d80*/  IMAD R54, R131, 0x2, R106 ;  /* 0x0000000283367824 */ /* 0x000fe200078e026a */
[----:B--2---:R0:W-:Y:S01]  /*0d90*/  STL [R1+0x30], R2 ;  /* 0x0000300201007387 */ /* 0x0041e20000100800 */
[----:B------:R-:W-:-:S03]  /*0da0*/  LEA R62, P1, R68, R7, 0x1 ;  /* 0x00000007443e7211 */ /* 0x000fc600078208ff */
[----:B------:R-:W2:Y:S04]  /*0db0*/  LDG.E.U16 R59, desc[UR8][R26.64] ;  /* 0x000000081a3b7981 */ /* 0x000ea8000c1e1500 */
[----:B0-----:R0:W2:Y:S02]  /*0dc0*/  LDG.E.U16 R2, desc[UR8][R18.64] ;  /* 0x0000000812027981 */ /* 0x0010a4000c1e1500 */
[----:B0-----:R-:W-:-:S04]  /*0dd0*/  LEA R18, P0, R64, R7, 0x1 ;  /* 0x0000000740127211 */ /* 0x001fc800078008ff */
[----:B------:R-:W-:Y:S02]  /*0de0*/  LEA.HI.X.SX32 R19, R64, R60, 0x1, P0 ;  /* 0x0000003c40137211 */ /* 0x000fe400000f0eff */
[C---:B------:R-:W-:Y:S02]  /*0df0*/  LEA R20, P0, R66.reuse, R7, 0x1 ;  /* 0x0000000742147211 */ /* 0x040fe400078008ff */
[----:B------:R-:W-:Y:S01]  /*0e00*/  LEA R104, R131, R54, 0x1 ;  /* 0x0000003683687211 */ /* 0x000fe200078e08ff */
[----:B---3--:R0:W-:Y:S01]  /*0e10*/  STL [R1+0x28], R3 ;  /* 0x0000280301007387 */ /* 0x0081e20000100800 */
[----:B------:R-:W-:-:S03]  /*0e20*/  LEA.HI.X.SX32 R21, R66, R60, 0x1, P0 ;  /* 0x0000003c42157211 */ /* 0x000fc600000f0eff */
[----:B------:R-:W3:Y:S04]  /*0e30*/  LDG.E.U16 R13, desc[UR8][R18.64] ;  /* 0x00000008120d7981 */ /* 0x000ee8000c1e1500 */
[----:B------:R-:W2:Y:S01]  /*0e40*/  LDG.E.U16 R11, desc[UR8][R20.64] ;  /* 0x00000008140b7981 */ /* 0x000ea2000c1e1500 */
[----:B------:R-:W-:-:S03]  /*0e50*/  IMAD R102, R131, 0x2, R104 ;  /* 0x0000000283667824 */ /* 0x000fc600078e0268 */
[----:B0-----:R0:W3:Y:S01]  /*0e60*/  LDG.E.U16 R3, desc[UR8][R16.64] ;  /* 0x0000000810037981 */ /* 0x0010e2000c1e1500 */
[----:B------:R-:W-:-:S04]  /*0e70*/  IMAD R64, R131, 0x2, R102 ;  /* 0x0000000283407824 */ /* 0x000fc800078e0266 */
[----:B------:R-:W-:Y:S01]  /*0e80*/  IMAD R47, R131, 0x2, R64 ;  /* 0x00000002832f7824 */ /* 0x000fe200078e0240 */
[----:B------:R-:W-:-:S04]  /*0e90*/  LEA R8, P0, R70, R7, 0x1 ;  /* 0x0000000746087211 */ /* 0x000fc800078008ff */
[----:B------:R-:W-:Y:S02]  /*0ea0*/  LEA R34, R131, R47, 0x1 ;  /* 0x0000002f83227211 */ /* 0x000fe400078e08ff */
[----:B------:R-:W-:-:S03]  /*0eb0*/  LEA.HI.X.SX32 R9, R70, R60, 0x1, P0 ;  /* 0x0000003c46097211 */ /* 0x000fc600000f0eff */
[----:B------:R-:W-:-:S04]  /*0ec0*/  IMAD R100, R131, 0x2, R34 ;  /* 0x0000000283647824 */ /* 0x000fc800078e0222 */
[----:B------:R-:W-:-:S04]  /*0ed0*/  IMAD R70, R131, 0x2, R100 ;  /* 0x0000000283467824 */ /* 0x000fc800078e0264 */
[----:B------:R-:W-:-:S05]  /*0ee0*/  IMAD R48, R131, 0x2, R70 ;  /* 0x0000000283307824 */ /* 0x000fca00078e0246 */
[----:B------:R-:W-:-:S05]  /*0ef0*/  LEA R98, R131, R48, 0x1 ;  /* 0x0000003083627211 */ /* 0x000fca00078e08ff */
[----:B------:R-:W-:Y:S01]  /*0f00*/  IMAD R66, R131, 0x2, R98 ;  /* 0x0000000283427824 */ /* 0x000fe200078e0262 */
[----:B0-----:R-:W-:-:S03]  /*0f10*/  LEA R16, P0, R82, R7, 0x1 ;  /* 0x0000000752107211 */ /* 0x001fc600078008ff */
[----:B------:R-:W-:Y:S01]  /*0f20*/  IMAD R170, R131, 0x2, R66 ;  /* 0x0000000283aa7824 */ /* 0x000fe200078e0242 */
[----:B------:R-:W-:-:S03]  /*0f30*/  LEA.HI.X.SX32 R17, R82, R60, 0x1, P0 ;  /* 0x0000003c52117211 */ /* 0x000fc600000f0eff */
[C---:B------:R-:W-:Y:S01]  /*0f40*/  IMAD R49, R131.reuse, 0x2, R170 ;  /* 0x0000000283317824 */ /* 0x040fe200078e02aa */
[C---:B------:R-:W-:Y:S01]  /*0f50*/  LEA R18, P0, R84.reuse, R7, 0x1 ;  /* 0x0000000754127211 */ /* 0x040fe200078008ff */
[----:B----4-:R0:W-:Y:S03]  /*0f60*/  STL [R1+0x1c], R5 ;  /* 0x00001c0501007387 */ /* 0x0101e60000100800 */
[C---:B------:R-:W-:Y:S01]  /*0f70*/  LEA R96, R131.reuse, R49, 0x1 ;  /* 0x0000003183607211 */ /* 0x040fe200078e08ff */
[----:B------:R-:W4:Y:S01]  /*0f80*/  LDG.E.U16 R252, desc[UR8][R16.64] ;  /* 0x0000000810fc7981 */ /* 0x000f22000c1e1500 */
[-C--:B------:R-:W-:Y:S02]  /*0f90*/  LEA.HI.X.SX32 R19, R84, R60.reuse, 0x1, P0 ;  /* 0x0000003c54137211 */ /* 0x080fe400000f0eff */
[CC--:B------:R-:W-:Y:S01]  /*0fa0*/  LEA R20, P0, R88.reuse, R7.reuse, 0x1 ;  /* 0x0000000758147211 */ /* 0x0c0fe200078008ff */
[C---:B------:R-:W-:Y:S01]  /*0fb0*/  IMAD R94, R131.reuse, 0x2, R96 ;  /* 0x00000002835e7824 */ /* 0x040fe200078e0260 */
[----:B0-----:R0:W3:Y:S02]  /*0fc0*/  LDG.E.U16 R5, desc[UR8][R8.64] ;  /* 0x0000000808057981 */ /* 0x0010e4000c1e1500 */
[-C--:B------:R-:W-:Y:S01]  /*0fd0*/  LEA.HI.X.SX32 R21, R88, R60.reuse, 0x1, P0 ;  /* 0x0000003c58157211 */ /* 0x080fe200000f0eff */
[C---:B------:R-:W-:Y:S01]  /*0fe0*/  IMAD R173, R131.reuse, 0x2, R94 ;  /* 0x0000000283ad7824 */ /* 0x040fe200078e025e */
[-C--:B------:R-:W-:Y:S01]  /*0ff0*/  LEA.HI.X.SX32 R63, R68, R60.reuse, 0x1, P1 ;  /* 0x0000003c443f7211 */ /* 0x080fe200008f0eff */
[----:B------:R1:W3:Y:S01]  /*1000*/  LDG.E.U16 R251, desc[UR8][R18.64] ;  /* 0x0000000812fb7981 */ /* 0x0002e2000c1e1500 */
[-C--:B0-----:R-:W-:Y:S01]  /*1010*/  LEA R8, P0, R90, R7.reuse, 0x1 ;  /* 0x000000075a087211 */ /* 0x081fe200078008ff */
[----:B------:R-:W-:Y:S01]  /*1020*/  IMAD R50, R131, 0x2, R173 ;  /* 0x0000000283327824 */ /* 0x000fe200078e02ad */
[----:B------:R-:W-:Y:S01]  /*1030*/  LEA R22, P1, R86, R7, 0x1 ;  /* 0x0000000756167211 */ /* 0x000fe200078208ff */
[----:B------:R0:W3:Y:S01]  /*1040*/  LDG.E.U16 R250, desc[UR8][R20.64] ;  /* 0x0000000814fa7981 */ /* 0x0000e2000c1e1500 */
[----:B------:R-:W-:-:S02]  /*1050*/  LEA.HI.X.SX32 R9, R90, R60, 0x1, P0 ;  /* 0x0000003c5a097211 */ /* 0x000fc400000f0eff */
[CC--:B------:R-:W-:Y:S01]  /*1060*/  LEA R16, P0, R92.reuse, R7.reuse, 0x1 ;  /* 0x000000075c107211 */ /* 0x0c0fe200078008ff */
[----:B------:R-:W-:Y:S03]  /*1070*/  STL [R1+0x10], R15 ;  /* 0x0000100f01007387 */ /* 0x000fe60000100800 */
[----:B------:R-:W-:Y:S01]  /*1080*/  LEA.HI.X.SX32 R17, R92, R60, 0x1, P0 ;  /* 0x0000003c5c117211 */ /* 0x000fe200000f0eff */
[----:B------:R0:W3:Y:S01]  /*1090*/  LDG.E.U16 R249, desc[UR8][R8.64] ;  /* 0x0000000808f97981 */ /* 0x0000e2000c1e1500 */
[C---:B------:R-:W-:Y:S02]  /*10a0*/  LEA R92, R131.reuse, R50, 0x1 ;  /* 0x00000032835c7211 */ /* 0x040fe400078e08ff */
[----:B-1----:R-:W-:Y:S01]  /*10b0*/  LEA R18, P0, R138, R7, 0x1 ;  /* 0x000000078a127211 */ /* 0x002fe200078008ff */
[----:B------:R-:W3:Y:S02]  /*10c0*/  LDG.E.U16 R248, desc[UR8][R16.64] ;  /* 0x0000000810f87981 */ /* 0x000ee4000c1e1500 */
[----:B------:R-:W-:-:S02]  /*10d0*/  IMAD R90, R131, 0x2, R92 ;  /* 0x00000002835a7824 */ /* 0x000fc400078e025c */
[----:B------:R-:W3:Y:S02]  /*10e0*/  LDG.E.U16 R62, desc[UR8][R62.64] ;  /* 0x000000083e3e7981 */ /* 0x000ee4000c1e1500 */
[----:B------:R-:W-:-:S04]  /*10f0*/  IMAD R176, R131, 0x2, R90 ;  /* 0x0000000283b07824 */ /* 0x000fc800078e025a */
[----:B------:R-:W-:-:S05]  /*1100*/  IMAD R43, R131, 0x2, R176 ;  /* 0x00000002832b7824 */ /* 0x000fca00078e02b0 */
[----:B------:R-:W-:-:S05]  /*1110*/  LEA R88, R131, R43, 0x1 ;  /* 0x0000002b83587211 */ /* 0x000fca00078e08ff */
[----:B------:R-:W-:-:S04]  /*1120*/  IMAD R68, R131, 0x2, R88 ;  /* 0x0000000283447824 */ /* 0x000fc800078e0258 */
[----:B------:R-:W-:-:S04]  /*1130*/  IMAD R179, R131, 0x2, R68 ;  /* 0x0000000283b37824 */ /* 0x000fc800078e0244 */
[C---:B------:R-:W-:Y:S01]  /*1140*/  IMAD R44, R131.reuse, 0x2, R179 ;  /* 0x00000002832c7824 */ /* 0x040fe200078e02b3 */
[-C--:B------:R-:W-:Y:S02]  /*1150*/  LEA.HI.X.SX32 R23, R86, R60.reuse, 0x1, P1 ;  /* 0x0000003c56177211 */ /* 0x080fe400008f0eff */
[----:B------:R-:W-:Y:S02]  /*1160*/  LEA.HI.X.SX32 R19, R138, R60, 0x1, P0 ;  /* 0x0000003c8a137211 */ /* 0x000fe400000f0eff */
[----:B------:R-:W-:Y:S01]  /*1170*/  LEA R86, R131, R44, 0x1 ;  /* 0x0000002c83567211 */ /* 0x000fe200078e08ff */
[----:B------:R1:W3:Y:S01]  /*1180*/  LDG.E.U16 R81, desc[UR8][R22.64] ;  /* 0x0000000816517981 */ /* 0x0002e2000c1e1500 */
[----:B0-----:R-:W-:-:S03]  /*1190*/  LEA R20, P0, R140, R7, 0x1 ;  /* 0x000000078c147211 */ /* 0x001fc600078008ff */
[C---:B------:R-:W-:Y:S01]  /*11a0*/  IMAD R30, R131.reuse, 0x2, R86 ;  /* 0x00000002831e7824 */ /* 0x040fe200078e0256 */
[-C--:B------:R-:W-:Y:S01]  /*11b0*/  LEA.HI.X.SX32 R21, R140, R60.reuse, 0x1, P0 ;  /* 0x0000003c8c157211 */ /* 0x080fe200000f0eff */
[----:B------:R0:W3:Y:S01]  /*11c0*/  LDG.E.U16 R247, desc[UR8][R18.64] ;  /* 0x0000000812f77981 */ /* 0x0000e2000c1e1500 */
[-C--:B------:R-:W-:Y:S01]  /*11d0*/  LEA R8, P0, R142, R7.reuse, 0x1 ;  /* 0x000000078e087211 */ /* 0x080fe200078008ff */
[C---:B------:R-:W-:Y:S01]  /*11e0*/  IMAD R180, R131.reuse, 0x2, R30 ;  /* 0x0000000283b47824 */ /* 0x040fe200078e021e */
[-C--:B------:R-:W-:Y:S01]  /*11f0*/  LEA R26, P1, R136, R7.reuse, 0x1 ;  /* 0x00000007881a7211 */ /* 0x080fe200078208ff */
[----:B------:R-:W3:Y:S01]  /*1200*/  LDG.E.U16 R246, desc[UR8][R20.64] ;  /* 0x0000000814f67981 */ /* 0x000ee2000c1e1500 */
[-C--:B------:R-:W-:Y:S01]  /*1210*/  LEA.HI.X.SX32 R9, R142, R60.reuse, 0x1, P0 ;  /* 0x0000003c8e097211 */ /* 0x080fe200000f0eff */
[----:B------:R-:W-:Y:S01]  /*1220*/  IMAD R45, R131, 0x2, R180 ;  /* 0x00000002832d7824 */ /* 0x000fe200078e02b4 */
[----:B-1----:R-:W-:Y:S01]  /*1230*/  LEA R22, P0, R146, R7, 0x1 ;  /* 0x0000000792167211 */ /* 0x002fe200078008ff */
[----:B------:R-:W1:Y:S01]  /*1240*/  LDC R140, c[0x0][0x3b8] ;  /* 0x0000ee00ff8c7b82 */ /* 0x000e620000000800 */
[-C--:B------:R-:W-:Y:S01]  /*1250*/  LEA.HI.X.SX32 R27, R136, R60.reuse, 0x1, P1 ;  /* 0x0000003c881b7211 */ /* 0x080fe200008f0eff */
[----:B------:R-:W3:Y:S01]  /*1260*/  LDG.E.U16 R245, desc[UR8][R8.64] ;  /* 0x0000000808f57981 */ /* 0x000ee2000c1e1500 */
[----:B------:R-:W-:-:S02]  /*1270*/  LEA.HI.X.SX32 R23, R146, R60, 0x1, P0 ;  /* 0x0000003c92177211 */ /* 0x000fc400000f0eff */
[----:B------:R-:W-:Y:S01]  /*1280*/  LEA R82, R131, R45, 0x1 ;  /* 0x0000002d83527211 */ /* 0x000fe200078e08ff */
[----:B------:R5:W3:Y:S01]  /*1290*/  LDG.E.U16 R61, desc[UR8][R26.64] ;  /* 0x000000081a3d7981 */ /* 0x000ae2000c1e1500 */
[----:B0-----:R-:W-:-:S03]  /*12a0*/  LEA R18, P0, R148, R7, 0x1 ;  /* 0x0000000794127211 */ /* 0x001fc600078008ff */
[----:B------:R0:W3:Y:S01]  /*12b0*/  LDG.E.U16 R243, desc[UR8][R22.64] ;  /* 0x0000000816f37981 */ /* 0x0000e2000c1e1500 */
[----:B------:R-:W-:Y:S02]  /*12c0*/  LEA.HI.X.SX32 R19, R148, R60, 0x1, P0 ;  /* 0x0000003c94137211 */ /* 0x000fe400000f0eff */
[----:B-----5:R-:W-:-:S03]  /*12d0*/  LEA R26, P0, R152, R7, 0x1 ;  /* 0x00000007981a7211 */ /* 0x020fc600078008ff */
[----:B------:R-:W5:Y:S01]  /*12e0*/  LDG.E.U16 R242, desc[UR8][R18.64] ;  /* 0x0000000812f27981 */ /* 0x000f62000c1e1500 */
[----:B0-----:R-:W-:Y:S01]  /*12f0*/  IMAD R22, R131, 0x2, R82 ;  /* 0x0000000283167824 */ /* 0x001fe200078e0252 */
[----:B------:R-:W-:-:S03]  /*1300*/  LEA.HI.X.SX32 R27, R152, R60, 0x1, P0 ;  /* 0x0000003c981b7211 */ /* 0x000fc600000f0eff */
[C---:B------:R-:W-:Y:S01]  /*1310*/  IMAD R177, R131.reuse, 0x2, R22 ;  /* 0x0000000283b17824 */ /* 0x040fe200078e0216 */
[-C--:B------:R-:W-:Y:S01]  /*1320*/  LEA R16, P1, R144, R7.reuse, 0x1 ;  /* 0x0000000790107211 */ /* 0x080fe200078208ff */
[----:B------:R0:W3:Y:S01]  /*1330*/  LDG.E.U16 R240, desc[UR8][R26.64] ;  /* 0x000000081af07981 */ /* 0x0000e2000c1e1500 */
[-C--:B------:R-:W-:Y:S01]  /*1340*/  LEA R84, P0, R154, R7.reuse, 0x1 ;  /* 0x000000079a547211 */ /* 0x080fe200078008ff */
[----:B------:R-:W-:Y:S01]  /*1350*/  IMAD R46, R131, 0x2, R177 ;  /* 0x00000002832e7824 */ /* 0x000fe200078e02b1 */
[-C--:B------:R-:W-:Y:S02]  /*1360*/  LEA.HI.X.SX32 R17, R144, R60.reuse, 0x1, P1 ;  /* 0x0000003c90117211 */ /* 0x080fe400008f0eff */
[----:B------:R-:W-:Y:S02]  /*1370*/  LEA.HI.X.SX32 R85, R154, R60, 0x1, P0 ;  /* 0x0000003c9a557211 */ /* 0x000fe400000f0eff */
[-C--:B------:R-:W-:Y:S01]  /*1380*/  LEA R20, P1, R150, R7.reuse, 0x1 ;  /* 0x0000000796147211 */ /* 0x080fe200078208ff */
[----:B------:R-:W3:Y:S01]  /*1390*/  LDG.E.U16 R244, desc[UR8][R16.64] ;  /* 0x0000000810f47981 */ /* 0x000ee2000c1e1500 */
[----:B------:R-:W-:-:S02]  /*13a0*/  LEA R138, P0, R158, R7, 0x1 ;  /* 0x000000079e8a7211 */ /* 0x000fc400078008ff */
[C---:B0-----:R-:W-:Y:S01]  /*13b0*/  LEA R26, R131.reuse, R46, 0x1 ;  /* 0x0000002e831a7211 */ /* 0x041fe200078e08ff */
[----:B------:R0:W3:Y:S01]  /*13c0*/  LDG.E.U16 R239, desc[UR8][R84.64] ;  /* 0x0000000854ef7981 */ /* 0x0000e2000c1e1500 */
[-C--:B------:R-:W-:Y:S02]  /*13d0*/  LEA.HI.X.SX32 R21, R150, R60.reuse, 0x1, P1 ;  /* 0x0000003c96157211 */ /* 0x080fe400008f0eff */
[-C--:B------:R-:W-:Y:S02]  /*13e0*/  LEA.HI.X.SX32 R139, R158, R60.reuse, 0x1, P0 ;  /* 0x0000003c9e8b7211 */ /* 0x080fe400000f0eff */
[-C--:B------:R-:W-:Y:S01]  /*13f0*/  LEA R8, P0, R160, R7.reuse, 0x1 ;  /* 0x00000007a0087211 */ /* 0x080fe200078008ff */
[----:B------:R1:W3:Y:S01]  /*1400*/  LDG.E.U16 R241, desc[UR8][R20.64] ;  /* 0x0000000814f17981 */ /* 0x0002e2000c1e1500 */
[-C--:B------:R-:W-:Y:S01]  /*1410*/  LEA R136, P1, R156, R7.reuse, 0x1 ;  /* 0x000000079c887211 */ /* 0x080fe200078208ff */
[----:B------:R-:W2:Y:S01]  /*1420*/  LDC R158, c[0x0][0x3b8] ;  /* 0x0000ee00ff9e7b82 */ /* 0x000ea20000000800 */
[C---:B0-----:R-:W-:Y:S01]  /*1430*/  IMAD R84, R131.reuse, 0x2, R26 ;  /* 0x0000000283547824 */ /* 0x041fe200078e021a */
[-C--:B------:R-:W-:Y:S01]  /*1440*/  LEA.HI.X.SX32 R9, R160, R60.reuse, 0x1, P0 ;  /* 0x0000003ca0097211 */ /* 0x080fe200000f0eff */
[----:B------:R-:W3:Y:S02]  /*1450*/  LDG.E.U16 R237, desc[UR8][R138.64] ;  /* 0x000000088aed7981 */ /* 0x000ee4000c1e1500 */
[C---:B------:R-:W-:Y:S01]  /*1460*/  IMAD R178, R131.reuse, 0x2, R84 ;  /* 0x0000000283b27824 */ /* 0x040fe200078e0254 */
[----:B-1----:R-:W-:Y:S01]  /*1470*/  LEA R20, P0, R10, R7, 0x1 ;  /* 0x000000070a147211 */ /* 0x002fe200078008ff */
[----:B------:R0:W3:Y:S01]  /*1480*/  LDG.E.U16 R236, desc[UR8][R8.64] ;  /* 0x0000000808ec7981 */ /* 0x0000e2000c1e1500 */
[-C--:B------:R-:W-:Y:S01]  /*1490*/  LEA.HI.X.SX32 R137, R156, R60.reuse, 0x1, P1 ;  /* 0x0000003c9c897211 */ /* 0x080fe200008f0eff */
[----:B------:R-:W-:Y:S01]  /*14a0*/  IMAD R39, R131, 0x2, R178 ;  /* 0x0000000283277824 */ /* 0x000fe200078e02b2 */
[----:B------:R-:W-:-:S02]  /*14b0*/  LEA.HI.X.SX32 R21, R10, R60, 0x1, P0 ;  /* 0x0000003c0a157211 */ /* 0x000fc400000f0eff */
[-C--:B------:R-:W-:Y:S01]  /*14c0*/  LEA R16, P1, R162, R7.reuse, 0x1 ;  /* 0x00000007a2107211 */ /* 0x080fe200078208ff */
[----:B------:R-:W3:Y:S01]  /*14d0*/  LDG.E.U16 R238, desc[UR8][R136.64] ;  /* 0x0000000888ee7981 */ /* 0x000ee2000c1e1500 */
[-C--:B------:R-:W-:Y:S02]  /*14e0*/  LEA R18, P0, R80, R7.reuse, 0x1 ;  /* 0x0000000750127211 */ /* 0x080fe400078008ff */
[-C--:B------:R-:W-:Y:S01]  /*14f0*/  LEA.HI.X.SX32 R17, R162, R60.reuse, 0x1, P1 ;  /* 0x0000003ca2117211 */ /* 0x080fe200008f0eff */
[----:B------:R-:W3:Y:S01]  /*1500*/  LDG.E.U16 R234, desc[UR8][R20.64] ;  /* 0x0000000814ea7981 */ /* 0x000ee2000c1e1500 */
[----:B------:R-:W-:Y:S01]  /*1510*/  LEA.HI.X.SX32 R19, R80, R60, 0x1, P0 ;  /* 0x0000003c50137211 */ /* 0x000fe200000f0eff */
[----:B------:R-:W1:Y:S01]  /*1520*/  LDC R162, c[0x0][0x3b8] ;  /* 0x0000ee00ffa27b82 */ /* 0x000e620000000800 */
[----:B------:R-:W-:Y:S01]  /*1530*/  LEA R10, P1, R12, R7, 0x1 ;  /* 0x000000070c0a7211 */ /* 0x000fe200078208ff */
[----:B------:R0:W3:Y:S01]  /*1540*/  LDG.E.U16 R235, desc[UR8][R16.64] ;  /* 0x0000000810eb7981 */ /* 0x0000e2000c1e1500 */
[----:B------:R-:W-:-:S02]  /*1550*/  LEA R80, R131, R39, 0x1 ;  /* 0x0000002783507211 */ /* 0x000fc400078e08ff */
[CC--:B0-----:R-:W-:Y:S01]  /*1560*/  LEA R8, P0, R40.reuse, R7.reuse, 0x1 ;  /* 0x0000000728087211 */ /* 0x0c1fe200078008ff */
[----:B------:R0:W3:Y:S03]  /*1570*/  LDG.E.U16 R233, desc[UR8][R18.64] ;  /* 0x0000000812e97981 */ /* 0x0000e6000c1e1500 */
[----:B------:R-:W-:Y:S02]  /*1580*/  LEA.HI.X.SX32 R9, R40, R60, 0x1, P0 ;  /* 0x0000003c28097211 */ /* 0x000fe400000f0eff */
[----:B------:R-:W-:-:S03]  /*1590*/  LEA R16, P0, R134, R7, 0x1 ;  /* 0x0000000786107211 */ /* 0x000fc600078008ff */
[----:B------:R-:W3:Y:S01]  /*15a0*/  LDG.E.U16 R231, desc[UR8][R8.64] ;  /* 0x0000000808e77981 */ /* 0x000ee2000c1e1500 */
[----:B------:R-:W-:Y:S02]  /*15b0*/  LEA.HI.X.SX32 R17, R134, R60, 0x1, P0 ;  /* 0x0000003c86117211 */ /* 0x000fe400000f0eff */
[----:B0-----:R-:W-:-:S03]  /*15c0*/  LEA R18, P0, R132, R7, 0x1 ;  /* 0x0000000784127211 */ /* 0x001fc600078008ff */
[----:B------:R-:W3:Y:S01]  /*15d0*/  LDG.E.U16 R230, desc[UR8][R16.64] ;  /* 0x0000000810e67981 */ /* 0x000ee2000c1e1500 */
[----:B------:R-:W-:-:S05]  /*15e0*/  LEA.HI.X.SX32 R19, R132, R60, 0x1, P0 ;  /* 0x0000003c84137211 */ /* 0x000fca00000f0eff */
[----:B------:R-:W3:Y:S04]  /*15f0*/  LDG.E.U16 R228, desc[UR8][R18.64] ;  /* 0x0000000812e47981 */ /* 0x000ee8000c1e1500 */
[----:B--2---:R0:W-:Y:S02]  /*1600*/  STL [R1+0x4], R11 ;  /* 0x0000040b01007387 */ /* 0x0041e40000100800 */
[----:B0-----:R-:W-:Y:S01]  /*1610*/  LEA.HI.X.SX32 R11, R12, R60, 0x1, P1 ;  /* 0x0000003c0c0b7211 */ /* 0x001fe200008f0eff */
[----:B------:R-:W-:-:S04]  /*1620*/  IMAD R12, R131, 0x2, R80 ;  /* 0x00000002830c7824 */ /* 0x000fc800078e0250 */
[C---:B------:R-:W-:Y:S01]  /*1630*/  IMAD R174, R131.reuse, 0x2, R12 ;  /* 0x0000000283ae7824 */ /* 0x040fe200078e020c */
[C---:B------:R-:W-:Y:S01]  /*1640*/  LEA R20, P1, R58.reuse, R7, 0x1 ;  /* 0x000000073a147211 */ /* 0x040fe200078208ff */
[----:B------:R0:W2:Y:S02]  /*1650*/  LDG.E.U16 R232, desc[UR8][R10.64] ;  /* 0x000000080ae87981 */ /* 0x0000a4000c1e1500 */
[----:B------:R-:W-:Y:S01]  /*1660*/  IMAD R40, R131, 0x2, R174 ;  /* 0x0000000283287824 */ /* 0x000fe200078e02ae */
[----:B------:R-:W-:-:S04]  /*1670*/  LEA.HI.X.SX32 R21, R58, R60, 0x1, P1 ;  /* 0x0000003c3a157211 */ /* 0x000fc800008f0eff */
[C---:B------:R-:W-:Y:S01]  /*1680*/  LEA R79, R131.reuse, R40, 0x1 ;  /* 0x00000028834f7211 */ /* 0x040fe200078e08ff */
[----:B------:R1:W2:Y:S04]  /*1690*/  LDG.E.U16 R229, desc[UR8][R20.64] ;  /* 0x0000000814e57981 */ /* 0x0002a8000c1e1500 */
[----:B------:R-:W-:-:S04]  /*16a0*/  IMAD R58, R131, 0x2, R79 ;  /* 0x00000002833a7824 */ /* 0x000fc800078e024f */
[----:B------:R-:W-:Y:S01]  /*16b0*/  IMAD R175, R131, 0x2, R58 ;  /* 0x0000000283af7824 */ /* 0x000fe200078e023a */
[----:B0-----:R-:W-:-:S03]  /*16c0*/  LEA R10, P0, R78, R7, 0x1 ;  /* 0x000000074e0a7211 */ /* 0x001fc600078008ff */
[----:B------:R-:W-:Y:S01]  /*16d0*/  IMAD R41, R131, 0x2, R175 ;  /* 0x0000000283297824 */ /* 0x000fe200078e02af */
[----:B------:R-:W-:-:S04]  /*16e0*/  LEA.HI.X.SX32 R11, R78, R60, 0x1, P0 ;  /* 0x0000003c4e0b7211 */ /* 0x000fc800000f0eff */
[----:B------:R-:W-:Y:S01]  /*16f0*/  LEA R78, R131, R41, 0x1 ;  /* 0x00000029834e7211 */ /* 0x000fe200078e08ff */
[----:B------:R0:W2:Y:S01]  /*1700*/  LDG.E.U16 R227, desc[UR8][R10.64] ;  /* 0x000000080ae37981 */ /* 0x0000a2000c1e1500 */
[----:B------:R-:W-:-:S03]  /*1710*/  LEA R16, P0, R42, R7, 0x1 ;  /* 0x000000072a107211 */ /* 0x000fc600078008ff */
[----:B------:R-:W-:Y:S01]  /*1720*/  IMAD R63, R131, 0x2, R78 ;  /* 0x00000002833f7824 */ /* 0x000fe200078e024e */
[----:B------:R-:W-:-:S03]  /*1730*/  LEA.HI.X.SX32 R17, R42, R60, 0x1, P0 ;  /* 0x0000003c2a117211 */ /* 0x000fc600000f0eff */
[C---:B------:R-:W-:Y:S01]  /*1740*/  IMAD R171, R131.reuse, 0x2, R63 ;  /* 0x0000000283ab7824 */ /* 0x040fe200078e023f */
[-C--:B------:R-:W-:Y:S01]  /*1750*/  LEA R8, P1, R130, R7.reuse, 0x1 ;  /* 0x0000000782087211 */ /* 0x080fe200078208ff */
[----:B------:R-:W2:Y:S02]  /*1760*/  LDG.E.U16 R225, desc[UR8][R16.64] ;  /* 0x0000000810e17981 */ /* 0x000ea4000c1e1500 */
[----:B------:R-:W-:Y:S01]  /*1770*/  IMAD R42, R131, 0x2, R171 ;  /* 0x00000002832a7824 */ /* 0x000fe200078e02ab */
[----:B-1----:R-:W-:-:S04]  /*1780*/  LEA R20, P0, R128, R7, 0x1 ;  /* 0x0000000780147211 */ /* 0x002fc800078008ff */
[----:B------:R-:W-:Y:S02]  /*1790*/  LEA R15, R131, R42, 0x1 ;  /* 0x0000002a830f7211 */ /* 0x000fe400078e08ff */
[----:B------:R-:W-:-:S03]  /*17a0*/  LEA.HI.X.SX32 R9, R130, R60, 0x1, P1 ;  /* 0x0000003c82097211 */ /* 0x000fc600008f0eff */
[C---:B------:R-:W-:Y:S01]  /*17b0*/  IMAD R27, R131.reuse, 0x2, R15 ;  /* 0x00000002831b7824 */ /* 0x040fe200078e020f */
[-C--:B------:R-:W-:Y:S01]  /*17c0*/  LEA.HI.X.SX32 R21, R128, R60.reuse, 0x1, P0 ;  /* 0x0000003c80157211 */ /* 0x080fe200000f0eff */
[----:B------:R1:W2:Y:S01]  /*17d0*/  LDG.E.U16 R226, desc[UR8][R8.64] ;  /* 0x0000000808e27981 */ /* 0x0002a2000c1e1500 */
[-C--:B0-----:R-:W-:Y:S01]  /*17e0*/  LEA R10, P0, R124, R7.reuse, 0x1 ;  /* 0x000000077c0a7211 */ /* 0x081fe200078008ff */
[C---:B------:R-:W-:Y:S01]  /*17f0*/  IMAD R172, R131.reuse, 0x2, R27 ;  /* 0x0000000283ac7824 */ /* 0x040fe200078e021b */
[-C--:B------:R-:W-:Y:S01]  /*1800*/  LEA R18, P1, R126, R7.reuse, 0x1 ;  /* 0x000000077e127211 */ /* 0x080fe200078208ff */
[----:B------:R0:W2:Y:S01]  /*1810*/  LDG.E.U16 R224, desc[UR8][R20.64] ;  /* 0x0000000814e07981 */ /* 0x0000a2000c1e1500 */
[----:B------:R-:W-:Y:S01]  /*1820*/  LEA.HI.X.SX32 R11, R124, R60, 0x1, P0 ;  /* 0x0000003c7c0b7211 */ /* 0x000fe200000f0eff */
[----:B------:R-:W-:Y:S01]  /*1830*/  IMAD R35, R131, 0x2, R172 ;  /* 0x0000000283237824 */ /* 0x000fe200078e02ac */
[----:B-1----:R-:W-:-:S03]  /*1840*/  LEA R8, P0, R6, R7, 0x1 ;  /* 0x0000000706087211 */ /* 0x002fc600078008ff */
[----:B------:R1:W2:Y:S01]  /*1850*/  LDG.E.U16 R222, desc[UR8][R10.64] ;  /* 0x000000080ade7981 */ /* 0x0002a2000c1e1500 */
[-C--:B------:R-:W-:Y:S02]  /*1860*/  LEA.HI.X.SX32 R9, R6, R60.reuse, 0x1, P0 ;  /* 0x0000003c06097211 */ /* 0x080fe400000f0eff */
[C---:B------:R-:W-:Y:S02]  /*1870*/  LEA R6, R131.reuse, R35, 0x1 ;  /* 0x0000002383067211 */ /* 0x040fe400078e08ff */
[----:B0-----:R-:W-:Y:S01]  /*1880*/  LEA R20, P0, R36, R7, 0x1 ;  /* 0x0000000724147211 */ /* 0x001fe200078008ff */
[----:B------:R-:W2:Y:S02]  /*1890*/  LDG.E.U16 R221, desc[UR8][R8.64] ;  /* 0x0000000808dd7981 */ /* 0x000ea4000c1e1500 */
[----:B------:R-:W-:Y:S01]  /*18a0*/  IMAD R77, R131, 0x2, R6 ;  /* 0x00000002834d7824 */ /* 0x000fe200078e0206 */
[----:B------:R-:W-:-:S03]  /*18b0*/  LEA.HI.X.SX32 R19, R126, R60, 0x1, P1 ;  /* 0x0000003c7e137211 */ /* 0x000fc600008f0eff */
[C---:B------:R-:W-:Y:S01]  /*18c0*/  IMAD R168, R131.reuse, 0x2, R77 ;  /* 0x0000000283a87824 */ /* 0x040fe200078e024d */
[-C--:B------:R-:W-:Y:S01]  /*18d0*/  LEA.HI.X.SX32 R21, R36, R60.reuse, 0x1, P0 ;  /* 0x0000003c24157211 */ /* 0x080fe200000f0eff */
[----:B------:R0:W2:Y:S01]  /*18e0*/  LDG.E.U16 R223, desc[UR8][R18.64] ;  /* 0x0000000812df7981 */ /* 0x0000a2000c1e1500 */
[CC--:B------:R-:W-:Y:S01]  /*18f0*/  LEA R16, P1, R122.reuse, R7.reuse, 0x1 ;  /* 0x000000077a107211 */ /* 0x0c0fe200078208ff */
[C---:B------:R-:W-:Y:S02]  /*1900*/  IMAD R36, R131.reuse, 0x2, R168 ;  /* 0x0000000283247824 */ /* 0x040fe400078e02a8 */
[----:B------:R-:W2:Y:S01]  /*1910*/  LDG.E.U16 R219, desc[UR8][R20.64] ;  /* 0x0000000814db7981 */ /* 0x000ea2000c1e1500 */
[----:B------:R-:W-:Y:S02]  /*1920*/  LEA.HI.X.SX32 R17, R122, R60, 0x1, P1 ;  /* 0x0000003c7a117211 */ /* 0x000fe400008f0eff */
[C---:B-1----:R-:W-:Y:S02]  /*1930*/  LEA R10, P1, R76.reuse, R7, 0x1 ;  /* 0x000000074c0a7211 */ /* 0x042fe400078208ff */
[----:B------:R-:W-:Y:S01]  /*1940*/  LEA R23, R131, R36, 0x1 ;  /* 0x0000002483177211 */ /* 0x000fe200078e08ff */
[----:B------:R1:W2:Y:S01]  /*1950*/  LDG.E.U16 R220, desc[UR8][R16.64] ;  /* 0x0000000810dc7981 */ /* 0x0002a2000c1e1500 */
[----:B------:R-:W-:-:S03]  /*1960*/  LEA.HI.X.SX32 R11, R76, R60, 0x1, P1 ;  /* 0x0000003c4c0b7211 */ /* 0x000fc600008f0eff */
[C---:B------:R-:W-:Y:S01]  /*1970*/  IMAD R76, R131.reuse, 0x2, R23 ;  /* 0x00000002834c7824 */ /* 0x040fe200078e0217 */
[CC--:B0-----:R-:W-:Y:S01]  /*1980*/  LEA R18, P0, R120.reuse, R7.reuse, 0x1 ;  /* 0x0000000778127211 */ /* 0x0c1fe200078008ff */
[----:B------:R-:W2:Y:S02]  /*1990*/  LDG.E.U16 R217, desc[UR8][R10.64] ;  /* 0x000000080ad97981 */ /* 0x000ea4000c1e1500 */
[C---:B------:R-:W-:Y:S01]  /*19a0*/  IMAD R169, R131.reuse, 0x2, R76 ;  /* 0x0000000283a97824 */ /* 0x040fe200078e024c */
[-C--:B------:R-:W-:Y:S02]  /*19b0*/  LEA.HI.X.SX32 R19, R120, R60.reuse, 0x1, P0 ;  /* 0x0000003c78137211 */ /* 0x080fe400000f0eff */
[C---:B------:R-:W-:Y:S01]  /*19c0*/  LEA R8, P0, R28.reuse, R7, 0x1 ;  /* 0x000000071c087211 */ /* 0x040fe200078008ff */
[----:B------:R-:W-:Y:S01]  /*19d0*/  IMAD R37, R131, 0x2, R169 ;  /* 0x0000000283257824 */ /* 0x000fe200078e02a9 */
[----:B------:R-:W0:Y:S01]  /*19e0*/  LDC R120, c[0x0][0x3b8] ;  /* 0x0000ee00ff787b82 */ /* 0x000e220000000800 */
[----:B------:R4:W2:Y:S01]  /*19f0*/  LDG.E.U16 R218, desc[UR8][R18.64] ;  /* 0x0000000812da7981 */ /* 0x0008a2000c1e1500 */
[----:B------:R-:W-:-:S02]  /*1a00*/  LEA.HI.X.SX32 R9, R28, R60, 0x1, P0 ;  /* 0x0000003c1c097211 */ /* 0x000fc400000f0eff */
[C---:B-1----:R-:W-:Y:S02]  /*1a10*/  LEA R16, P0, R24.reuse, R7, 0x1 ;  /* 0x0000000718107211 */ /* 0x042fe400078008ff */
[----:B------:R-:W-:Y:S01]  /*1a20*/  LEA R75, R131, R37, 0x1 ;  /* 0x00000025834b7211 */ /* 0x000fe200078e08ff */
[----:B------:R1:W2:Y:S01]  /*1a30*/  LDG.E.U16 R216, desc[UR8][R8.64] ;  /* 0x0000000808d87981 */ /* 0x0002a2000c1e1500 */
[----:B------:R-:W-:-:S03]  /*1a40*/  LEA.HI.X.SX32 R17, R24, R60, 0x1, P0 ;  /* 0x0000003c18117211 */ /* 0x000fc600000f0eff */
[C---:B------:R-:W-:Y:S01]  /*1a50*/  IMAD R24, R131.reuse, 0x2, R75 ;  /* 0x0000000283187824 */ /* 0x040fe200078e024b */
[CC--:B----4-:R-:W-:Y:S01]  /*1a60*/  LEA R18, P0, R38.reuse, R7.reuse, 0x1 ;  /* 0x0000000726127211 */ /* 0x0d0fe200078008ff */
[----:B------:R4:W2:Y:S02]  /*1a70*/  LDG.E.U16 R215, desc[UR8][R16.64] ;  /* 0x0000000810d77981 */ /* 0x0008a4000c1e1500 */
[C---:B------:R-:W-:Y:S01]  /*1a80*/  IMAD R166, R131.reuse, 0x2, R24 ;  /* 0x0000000283a67824 */ /* 0x040fe200078e0218 */
[-C--:B------:R-:W-:Y:S02]  /*1a90*/  LEA.HI.X.SX32 R19, R38, R60.reuse, 0x1, P0 ;  /* 0x0000003c26137211 */ /* 0x080fe400000f0eff */
[-C--:B------:R-:W-:Y:S01]  /*1aa0*/  LEA R10, P0, R74, R7.reuse, 0x1 ;  /* 0x000000074a0a7211 */ /* 0x080fe200078008ff */
[----:B------:R-:W-:Y:S01]  /*1ab0*/  IMAD R38, R131, 0x2, R166 ;  /* 0x0000000283267824 */ /* 0x000fe200078e02a6 */
[----:B------:R-:W-:Y:S01]  /*1ac0*/  LEA R28, P1, R118, R7, 0x1 ;  /* 0x00000007761c7211 */ /* 0x000fe200078208ff */
[----:B------:R-:W2:Y:S01]  /*1ad0*/  LDG.E.U16 R213, desc[UR8][R18.64] ;  /* 0x0000000812d57981 */ /* 0x000ea2000c1e1500 */
[----:B------:R-:W-:-:S02]  /*1ae0*/  LEA.HI.X.SX32 R11, R74, R60, 0x1, P0 ;  /* 0x0000003c4a0b7211 */ /* 0x000fc400000f0eff */
[C---:B------:R-:W-:Y:S02]  /*1af0*/  LEA R74, R131.reuse, R38, 0x1 ;  /* 0x00000026834a7211 */ /* 0x040fe400078e08ff */
[----:B------:R-:W-:Y:S01]  /*1b00*/  LEA.HI.X.SX32 R29, R118, R60, 0x1, P1 ;  /* 0x0000003c761d7211 */ /* 0x000fe200008f0eff */
[----:B------:R5:W2:Y:S02]  /*1b10*/  LDG.E.U16 R212, desc[UR8][R10.64] ;  /* 0x000000080ad47981 */ /* 0x000aa4000c1e1500 */
[C---:B------:R-:W-:Y:S01]  /*1b20*/  IMAD R20, R131.reuse, 0x2, R74 ;  /* 0x0000000283147824 */ /* 0x040fe200078e024a */
[-C--:B-1----:R-:W-:Y:S01]  /*1b30*/  LEA R8, P1, R116, R7.reuse, 0x1 ;  /* 0x0000000774087211 */ /* 0x082fe200078208ff */
[----:B------:R-:W2:Y:S02]  /*1b40*/  LDG.E.U16 R214, desc[UR8][R28.64] ;  /* 0x000000081cd67981 */ /* 0x000ea4000c1e1500 */
[----:B------:R-:W-:Y:S01]  /*1b50*/  IMAD R167, R131, 0x2, R20 ;  /* 0x0000000283a77824 */ /* 0x000fe200078e0214 */
[----:B----4-:R-:W-:-:S03]  /*1b60*/  LEA R16, P0, R114, R7, 0x1 ;  /* 0x0000000772107211 */ /* 0x010fc600078008ff */
[C---:B------:R-:W-:Y:S01]  /*1b70*/  IMAD R31, R131.reuse, 0x2, R167 ;  /* 0x00000002831f7824 */ /* 0x040fe200078e02a7 */
[-C--:B------:R-:W-:Y:S02]  /*1b80*/  LEA.HI.X.SX32 R9, R116, R60.reuse, 0x1, P1 ;  /* 0x0000003c74097211 */ /* 0x080fe400008f0eff */
[----:B------:R-:W-:Y:S02]  /*1b90*/  LEA.HI.X.SX32 R17, R114, R60, 0x1, P0 ;  /* 0x0000003c72117211 */ /* 0x000fe400000f0eff */
[----:B------:R-:W-:Y:S01]  /*1ba0*/  LEA R21, R131, R31, 0x1 ;  /* 0x0000001f83157211 */ /* 0x000fe200078e08ff */
[----:B------:R1:W4:Y:S01]  /*1bb0*/  LDG.E.U16 R211, desc[UR8][R8.64] ;  /* 0x0000000808d37981 */ /* 0x000322000c1e1500 */
[----:B-----5:R-:W-:-:S03]  /*1bc0*/  LEA R10, P0, R110, R7, 0x1 ;  /* 0x000000076e0a7211 */ /* 0x020fc600078008ff */
[C---:B------:R-:W-:Y:S01]  /*1bd0*/  IMAD R73, R131.reuse, 0x2, R21 ;  /* 0x0000000283497824 */ /* 0x040fe200078e0215 */
[-C--:B------:R-:W-:Y:S01]  /*1be0*/  LEA.HI.X.SX32 R11, R110, R60.reuse, 0x1, P0 ;  /* 0x0000003c6e0b7211 */ /* 0x080fe200000f0eff */
[----:B------:R5:W2:Y:S02]  /*1bf0*/  LDG.E.U16 R210, desc[UR8][R16.64] ;  /* 0x0000000810d27981 */ /* 0x000aa4000c1e1500 */
[C---:B------:R-:W-:Y:S01]  /*1c00*/  IMAD R163, R131.reuse, 0x2, R73 ;  /* 0x0000000283a37824 */ /* 0x040fe200078e0249 */
[-C--:B-1----:R-:W-:Y:S01]  /*1c10*/  LEA R8, P1, R32, R7.reuse, 0x1 ;  /* 0x0000000720087211 */ /* 0x082fe200078208ff */
[----:B------:R1:W2:Y:S01]  /*1c20*/  LDG.E.U16 R209, desc[UR8][R10.64] ;  /* 0x000000080ad17981 */ /* 0x0002a2000c1e1500 */
[----:B-----5:R-:W-:Y:S02]  /*1c30*/  LEA R16, P0, R112, R7, 0x1 ;  /* 0x0000000770107211 */ /* 0x020fe400078008ff */
[-C--:B------:R-:W-:Y:S01]  /*1c40*/  LEA.HI.X.SX32 R9, R32, R60.reuse, 0x1, P1 ;  /* 0x0000003c20097211 */ /* 0x080fe200008f0eff */
[----:B------:R-:W-:Y:S01]  /*1c50*/  IMAD R32, R131, 0x2, R163 ;  /* 0x0000000283207824 */ /* 0x000fe200078e02a3 */
[----:B------:R-:W-:-:S02]  /*1c60*/  LEA.HI.X.SX32 R17, R112, R60, 0x1, P0 ;  /* 0x0000003c70117211 */ /* 0x000fc400000f0eff */
[C---:B-1----:R-:W-:Y:S01]  /*1c70*/  LEA R10, P0, R72.reuse, R7, 0x1 ;  /* 0x00000007480a7211 */ /* 0x042fe200078008ff */
[----:B------:R1:W5:Y:S03]  /*1c80*/  LDG.E.U16 R208, desc[UR8][R8.64] ;  /* 0x0000000808d07981 */ /* 0x000366000c1e1500 */
[----:B------:R-:W-:Y:S01]  /*1c90*/  LEA.HI.X.SX32 R11, R72, R60, 0x1, P0 ;  /* 0x0000003c480b7211 */ /* 0x000fe200000f0eff */
[----:B------:R0:W2:Y:S01]  /*1ca0*/  LDG.E.U16 R207, desc[UR8][R16.64] ;  /* 0x0000000810cf7981 */ /* 0x0000a2000c1e1500 */
[----:B------:R-:W-:-:S03]  /*1cb0*/  LEA R72, R131, R32, 0x1 ;  /* 0x0000002083487211 */ /* 0x000fc600078e08ff */
[----:B------:R0:W2:Y:S02]  /*1cc0*/  LDG.E.U16 R206, desc[UR8][R10.64] ;  /* 0x000000080ace7981 */ /* 0x0000a4000c1e1500 */
[----:B------:R-:W-:Y:S01]  /*1cd0*/  IMAD R25, R131, 0x2, R72 ;  /* 0x0000000283197824 */ /* 0x000fe200078e0248 */
[----:B-1----:R-:W-:-:S03]  /*1ce0*/  LEA R8, P1, R106, R7, 0x1 ;  /* 0x000000076a087211 */ /* 0x002fc600078208ff */
[----:B------:R-:W-:Y:S01]  /*1cf0*/  IMAD R164, R131, 0x2, R25 ;  /* 0x0000000283a47824 */ /* 0x000fe200078e0219 */
[----:B------:R-:W-:-:S03]  /*1d00*/  LEA.HI.X.SX32 R9, R106, R60, 0x1, P1 ;  /* 0x0000003c6a097211 */ /* 0x000fc600008f0eff */
[C---:B------:R-:W-:Y:S01]  /*1d10*/  IMAD R33, R131.reuse, 0x2, R164 ;  /* 0x0000000283217824 */ /* 0x040fe200078e02a4 */
[C---:B0-----:R-:W-:Y:S01]  /*1d20*/  LEA R16, P0, R104.reuse, R7, 0x1 ;  /* 0x0000000768107211 */ /* 0x041fe200078008ff */
[----:B------:R0:W2:Y:S03]  /*1d30*/  LDG.E.U16 R205, desc[UR8][R8.64] ;  /* 0x0000000808cd7981 */ /* 0x0000a6000c1e1500 */
[C---:B------:R-:W-:Y:S02]  /*1d40*/  LEA R71, R131.reuse, R33, 0x1 ;  /* 0x0000002183477211 */ /* 0x040fe400078e08ff */
[-C--:B------:R-:W-:Y:S02]  /*1d50*/  LEA.HI.X.SX32 R17, R104, R60.reuse, 0x1, P0 ;  /* 0x0000003c68117211 */ /* 0x080fe400000f0eff */
[-C--:B------:R-:W-:Y:S02]  /*1d60*/  LEA R10, P0, R102, R7.reuse, 0x1 ;  /* 0x00000007660a7211 */ /* 0x080fe400078008ff */
[C---:B0-----:R-:W-:Y:S01]  /*1d70*/  LEA R8, P1, R64.reuse, R7, 0x1 ;  /* 0x0000000740087211 */ /* 0x041fe200078208ff */
[----:B------:R0:W2:Y:S03]  /*1d80*/  LDG.E.U16 R204, desc[UR8][R16.64] ;  /* 0x0000000810cc7981 */ /* 0x0000a6000c1e1500 */
[-C--:B------:R-:W-:Y:S01]  /*1d90*/  LEA.HI.X.SX32 R9, R64, R60.reuse, 0x1, P1 ;  /* 0x0000003c40097211 */ /* 0x080fe200008f0eff */
[----:B------:R-:W-:Y:S01]  /*1da0*/  IMAD R64, R131, 0x2, R71 ;  /* 0x0000000283407824 */ /* 0x000fe200078e0247 */
[----:B------:R-:W-:-:S03]  /*1db0*/  LEA.HI.X.SX32 R11, R102, R60, 0x1, P0 ;  /* 0x0000003c660b7211 */ /* 0x000fc600000f0eff */
[----:B------:R-:W-:Y:S01]  /*1dc0*/  IMAD R159, R131, 0x2, R64 ;  /* 0x00000002839f7824 */ /* 0x000fe200078e0240 */
[----:B------:R1:W2:Y:S01]  /*1dd0*/  LDG.E.U16 R202, desc[UR8][R8.64] ;  /* 0x0000000808ca7981 */ /* 0x0002a2000c1e1500 */
[----:B0-----:R-:W-:-:S03]  /*1de0*/  LEA R16, P0, R34, R7, 0x1 ;  /* 0x0000000722107211 */ /* 0x001fc600078008ff */
[----:B------:R0:W2:Y:S01]  /*1df0*/  LDG.E.U16 R203, desc[UR8][R10.64] ;  /* 0x000000080acb7981 */ /* 0x0000a2000c1e1500 */
[----:B------:R-:W-:Y:S01]  /*1e00*/  LEA.HI.X.SX32 R17, R34, R60, 0x1, P0 ;  /* 0x0000003c22117211 */ /* 0x000fe200000f0eff */
[----:B------:R-:W-:Y:S01]  /*1e10*/  IMAD R34, R131, 0x2, R159 ;  /* 0x0000000283227824 */ /* 0x000fe200078e029f */
[----:B-1----:R-:W-:-:S03]  /*1e20*/  LEA R8, P1, R70, R7, 0x1 ;  /* 0x0000000746087211 */ /* 0x002fc600078208ff */
[----:B------:R1:W2:Y:S01]  /*1e30*/  LDG.E.U16 R201, desc[UR8][R16.64] ;  /* 0x0000000810c97981 */ /* 0x0002a2000c1e1500 */
[C---:B------:R-:W-:Y:S02]  /*1e40*/  LEA R65, R131.reuse, R34, 0x1 ;  /* 0x0000002283417211 */ /* 0x040fe400078e08ff */
[-C--:B0-----:R-:W-:Y:S02]  /*1e50*/  LEA R10, P0, R100, R7.reuse, 0x1 ;  /* 0x00000007640a7211 */ /* 0x081fe400078008ff */
[-C--:B------:R-:W-:Y:S01]  /*1e60*/  LEA.HI.X.SX32 R9, R70, R60.reuse, 0x1, P1 ;  /* 0x0000003c46097211 */ /* 0x080fe200008f0eff */
[C---:B------:R-:W-:Y:S01]  /*1e70*/  IMAD R70, R131.reuse, 0x2, R65 ;  /* 0x0000000283467824 */ /* 0x040fe200078e0241 */
[----:B------:R-:W-:Y:S02]  /*1e80*/  LEA.HI.X.SX32 R11, R100, R60, 0x1, P0 ;  /* 0x0000003c640b7211 */ /* 0x000fe400000f0eff */
[----:B-1----:R-:W-:Y:S01]  /*1e90*/  LEA R16, P0, R98, R7, 0x1 ;  /* 0x0000000762107211 */ /* 0x002fe200078008ff */
[----:B------:R-:W-:-:S02]  /*1ea0*/  IMAD R160, R131, 0x2, R70 ;  /* 0x0000000283a07824 */ /* 0x000fc400078e0246 */
[----:B------:R0:W2:Y:S01]  /*1eb0*/  LDG.E.U16 R200, desc[UR8][R10.64] ;  /* 0x000000080ac87981 */ /* 0x0000a2000c1e1500 */
[----:B------:R-:W-:Y:S01]  /*1ec0*/  LEA.HI.X.SX32 R17, R98, R60, 0x1, P0 ;  /* 0x0000003c62117211 */ /* 0x000fe200000f0eff */
[----:B------:R-:W-:Y:S02]  /*1ed0*/  IMAD R28, R131, 0x2, R160 ;  /* 0x00000002831c7824 */ /* 0x000fe400078e02a0 */
[----:B------:R-:W2:Y:S04]  /*1ee0*/  LDG.E.U16 R199, desc[UR8][R8.64] ;  /* 0x0000000808c77981 */ /* 0x000ea8000c1e1500 */
[----:B------:R1:W2:Y:S01]  /*1ef0*/  LDG.E.U16 R198, desc[UR8][R16.64] ;  /* 0x0000000810c67981 */ /* 0x0002a2000c1e1500 */
[----:B0-----:R-:W-:-:S04]  /*1f00*/  LEA R10, P0, R66, R7, 0x1 ;  /* 0x00000007420a7211 */ /* 0x001fc800078008ff */
[----:B------:R-:W-:Y:S02]  /*1f10*/  LEA.HI.X.SX32 R11, R66, R60, 0x1, P0 ;  /* 0x0000003c420b7211 */ /* 0x000fe400000f0eff */
[C---:B------:R-:W-:Y:S02]  /*1f20*/  LEA R66, R131.reuse, R28, 0x1 ;  /* 0x0000001c83427211 */ /* 0x040fe400078e08ff */
[----:B-1----:R-:W-:Y:S01]  /*1f30*/  LEA R16, P0, R94, R7, 0x1 ;  /* 0x000000075e107211 */ /* 0x002fe200078008ff */
[----:B------:R0:W2:Y:S02]  /*1f40*/  LDG.E.U16 R197, desc[UR8][R10.64] ;  /* 0x000000080ac57981 */ /* 0x0000a4000c1e1500 */
[----:B------:R-:W-:-:S04]  /*1f50*/  IMAD R67, R131, 0x2, R66 ;  /* 0x0000000283437824 */ /* 0x000fc800078e0242 */
[----:B------:R-:W-:-:S04]  /*1f60*/  IMAD R153, R131, 0x2, R67 ;  /* 0x0000000283997824 */ /* 0x000fc800078e0243 */
[----:B------:R-:W-:Y:S01]  /*1f70*/  IMAD R29, R131, 0x2, R153 ;  /* 0x00000002831d7824 */ /* 0x000fe200078e0299 */
[----:B------:R-:W-:-:S04]  /*1f80*/  LEA.HI.X.SX32 R17, R94, R60, 0x1, P0 ;  /* 0x0000003c5e117211 */ /* 0x000fc800000f0eff */
[C---:B------:R-:W-:Y:S01]  /*1f90*/  LEA R69, R131.reuse, R29, 0x1 ;  /* 0x0000001d83457211 */ /* 0x040fe200078e08ff */
[----:B------:R1:W2:Y:S01]  /*1fa0*/  LDG.E.U16 R194, desc[UR8][R16.64] ;  /* 0x0000000810c27981 */ /* 0x0002a2000c1e1500 */
[-C--:B0-----:R-:W-:Y:S02]  /*1fb0*/  LEA R10, P0, R92, R7.reuse, 0x1 ;  /* 0x000000075c0a7211 */ /* 0x081fe400078008ff */
[-C--:B------:R-:W-:Y:S01]  /*1fc0*/  LEA R8, P1, R96, R7.reuse, 0x1 ;  /* 0x0000000760087211 */ /* 0x080fe200078208ff */
[C---:B------:R-:W-:Y:S01]  /*1fd0*/  IMAD R87, R131.reuse, 0x2, R69 ;  /* 0x0000000283577824 */ /* 0x040fe200078e0245 */
[-C--:B------:R-:W-:Y:S02]  /*1fe0*/  LEA.HI.X.SX32 R11, R92, R60.reuse, 0x1, P0 ;  /* 0x0000003c5c0b7211 */ /* 0x080fe400000f0eff */
[----:B------:R-:W-:Y:S01]  /*1ff0*/  LEA R18, P0, R88, R7, 0x1 ;  /* 0x0000000758127211 */ /* 0x000fe200078008ff */
[----:B------:R-:W-:Y:S01]  /*2000*/  IMAD R154, R131, 0x2, R87 ;  /* 0x00000002839a7824 */ /* 0x000fe200078e0257 */
[-C--:B------:R-:W-:Y:S01]  /*2010*/  LEA.HI.X.SX32 R9, R96, R60.reuse, 0x1, P1 ;  /* 0x0000003c60097211 */ /* 0x080fe200008f0eff */
[----:B------:R0:W2:Y:S01]  /*2020*/  LDG.E.U16 R193, desc[UR8][R10.64] ;  /* 0x000000080ac17981 */ /* 0x0000a2000c1e1500 */
[----:B------:R-:W-:-:S02]  /*2030*/  LEA.HI.X.SX32 R19, R88, R60, 0x1, P0 ;  /* 0x0000003c58137211 */ /* 0x000fc400000f0eff */
[CC--:B-1----:R-:W-:Y:S01]  /*2040*/  LEA R16, P0, R68.reuse, R7.reuse, 0x1 ;  /* 0x0000000744107211 */ /* 0x0c2fe200078008ff */
[----:B------:R1:W2:Y:S01]  /*2050*/  LDG.E.U16 R195, desc[UR8][R8.64] ;  /* 0x0000000808c37981 */ /* 0x0002a2000c1e1500 */
[C---:B0-----:R-:W-:Y:S02]  /*2060*/  IMAD R10, R131.reuse, 0x2, R154 ;  /* 0x00000002830a7824 */ /* 0x041fe400078e029a */
[----:B------:R-:W-:Y:S01]  /*2070*/  LEA.HI.X.SX32 R17, R68, R60, 0x1, P0 ;  /* 0x0000003c44117211 */ /* 0x000fe200000f0eff */
[----:B------:R0:W2:Y:S01]  /*2080*/  LDG.E.U16 R191, desc[UR8][R18.64] ;  /* 0x0000000812bf7981 */ /* 0x0000a2000c1e1500 */
[C---:B-1----:R-:W-:Y:S02]  /*2090*/  LEA R8, P1, R90.reuse, R7, 0x1 ;  /* 0x000000075a087211 */ /* 0x042fe400078208ff */
[----:B------:R-:W-:Y:S01]  /*20a0*/  LEA R68, R131, R10, 0x1 ;  /* 0x0000000a83447211 */ /* 0x000fe200078e08ff */
[----:B------:R1:W2:Y:S01]  /*20b0*/  LDG.E.U16 R190, desc[UR8][R16.64] ;  /* 0x0000000810be7981 */ /* 0x0002a2000c1e1500 */
[----:B------:R-:W-:-:S03]  /*20c0*/  LEA.HI.X.SX32 R9, R90, R60, 0x1, P1 ;  /* 0x0000003c5a097211 */ /* 0x000fc600008f0eff */
[C---:B------:R-:W-:Y:S01]  /*20d0*/  IMAD R83, R131.reuse, 0x2, R68 ;  /* 0x0000000283537824 */ /* 0x040fe200078e0244 */
[CC--:B0-----:R-:W-:Y:S01]  /*20e0*/  LEA R18, P0, R30.reuse, R7.reuse, 0x1 ;  /* 0x000000071e127211 */ /* 0x0c1fe200078008ff */
[----:B------:R0:W2:Y:S02]  /*20f0*/  LDG.E.U16 R192, desc[UR8][R8.64] ;  /* 0x0000000808c07981 */ /* 0x0000a4000c1e1500 */
[C---:B------:R-:W-:Y:S01]  /*2100*/  IMAD R150, R131.reuse, 0x2, R83 ;  /* 0x0000000283967824 */ /* 0x040fe200078e0253 */
[-C--:B------:R-:W-:Y:S02]  /*2110*/  LEA.HI.X.SX32 R19, R30, R60.reuse, 0x1, P0 ;  /* 0x0000003c1e137211 */ /* 0x080fe400000f0eff */
[-C--:B-1----:R-:W-:Y:S02]  /*2120*/  LEA R16, P0, R82, R7.reuse, 0x1 ;  /* 0x0000000752107211 */ /* 0x082fe400078008ff */
[C---:B0-----:R-:W-:Y:S01]  /*2130*/  LEA R8, P1, R86.reuse, R7, 0x1 ;  /* 0x0000000756087211 */ /* 0x041fe200078208ff */
[----:B------:R-:W-:Y:S01]  /*2140*/  IMAD R30, R131, 0x2, R150 ;  /* 0x00000002831e7824 */ /* 0x000fe200078e0296 */
[----:B------:R0:W2:Y:S02]  /*2150*/  LDG.E.U16 R188, desc[UR8][R18.64] ;  /* 0x0000000812bc7981 */ /* 0x0000a4000c1e1500 */
[----:B------:R-:W-:-:S02]  /*2160*/  LEA.HI.X.SX32 R9, R86, R60, 0x1, P1 ;  /* 0x0000003c56097211 */ /* 0x000fc400008f0eff */
[----:B------:R-:W-:Y:S02]  /*2170*/  LEA.HI.X.SX32 R17, R82, R60, 0x1, P0 ;  /* 0x0000003c52117211 */ /* 0x000fe400000f0eff */
[----:B------:R-:W-:Y:S01]  /*2180*/  LEA R82, R131, R30, 0x1 ;  /* 0x0000001e83527211 */ /* 0x000fe200078e08ff */
[----:B------:R1:W2:Y:S01]  /*2190*/  LDG.E.U16 R189, desc[UR8][R8.64] ;  /* 0x0000000808bd7981 */ /* 0x0002a2000c1e1500 */
[----:B0-----:R-:W-:-:S03]  /*21a0*/  LEA R18, P0, R26, R7, 0x1 ;  /* 0x000000071a127211 */ /* 0x001fc600078008ff */
[----:B------:R0:W2:Y:S01]  /*21b0*/  LDG.E.U16 R187, desc[UR8][R16.64] ;  /* 0x0000000810bb7981 */ /* 0x0000a2000c1e1500 */
[----:B-1----:R-:W-:-:S04]  /*21c0*/  LEA R8, P1, R22, R7, 0x1 ;  /* 0x0000000716087211 */ /* 0x002fc800078208ff */
[-C--:B------:R-:W-:Y:S01]  /*21d0*/  LEA.HI.X.SX32 R9, R22, R60.reuse, 0x1, P1 ;  /* 0x0000003c16097211 */ /* 0x080fe200008f0eff */
[----:B------:R-:W-:Y:S01]  /*21e0*/  IMAD R22, R131, 0x2, R82 ;  /* 0x0000000283167824 */ /* 0x000fe200078e0252 */
[----:B------:R-:W-:-:S03]  /*21f0*/  LEA.HI.X.SX32 R19, R26, R60, 0x1, P0 ;  /* 0x0000003c1a137211 */ /* 0x000fc600000f0eff */
[C---:B------:R-:W-:Y:S01]  /*2200*/  IMAD R151, R131.reuse, 0x2, R22 ;  /* 0x0000000283977824 */ /* 0x040fe200078e0216 */
[C---:B0-----:R-:W-:Y:S01]  /*2210*/  LEA R16, P0, R84.reuse, R7, 0x1 ;  /* 0x0000000754107211 */ /* 0x041fe200078008ff */
[----:B------:R0:W2:Y:S02]  /*2220*/  LDG.E.U16 R186, desc[UR8][R8.64] ;  /* 0x0000000808ba7981 */ /* 0x0000a4000c1e1500 */
[C---:B------:R-:W-:Y:S02]  /*2230*/  IMAD R26, R131.reuse, 0x2, R151 ;  /* 0x00000002831a7824 */ /* 0x040fe400078e0297 */
[----:B------:R1:W2:Y:S03]  /*2240*/  LDG.E.U16 R185, desc[UR8][R18.64] ;  /* 0x0000000812b97981 */ /* 0x0002a6000c1e1500 */
[----:B------:R-:W-:Y:S02]  /*2250*/  LEA R86, R131, R26, 0x1 ;  /* 0x0000001a83567211 */ /* 0x000fe400078e08ff */
[----:B------:R-:W-:-:S03]  /*2260*/  LEA.HI.X.SX32 R17, R84, R60, 0x1, P0 ;  /* 0x0000003c54117211 */ /* 0x000fc600000f0eff */
[C---:B------:R-:W-:Y:S01]  /*2270*/  IMAD R85, R131.reuse, 0x2, R86 ;  /* 0x0000000283557824 */ /* 0x040fe200078e0256 */
[-C--:B0-----:R-:W-:Y:S01]  /*2280*/  LEA R8, P1, R80, R7.reuse, 0x1 ;  /* 0x0000000750087211 */ /* 0x081fe200078208ff */
[----:B------:R0:W2:Y:S01]  /*2290*/  LDG.E.U16 R184, desc[UR8][R16.64] ;  /* 0x0000000810b87981 */ /* 0x0000a2000c1e1500 */
[-C--:B-1----:R-:W-:Y:S01]  /*22a0*/  LEA R18, P0, R12, R7.reuse, 0x1 ;  /* 0x000000070c127211 */ /* 0x082fe200078008ff */
[C---:B------:R-:W-:Y:S01]  /*22b0*/  IMAD R146, R131.reuse, 0x2, R85 ;  /* 0x0000000283927824 */ /* 0x040fe200078e0255 */
[-C--:B------:R-:W-:Y:S02]  /*22c0*/  LEA.HI.X.SX32 R9, R80, R60.reuse, 0x1, P1 ;  /* 0x0000003c50097211 */ /* 0x080fe400008f0eff */
[----:B------:R-:W-:Y:S01]  /*22d0*/  LEA.HI.X.SX32 R19, R12, R60, 0x1, P0 ;  /* 0x0000003c0c137211 */ /* 0x000fe200000f0eff */
[C---:B------:R-:W-:Y:S02]  /*22e0*/  IMAD R12, R131.reuse, 0x2, R146 ;  /* 0x00000002830c7824 */ /* 0x040fe400078e0292 */
[----:B------:R1:W2:Y:S03]  /*22f0*/  LDG.E.U16 R183, desc[UR8][R8.64] ;  /* 0x0000000808b77981 */ /* 0x0002a6000c1e1500 */
[----:B------:R-:W-:Y:S01]  /*2300*/  LEA R84, R131, R12, 0x1 ;  /* 0x0000000c83547211 */ /* 0x000fe200078e08ff */
[----:B------:R3:W2:Y:S01]  /*2310*/  LDG.E.U16 R182, desc[UR8][R18.64] ;  /* 0x0000000812b67981 */ /* 0x0006a2000c1e1500 */
[----:B0-----:R-:W-:-:S02]  /*2320*/  LEA R16, P0, R79, R7, 0x1 ;  /* 0x000000074f107211 */ /* 0x001fc400078008ff */
[----:B-1----:R-:W-:-:S04]  /*2330*/  LEA R8, P1, R58, R7, 0x1 ;  /* 0x000000073a087211 */ /* 0x002fc800078208ff */
[-C--:B------:R-:W-:Y:S01]  /*2340*/  LEA.HI.X.SX32 R9, R58, R60.reuse, 0x1, P1 ;  /* 0x0000003c3a097211 */ /* 0x080fe200008f0eff */
[----:B------:R-:W-:Y:S01]  /*2350*/  IMAD R58, R131, 0x2, R84 ;  /* 0x00000002833a7824 */ /* 0x000fe200078e0254 */
[-C--:B------:R-:W-:Y:S02]  /*2360*/  LEA.HI.X.SX32 R17, R79, R60.reuse, 0x1, P0 ;  /* 0x0000003c4f117211 */ /* 0x080fe400000f0eff */
[CC--:B---3--:R-:W-:Y:S01]  /*2370*/  LEA R18, P0, R78.reuse, R7.reuse, 0x1 ;  /* 0x000000074e127211 */ /* 0x0c8fe200078008ff */
[C---:B------:R-:W-:Y:S01]  /*2380*/  IMAD R147, R131.reuse, 0x2, R58 ;  /* 0x0000000283937824 */ /* 0x040fe200078e023a */
[----:B------:R-:W3:Y:S02]  /*2390*/  LDG.E.U16 R80, desc[UR8][R8.64] ;  /* 0x0000000808507981 */ /* 0x000ee4000c1e1500 */
[----:B------:R-:W-:Y:S01]  /*23a0*/  LEA.HI.X.SX32 R19, R78, R60, 0x1, P0 ;  /* 0x0000003c4e137211 */ /* 0x000fe200000f0eff */
[----:B------:R-:W-:Y:S01]  /*23b0*/  IMAD R11, R131, 0x2, R147 ;  /* 0x00000002830b7824 */ /* 0x000fe200078e0293 */
[----:B------:R0:W2:Y:S04]  /*23c0*/  LDG.E.U16 R181, desc[UR8][R16.64] ;  /* 0x0000000810b57981 */ /* 0x0000a8000c1e1500 */
[----:B------:R1:W2:Y:S01]  /*23d0*/  LDG.E.U16 R107, desc[UR8][R18.64] ;  /* 0x00000008126b7981 */ /* 0x0002a2000c1e1500 */
[----:B0-----:R-:W-:-:S02]  /*23e0*/  LEA R16, P0, R63, R7, 0x1 ;  /* 0x000000073f107211 */ /* 0x001fc400078008ff */
[----:B------:R-:W-:Y:S02]  /*23f0*/  LEA R8, P1, R15, R7, 0x1 ;  /* 0x000000070f087211 */ /* 0x000fe400078208ff */
[-C--:B------:R-:W-:Y:S02]  /*2400*/  LEA.HI.X.SX32 R17, R63, R60.reuse, 0x1, P0 ;  /* 0x0000003c3f117211 */ /* 0x080fe400000f0eff */
[----:B------:R-:W-:Y:S02]  /*2410*/  LEA R63, R131, R11, 0x1 ;  /* 0x0000000b833f7211 */ /* 0x000fe400078e08ff */
[-C--:B------:R-:W-:Y:S01]  /*2420*/  LEA.HI.X.SX32 R9, R15, R60.reuse, 0x1, P1 ;  /* 0x0000003c0f097211 */ /* 0x080fe200008f0eff */
[----:B------:R0:W2:Y:S02]  /*2430*/  LDG.E.U16 R79, desc[UR8][R16.64] ;  /* 0x00000008104f7981 */ /* 0x0000a4000c1e1500 */
[----:B------:R-:W-:Y:S01]  /*2440*/  IMAD R15, R131, 0x2, R63 ;  /* 0x00000002830f7824 */ /* 0x000fe200078e023f */
[----:B-1----:R-:W-:Y:S01]  /*2450*/  LEA R18, P0, R27, R7, 0x1 ;  /* 0x000000071b127211 */ /* 0x002fe200078008ff */
[----:B------:R1:W2:Y:S02]  /*2460*/  LDG.E.U16 R106, desc[UR8][R8.64] ;  /* 0x00000008086a7981 */ /* 0x0002a4000c1e1500 */
[----:B------:R-:W-:Y:S01]  /*2470*/  IMAD R144, R131, 0x2, R15 ;  /* 0x0000000283907824 */ /* 0x000fe200078e020f */
[----:B------:R-:W-:-:S02]  /*2480*/  LEA.HI.X.SX32 R19, R27, R60, 0x1, P0 ;  /* 0x0000003c1b137211 */ /* 0x000fc400000f0eff */
[C---:B0-----:R-:W-:Y:S01]  /*2490*/  LEA R16, P0, R6.reuse, R7, 0x1 ;  /* 0x0000000706107211 */ /* 0x041fe200078008ff */
[C---:B------:R-:W-:Y:S02]  /*24a0*/  IMAD R27, R131.reuse, 0x2, R144 ;  /* 0x00000002831b7824 */ /* 0x040fe400078e0290 */
[----:B------:R0:W2:Y:S01]  /*24b0*/  LDG.E.U16 R78, desc[UR8][R18.64] ;  /* 0x00000008124e7981 */ /* 0x0000a2000c1e1500 */
[----:B------:R-:W-:Y:S02]  /*24c0*/  LEA.HI.X.SX32 R17, R6, R60, 0x1, P0 ;  /* 0x0000003c06117211 */ /* 0x000fe400000f0eff */
[----:B------:R-:W-:Y:S02]  /*24d0*/  LEA R6, R131, R27, 0x1 ;  /* 0x0000001b83067211 */ /* 0x000fe400078e08ff */
[-C--:B-1----:R-:W-:Y:S01]  /*24e0*/  LEA R8, P1, R77, R7.reuse, 0x1 ;  /* 0x000000074d087211 */ /* 0x082fe200078208ff */
[----:B------:R1:W2:Y:S02]  /*24f0*/  LDG.E.U16 R105, desc[UR8][R16.64] ;  /* 0x0000000810697981 */ /* 0x0002a4000c1e1500 */
[----:B------:R-:W-:Y:S01]  /*2500*/  IMAD R122, R131, 0x2, R6 ;  /* 0x00000002837a7824 */ /* 0x000fe200078e0206 */
[----:B0-----:R-:W-:-:S03]  /*2510*/  LEA R18, P0, R23, R7, 0x1 ;  /* 0x0000000717127211 */ /* 0x001fc600078008ff */
[----:B------:R-:W-:Y:S01]  /*2520*/  IMAD R145, R131, 0x2, R122 ;  /* 0x0000000283917824 */ /* 0x000fe200078e027a */
[----:B------:R-:W-:-:S03]  /*2530*/  LEA.HI.X.SX32 R19, R23, R60, 0x1, P0 ;  /* 0x0000003c17137211 */ /* 0x000fc600000f0eff */
[C---:B------:R-:W-:Y:S01]  /*2540*/  IMAD R23, R131.reuse, 0x2, R145 ;  /* 0x0000000283177824 */ /* 0x040fe200078e0291 */
[----:B-1----:R-:W-:Y:S01]  /*2550*/  LEA R16, P0, R76, R7, 0x1 ;  /* 0x000000074c107211 */ /* 0x002fe200078008ff */
[----:B------:R0:W2:Y:S03]  /*2560*/  LDG.E.U16 R104, desc[UR8][R18.64] ;  /* 0x0000000812687981 */ /* 0x0000a6000c1e1500 */
[----:B------:R-:W-:Y:S02]  /*2570*/  LEA R88, R131, R23, 0x1 ;  /* 0x0000001783587211 */ /* 0x000fe400078e08ff */
[----:B------:R-:W-:-:S03]  /*2580*/  LEA.HI.X.SX32 R9, R77, R60, 0x1, P1 ;  /* 0x0000003c4d097211 */ /* 0x000fc600008f0eff */
[C---:B------:R-:W-:Y:S01]  /*2590*/  IMAD R123, R131.reuse, 0x2, R88 ;  /* 0x00000002837b7824 */ /* 0x040fe200078e0258 */
[-C--:B------:R-:W-:Y:S01]  /*25a0*/  LEA.HI.X.SX32 R17, R76, R60.reuse, 0x1, P0 ;  /* 0x0000003c4c117211 */ /* 0x080fe200000f0eff */
[----:B------:R1:W2:Y:S01]  /*25b0*/  LDG.E.U16 R77, desc[UR8][R8.64] ;  /* 0x00000008084d7981 */ /* 0x0002a2000c1e1500 */
[CC--:B0-----:R-:W-:Y:S01]  /*25c0*/  LEA R18, P0, R24.reuse, R7.reuse, 0x1 ;  /* 0x0000000718127211 */ /* 0x0c1fe200078008ff */
[C---:B------:R-:W-:Y:S02]  /*25d0*/  IMAD R141, R131.reuse, 0x2, R123 ;  /* 0x00000002838d7824 */ /* 0x040fe400078e027b */
[----:B------:R0:W2:Y:S01]  /*25e0*/  LDG.E.U16 R76, desc[UR8][R16.64] ;  /* 0x00000008104c7981 */ /* 0x0000a2000c1e1500 */
[----:B------:R-:W-:Y:S01]  /*25f0*/  LEA.HI.X.SX32 R19, R24, R60, 0x1, P0 ;  /* 0x0000003c18137211 */ /* 0x000fe200000f0eff */
[----:B------:R-:W-:Y:S01]  /*2600*/  IMAD R24, R131, 0x2, R141 ;  /* 0x0000000283187824 */ /* 0x000fe200078e028d */
[----:B-1----:R-:W-:-:S04]  /*2610*/  LEA R8, P1, R75, R7, 0x1 ;  /* 0x000000074b087211 */ /* 0x002fc800078208ff */
[----:B------:R-:W-:Y:S02]  /*2620*/  LEA.HI.X.SX32 R9, R75, R60, 0x1, P1 ;  /* 0x0000003c4b097211 */ /* 0x000fe400008f0eff */
[C---:B------:R-:W-:Y:S01]  /*2630*/  LEA R89, R131.reuse, R24, 0x1 ;  /* 0x0000001883597211 */ /* 0x040fe200078e08ff */
[----:B------:R-:W2:Y:S04]  /*2640*/  LDG.E.U16 R75, desc[UR8][R18.64] ;  /* 0x00000008124b7981 */ /* 0x000ea8000c1e1500 */
[----:B------:R1:W2:Y:S01]  /*2650*/  LDG.E.U16 R103, desc[UR8][R8.64] ;  /* 0x0000000808677981 */ /* 0x0002a2000c1e1500 */
[C---:B------:R-:W-:Y:S01]  /*2660*/  IMAD R126, R131.reuse, 0x2, R89 ;  /* 0x00000002837e7824 */ /* 0x040fe200078e0259 */
[-C--:B0-----:R-:W-:Y:S02]  /*2670*/  LEA R16, P0, R74, R7.reuse, 0x1 ;  /* 0x000000074a107211 */ /* 0x081fe400078008ff */
[----:B-1----:R-:W-:Y:S01]  /*2680*/  LEA R8, P1, R20, R7, 0x1 ;  /* 0x0000000714087211 */ /* 0x002fe200078208ff */
[----:B------:R-:W-:-:S03]  /*2690*/  IMAD R142, R131, 0x2, R126 ;  /* 0x00000002838e7824 */ /* 0x000fc600078e027e */
[-C--:B------:R-:W-:Y:S02]  /*26a0*/  LEA.HI.X.SX32 R9, R20, R60.reuse, 0x1, P1 ;  /* 0x0000003c14097211 */ /* 0x080fe400008f0eff */
[----:B------:R-:W-:-:S03]  /*26b0*/  LEA.HI.X.SX32 R17, R74, R60, 0x1, P0 ;  /* 0x0000003c4a117211 */ /* 0x000fc600000f0eff */
[----:B------:R0:W2:Y:S01]  /*26c0*/  LDG.E.U16 R74, desc[UR8][R8.64] ;  /* 0x00000008084a7981 */ /* 0x0000a2000c1e1500 */
[----:B------:R-:W-:-:S03]  /*26d0*/  LEA R20, P0, R21, R7, 0x1 ;  /* 0x0000000715147211 */ /* 0x000fc600078008ff */
[----:B------:R-:W2:Y:S01]  /*26e0*/  LDG.E.U16 R102, desc[UR8][R16.64] ;  /* 0x0000000810667981 */ /* 0x000ea2000c1e1500 */
[----:B0-----:R-:W-:Y:S01]  /*26f0*/  IMAD R9, R131, 0x2, R142 ;  /* 0x0000000283097824 */ /* 0x001fe200078e028e */
[----:B------:R-:W-:-:S04]  /*2700*/  LEA.HI.X.SX32 R21, R21, R60, 0x1, P0 ;  /* 0x0000003c15157211 */ /* 0x000fc800000f0eff */
[----:B------:R-:W-:Y:S01]  /*2710*/  LEA R8, R131, R9, 0x1 ;  /* 0x0000000983087211 */ /* 0x000fe200078e08ff */
[----:B------:R0:W2:Y:S01]  /*2720*/  LDG.E.U16 R101, desc[UR8][R20.64] ;  /* 0x0000000814657981 */ /* 0x0000a2000c1e1500 */
[----:B------:R-:W-:-:S03]  /*2730*/  LEA R18, P0, R73, R7, 0x1 ;  /* 0x0000000749127211 */ /* 0x000fc600078008ff */
[----:B------:R-:W-:Y:S01]  /*2740*/  IMAD R124, R131, 0x2, R8 ;  /* 0x00000002837c7824 */ /* 0x000fe200078e0208 */
[----:B------:R-:W-:-:S03]  /*2750*/  LEA.HI.X.SX32 R19, R73, R60, 0x1, P0 ;  /* 0x0000003c49137211 */ /* 0x000fc600000f0eff */
[----:B------:R-:W-:Y:S01]  /*2760*/  IMAD R139, R131, 0x2, R124 ;  /* 0x00000002838b7824 */ /* 0x000fe200078e027c */
[CC--:B0-----:R-:W-:Y:S01]  /*2770*/  LEA R20, P0, R25.reuse, R7.reuse, 0x1 ;  /* 0x0000000719147211 */ /* 0x0c1fe200078008ff */
[----:B------:R0:W2:Y:S03]  /*2780*/  LDG.E.U16 R73, desc[UR8][R18.64] ;  /* 0x0000000812497981 */ /* 0x0000a6000c1e1500 */
[----:B------:R-:W-:Y:S01]  /*2790*/  LEA.HI.X.SX32 R21, R25, R60, 0x1, P0 ;  /* 0x0000003c19157211 */ /* 0x000fe200000f0eff */
[----:B------:R-:W-:Y:S01]  /*27a0*/  IMAD R25, R131, 0x2, R139 ;  /* 0x0000000283197824 */ /* 0x000fe200078e028b */
[----:B------:R-:W-:-:S04]  /*27b0*/  LEA R16, P1, R72, R7, 0x1 ;  /* 0x0000000748107211 */ /* 0x000fc800078208ff */
[----:B------:R-:W-:Y:S02]  /*27c0*/  LEA R110, R131, R25, 0x1 ;  /* 0x00000019836e7211 */ /* 0x000fe400078e08ff */
[-C--:B0-----:R-:W-:Y:S02]  /*27d0*/  LEA R18, P0, R71, R7.reuse, 0x1 ;  /* 0x0000000747127211 */ /* 0x081fe400078008ff */
[-C--:B------:R-:W-:Y:S01]  /*27e0*/  LEA.HI.X.SX32 R17, R72, R60.reuse, 0x1, P1 ;  /* 0x0000003c48117211 */ /* 0x080fe200008f0eff */
[----:B------:R-:W-:Y:S01]  /*27f0*/  IMAD R129, R131, 0x2, R110 ;  /* 0x0000000283817824 */ /* 0x000fe200078e026e */
[----:B------:R-:W-:Y:S01]  /*2800*/  LEA.HI.X.SX32 R19, R71, R60, 0x1, P0 ;  /* 0x0000003c47137211 */ /* 0x000fe200000f0eff */
[----:B------:R-:W2:Y:S02]  /*2810*/  LDG.E.U16 R72, desc[UR8][R20.64] ;  /* 0x0000000814487981 */ /* 0x000ea4000c1e1500 */
[C---:B------:R-:W-:Y:S02]  /*2820*/  IMAD R137, R131.reuse, 0x2, R129 ;  /* 0x0000000283897824 */ /* 0x040fe400078e0281 */
[----:B------:R0:W2:Y:S04]  /*2830*/  LDG.E.U16 R100, desc[UR8][R16.64] ;  /* 0x0000000810647981 */ /* 0x0000a8000c1e1500 */
[----:B------:R1:W2:Y:S01]  /*2840*/  LDG.E.U16 R99, desc[UR8][R18.64] ;  /* 0x0000000812637981 */ /* 0x0002a2000c1e1500 */
[----:B0-----:R-:W-:Y:S01]  /*2850*/  LEA R16, P1, R64, R7, 0x1 ;  /* 0x0000000740107211 */ /* 0x001fe200078208ff */
[----:B-1----:R-:W-:-:S03]  /*2860*/  IMAD R19, R131, 0x2, R137 ;  /* 0x0000000283137824 */ /* 0x002fc600078e0289 */
[-C--:B------:R-:W-:Y:S02]  /*2870*/  LEA.HI.X.SX32 R17, R64, R60.reuse, 0x1, P1 ;  /* 0x0000003c40117211 */ /* 0x080fe400008f0eff */
[----:B------:R-:W-:Y:S02]  /*2880*/  LEA R64, P0, R65, R7, 0x1 ;  /* 0x0000000741407211 */ /* 0x000fe400078008ff */
[----:B------:R-:W-:Y:S01]  /*2890*/  LEA R109, R131, R19, 0x1 ;  /* 0x00000013836d7211 */ /* 0x000fe200078e08ff */
[----:B------:R0:W2:Y:S01]  /*28a0*/  LDG.E.U16 R71, desc[UR8][R16.64] ;  /* 0x0000000810477981 */ /* 0x0000a2000c1e1500 */
[-C--:B------:R-:W-:Y:S02]  /*28b0*/  LEA.HI.X.SX32 R65, R65, R60.reuse, 0x1, P0 ;  /* 0x0000003c41417211 */ /* 0x080fe400000f0eff */
[C---:B------:R-:W-:Y:S01]  /*28c0*/  LEA R20, P0, R70.reuse, R7, 0x1 ;  /* 0x0000000746147211 */ /* 0x040fe200078008ff */
[C---:B------:R-:W-:Y:S02]  /*28d0*/  IMAD R125, R131.reuse, 0x2, R109 ;  /* 0x00000002837d7824 */ /* 0x040fe400078e026d */
[----:B------:R-:W2:Y:S01]  /*28e0*/  LDG.E.U16 R98, desc[UR8][R64.64] ;  /* 0x0000000840627981 */ /* 0x000ea2000c1e1500 */
[----:B------:R-:W-:Y:S01]  /*28f0*/  LEA.HI.X.SX32 R21, R70, R60, 0x1, P0 ;  /* 0x0000003c46157211 */ /* 0x000fe200000f0eff */
[----:B------:R-:W-:-:S04]  /*2900*/  IMAD R138, R131, 0x2, R125 ;  /* 0x00000002838a7824 */ /* 0x000fc800078e027d */
[----:B------:R1:W2:Y:S01]  /*2910*/  LDG.E.U16 R70, desc[UR8][R20.64] ;  /* 0x0000000814467981 */ /* 0x0002a2000c1e1500 */
[----:B0-----:R-:W-:Y:S01]  /*2920*/  LEA R16, P1, R66, R7, 0x1 ;  /* 0x0000000742107211 */ /* 0x001fe200078208ff */
[----:B-1----:R-:W-:-:S03]  /*2930*/  IMAD R20, R131, 0x2, R138 ;  /* 0x0000000283147824 */ /* 0x002fc600078e028a */
[----:B------:R-:W-:Y:S02]  /*2940*/  LEA.HI.X.SX32 R17, R66, R60, 0x1, P1 ;  /* 0x0000003c42117211 */ /* 0x000fe400008f0eff */
[----:B------:R-:W-:-:S03]  /*2950*/  LEA R111, R131, R20, 0x1 ;  /* 0x00000014836f7211 */ /* 0x000fc600078e08ff */
[----:B------:R0:W2:Y:S01]  /*2960*/  LDG.E.U16 R97, desc[UR8][R16.64] ;  /* 0x0000000810617981 */ /* 0x0000a2000c1e1500 */
[----:B------:R-:W-:Y:S01]  /*2970*/  LEA R66, P0, R67, R7, 0x1 ;  /* 0x0000000743427211 */ /* 0x000fe200078008ff */
[----:B------:R-:W-:-:S03]  /*2980*/  IMAD R128, R131, 0x2, R111 ;  /* 0x0000000283807824 */ /* 0x000fc600078e026f */
[-C--:B------:R-:W-:Y:S02]  /*2990*/  LEA.HI.X.SX32 R67, R67, R60.reuse, 0x1, P0 ;  /* 0x0000003c43437211 */ /* 0x080fe400000f0eff */
[-C--:B------:R-:W-:Y:S01]  /*29a0*/  LEA R64, P0, R69, R7.reuse, 0x1 ;  /* 0x0000000745407211 */ /* 0x080fe200078008ff */
[----:B------:R-:W-:Y:S01]  /*29b0*/  IMAD R136, R131, 0x2, R128 ;  /* 0x0000000283887824 */ /* 0x000fe200078e0280 */
[----:B0-----:R-:W-:Y:S02]  /*29c0*/  LEA R16, P1, R87, R7, 0x1 ;  /* 0x0000000757107211 */ /* 0x001fe400078208ff */
[-C--:B------:R-:W-:Y:S01]  /*29d0*/  LEA.HI.X.SX32 R65, R69, R60.reuse, 0x1, P0 ;  /* 0x0000003c45417211 */ /* 0x080fe200000f0eff */
[----:B------:R-:W-:Y:S01]  /*29e0*/  IMAD R21, R131, 0x2, R136 ;  /* 0x0000000283157824 */ /* 0x000fe200078e0288 */
[----:B------:R0:W2:Y:S01]  /*29f0*/  LDG.E.U16 R69, desc[UR8][R66.64] ;  /* 0x0000000842457981 */ /* 0x0000a2000c1e1500 */
[----:B------:R-:W-:-:S03]  /*2a00*/  LEA.HI.X.SX32 R17, R87, R60, 0x1, P1 ;  /* 0x0000003c57117211 */ /* 0x000fc600008f0eff */
[----:B------:R-:W-:Y:S01]  /*2a10*/  LEA R112, R131, R21, 0x1 ;  /* 0x0000001583707211 */ /* 0x000fe200078e08ff */
[----:B------:R1:W2:Y:S01]  /*2a20*/  LDG.E.U16 R96, desc[UR8][R64.64] ;  /* 0x0000000840607981 */ /* 0x0002a2000c1e1500 */
[----:B0-----:R-:W-:-:S04]  /*2a30*/  LEA R66, P0, R68, R7, 0x1 ;  /* 0x0000000744427211 */ /* 0x001fc800078008ff */
[-C--:B------:R-:W-:Y:S02]  /*2a40*/  LEA.HI.X.SX32 R67, R68, R60.reuse, 0x1, P0 ;  /* 0x0000003c44437211 */ /* 0x080fe400000f0eff */
[----:B------:R0:W2:Y:S01]  /*2a50*/  LDG.E.U16 R68, desc[UR8][R16.64] ;  /* 0x0000000810447981 */ /* 0x0000a2000c1e1500 */
[-C--:B-1----:R-:W-:Y:S01]  /*2a60*/  LEA R64, P0, R83, R7.reuse, 0x1 ;  /* 0x0000000753407211 */ /* 0x082fe200078008ff */
[----:B------:R-:W-:Y:S02]  /*2a70*/  IMAD R148, R131, 0x2, R112 ;  /* 0x0000000283947824 */ /* 0x000fe400078e0270 */
[----:B------:R-:W2:Y:S01]  /*2a80*/  LDG.E.U16 R95, desc[UR8][R66.64] ;  /* 0x00000008425f7981 */ /* 0x000ea2000c1e1500 */
[----:B------:R-:W-:Y:S02]  /*2a90*/  LEA.HI.X.SX32 R65, R83, R60, 0x1, P0 ;  /* 0x0000003c53417211 */ /* 0x000fe400000f0eff */
[----:B0-----:R-:W-:Y:S01]  /*2aa0*/  LEA R16, P1, R82, R7, 0x1 ;  /* 0x0000000752107211 */ /* 0x001fe200078208ff */
[----:B------:R-:W-:-:S03]  /*2ab0*/  IMAD R135, R131, 0x2, R148 ;  /* 0x0000000283877824 */ /* 0x000fc600078e0294 */
[----:B------:R-:W-:Y:S01]  /*2ac0*/  LEA.HI.X.SX32 R17, R82, R60, 0x1, P1 ;  /* 0x0000003c52117211 */ /* 0x000fe200008f0eff */
[----:B------:R0:W2:Y:S01]  /*2ad0*/  LDG.E.U16 R67, desc[UR8][R64.64] ;  /* 0x0000000840437981 */ /* 0x0000a2000c1e1500 */
[----:B------:R-:W-:-:S03]  /*2ae0*/  LEA R82, P0, R22, R7, 0x1 ;  /* 0x0000000716527211 */ /* 0x000fc600078008ff */
[----:B------:R1:W2:Y:S01]  /*2af0*/  LDG.E.U16 R94, desc[UR8][R16.64] ;  /* 0x00000008105e7981 */ /* 0x0002a2000c1e1500 */
[----:B------:R-:W-:Y:S01]  /*2b00*/  LEA.HI.X.SX32 R83, R22, R60, 0x1, P0 ;  /* 0x0000003c16537211 */ /* 0x000fe200000f0eff */
[----:B------:R-:W-:Y:S01]  /*2b10*/  IMAD R22, R131, 0x2, R135 ;  /* 0x0000000283167824 */ /* 0x000fe200078e0287 */
[----:B0-----:R-:W-:-:S03]  /*2b20*/  LEA R64, P0, R86, R7, 0x1 ;  /* 0x0000000756407211 */ /* 0x001fc600078008ff */
[----:B------:R-:W2:Y:S01]  /*2b30*/  LDG.E.U16 R66, desc[UR8][R82.64] ;  /* 0x0000000852427981 */ /* 0x000ea2000c1e1500 */
[----:B------:R-:W-:Y:S02]  /*2b40*/  LEA R113, R131, R22, 0x1 ;  /* 0x0000001683717211 */ /* 0x000fe400078e08ff */
[----:B-1----:R-:W-:Y:S02]  /*2b50*/  LEA R16, P1, R85, R7, 0x1 ;  /* 0x0000000755107211 */ /* 0x002fe400078208ff */
[-C--:B------:R-:W-:Y:S01]  /*2b60*/  LEA.HI.X.SX32 R65, R86, R60.reuse, 0x1, P0 ;  /* 0x0000003c56417211 */ /* 0x080fe200000f0eff */
[----:B------:R-:W-:Y:S01]  /*2b70*/  IMAD R149, R131, 0x2, R113 ;  /* 0x0000000283957824 */ /* 0x000fe200078e0271 */
[----:B------:R-:W-:-:S03]  /*2b80*/  LEA.HI.X.SX32 R17, R85, R60, 0x1, P1 ;  /* 0x0000003c55117211 */ /* 0x000fc600008f0eff */
[C---:B------:R-:W-:Y:S01]  /*2b90*/  IMAD R133, R131.reuse, 0x2, R149 ;  /* 0x0000000283857824 */ /* 0x040fe200078e0295 */
[----:B------:R-:W2:Y:S04]  /*2ba0*/  LDG.E.U16 R93, desc[UR8][R64.64] ;  /* 0x00000008405d7981 */ /* 0x000ea8000c1e1500 */
[----:B------:R0:W2:Y:S02]  /*2bb0*/  LDG.E.U16 R65, desc[UR8][R16.64] ;  /* 0x0000000810417981 */ /* 0x0000a4000c1e1500 */
[----:B0-----:R-:W-:-:S05]  /*2bc0*/  IMAD R16, R131, 0x2, R133 ;  /* 0x0000000283107824 */ /* 0x001fca00078e0285 */
[----:B------:R-:W-:-:S05]  /*2bd0*/  LEA R116, R131, R16, 0x1 ;  /* 0x0000001083747211 */ /* 0x000fca00078e08ff */
[----:B------:R-:W-:Y:S01]  /*2be0*/  IMAD R152, R131, 0x2, R116 ;  /* 0x0000000283987824 */ /* 0x000fe200078e0274 */
[----:B------:R-:W-:-:S03]  /*2bf0*/  LEA R86, P0, R84, R7, 0x1 ;  /* 0x0000000754567211 */ /* 0x000fc600078008ff */
[----:B------:R-:W-:Y:S01]  /*2c00*/  IMAD R134, R131, 0x2, R152 ;  /* 0x0000000283867824 */ /* 0x000fe200078e0298 */
[----:B------:R-:W-:-:S03]  /*2c10*/  LEA.HI.X.SX32 R87, R84, R60, 0x1, P0 ;  /* 0x0000003c54577211 */ /* 0x000fc600000f0eff */
[----:B------:R-:W-:Y:S01]  /*2c20*/  IMAD R17, R131, 0x2, R134 ;  /* 0x0000000283117824 */ /* 0x000fe200078e0286 */
[CC--:B------:R-:W-:Y:S01]  /*2c30*/  LEA R84, P0, R58.reuse, R7.reuse, 0x1 ;  /* 0x000000073a547211 */ /* 0x0c0fe200078008ff */
[----:B------:R0:W2:Y:S01]  /*2c40*/  LDG.E.U16 R92, desc[UR8][R86.64] ;  /* 0x00000008565c7981 */ /* 0x0000a2000c1e1500 */
[----:B------:R-:W-:Y:S02]  /*2c50*/  LEA R82, P1, R63, R7, 0x1 ;  /* 0x000000073f527211 */ /* 0x000fe400078208ff */
[----:B------:R-:W-:Y:S02]  /*2c60*/  LEA R117, R131, R17, 0x1 ;  /* 0x0000001183757211 */ /* 0x000fe400078e08ff */
[-C--:B------:R-:W-:Y:S02]  /*2c70*/  LEA.HI.X.SX32 R85, R58, R60.reuse, 0x1, P0 ;  /* 0x0000003c3a557211 */ /* 0x080fe400000f0eff */
[----:B------:R-:W-:Y:S01]  /*2c80*/  LEA.HI.X.SX32 R83, R63, R60, 0x1, P1 ;  /* 0x0000003c3f537211 */ /* 0x000fe200008f0eff */
[----:B------:R-:W-:Y:S01]  /*2c90*/  IMAD R155, R131, 0x2, R117 ;  /* 0x00000002839b7824 */ /* 0x000fe200078e0275 */
[----:B------:R-:W1:Y:S01]  /*2ca0*/  LDC R58, c[0x0][0x3b8] ;  /* 0x0000ee00ff3a7b82 */ /* 0x000e620000000800 */
[----:B0-----:R-:W-:Y:S01]  /*2cb0*/  LEA R86, P0, R15, R7, 0x1 ;  /* 0x000000070f567211 */ /* 0x001fe200078008ff */
[----:B------:R-:W2:Y:S01]  /*2cc0*/  LDG.E.U16 R64, desc[UR8][R84.64] ;  /* 0x0000000854407981 */ /* 0x000ea2000c1e1500 */
[----:B------:R-:W-:-:S02]  /*2cd0*/  IMAD R132, R131, 0x2, R155 ;  /* 0x0000000283847824 */ /* 0x000fc400078e029b */
[----:B------:R-:W-:Y:S01]  /*2ce0*/  LEA.HI.X.SX32 R87, R15, R60, 0x1, P0 ;  /* 0x0000003c0f577211 */ /* 0x000fe200000f0eff */
[----:B------:R0:W2:Y:S02]  /*2cf0*/  LDG.E.U16 R91, desc[UR8][R82.64] ;  /* 0x00000008525b7981 */ /* 0x0000a4000c1e1500 */
[----:B------:R-:W1:Y:S02]  /*2d00*/  LDC R15, c[0x0][0x3b8] ;  /* 0x0000ee00ff0f7b82 */ /* 0x000e640000000800 */
[----:B------:R3:W2:Y:S01]  /*2d10*/  LDG.E.U16 R63, desc[UR8][R86.64] ;  /* 0x00000008563f7981 */ /* 0x0006a2000c1e1500 */
[----:B0-----:R-:W-:-:S04]  /*2d20*/  LEA R82, P0, R6, R7, 0x1 ;  /* 0x0000000706527211 */ /* 0x001fc800078008ff */
[----:B------:R-:W-:Y:S01]  /*2d30*/  LEA.HI.X.SX32 R83, R6, R60, 0x1, P0 ;  /* 0x0000003c06537211 */ /* 0x000fe200000f0eff */
[----:B------:R-:W-:Y:S01]  /*2d40*/  IMAD R6, R131, 0x2, R132 ;  /* 0x0000000283067824 */ /* 0x000fe200078e0284 */
[----:B---3--:R-:W-:-:S03]  /*2d50*/  LEA R86, P0, R89, R7, 0x1 ;  /* 0x0000000759567211 */ /* 0x008fc600078008ff */
[----:B------:R0:W3:Y:S01]  /*2d60*/  LDG.E.U16 R90, desc[UR8][R82.64] ;  /* 0x00000008525a7981 */ /* 0x0000e2000c1e1500 */
[----:B------:R-:W-:Y:S02]  /*2d70*/  LEA R118, R131, R6, 0x1 ;  /* 0x0000000683767211 */ /* 0x000fe400078e08ff */
[----:B------:R-:W-:-:S03]  /*2d80*/  LEA.HI.X.SX32 R87, R89, R60, 0x1, P0 ;  /* 0x0000003c59577211 */ /* 0x000fc600000f0eff */
[----:B------:R-:W-:Y:S01]  /*2d90*/  IMAD R156, R131, 0x2, R118 ;  /* 0x00000002839c7824 */ /* 0x000fe200078e0276 */
[----:B0-----:R-:W-:-:S03]  /*2da0*/  LEA R82, P0, R8, R7, 0x1 ;  /* 0x0000000708527211 */ /* 0x001fc600078008ff */
[C---:B------:R-:W-:Y:S01]  /*2db0*/  IMAD R130, R131.reuse, 0x2, R156 ;  /* 0x0000000283827824 */ /* 0x040fe200078e029c */
[----:B------:R-:W-:Y:S02]  /*2dc0*/  LEA.HI.X.SX32 R83, R8, R60, 0x1, P0 ;  /* 0x0000003c08537211 */ /* 0x000fe400000f0eff */
[----:B------:R-:W0:Y:S01]  /*2dd0*/  LDC R8, c[0x0][0x3b8] ;  /* 0x0000ee00ff087b82 */ /* 0x000e220000000800 */
[----:B------:R-:W-:Y:S01]  /*2de0*/  IMAD R18, R131, 0x2, R130 ;  /* 0x0000000283127824 */ /* 0x000fe200078e0282 */
[----:B------:R-:W-:-:S04]  /*2df0*/  LEA R84, P1, R88, R7, 0x1 ;  /* 0x0000000758547211 */ /* 0x000fc800078208ff */
[C---:B------:R-:W-:Y:S02]  /*2e00*/  LEA R119, R131.reuse, R18, 0x1 ;  /* 0x0000001283777211 */ /* 0x040fe400078e08ff */
[----:B------:R-:W-:Y:S02]  /*2e10*/  LEA.HI.X.SX32 R85, R88, R60, 0x1, P1 ;  /* 0x0000003c58557211 */ /* 0x000fe400008f0eff */
[----:B------:R-:W2:Y:S01]  /*2e20*/  LDG.E.U16 R88, desc[UR8][R86.64] ;  /* 0x0000000856587981 */ /* 0x000ea2000c1e1500 */
[----:B------:R-:W-:-:S03]  /*2e30*/  IMAD R157, R131, 0x2, R119 ;  /* 0x00000002839d7824 */ /* 0x000fc600078e0277 */
[----:B------:R0:W2:Y:S01]  /*2e40*/  LDG.E.U16 R89, desc[UR8][R84.64] ;  /* 0x0000000854597981 */ /* 0x0000a2000c1e1500 */
[----:B------:R-:W-:-:S03]  /*2e50*/  IMAD R131, R131, 0x2, R157 ;  /* 0x0000000283837824 */ /* 0x000fc600078e029d */
[----:B------:R0:W2:Y:S02]  /*2e60*/  LDG.E.U16 R87, desc[UR8][R82.64] ;  /* 0x0000000852577981 */ /* 0x0000a4000c1e1500 */
[----:B0-----:R-:W-:Y:S01]  /*2e70*/  IMAD R8, R8, 0x2, R131 ;  /* 0x0000000208087824 */ /* 0x001fe200078e0283 */
[----:B------:R-:W-:-:S04]  /*2e80*/  LEA R84, P0, R110, R7, 0x1 ;  /* 0x000000076e547211 */ /* 0x000fc800078008ff */
[----:B------:R-:W-:Y:S02]  /*2e90*/  LEA.HI.X.SX32 R85, R110, R60, 0x1, P0 ;  /* 0x0000003c6e557211 */ /* 0x000fe400000f0eff */
[----:B------:R-:W-:Y:S02]  /*2ea0*/  LEA R120, R120, R8, 0x1 ;  /* 0x0000000878787211 */ /* 0x000fe400078e08ff */
[CC--:B------:R-:W-:Y:S01]  /*2eb0*/  LEA R82, P0, R109.reuse, R7.reuse, 0x1 ;  /* 0x000000076d527211 */ /* 0x0c0fe200078008ff */
[----:B------:R-:W2:Y:S02]  /*2ec0*/  LDG.E.U16 R86, desc[UR8][R84.64] ;  /* 0x0000000854567981 */ /* 0x000ea4000c1e1500 */
[----:B------:R-:W-:Y:S01]  /*2ed0*/  IMAD R158, R158, 0x2, R120 ;  /* 0x000000029e9e7824 */ /* 0x000fe200078e0278 */
[----:B------:R-:W-:Y:S02]  /*2ee0*/  LEA.HI.X.SX32 R83, R109, R60, 0x1, P0 ;  /* 0x0000003c6d537211 */ /* 0x000fe400000f0eff */
[----:B------:R-:W-:Y:S01]  /*2ef0*/  LEA R110, P0, R111, R7, 0x1 ;  /* 0x000000076f6e7211 */ /* 0x000fe200078008ff */
[----:B-1----:R-:W-:-:S03]  /*2f00*/  IMAD R58, R58, 0x2, R158 ;  /* 0x000000023a3a7824 */ /* 0x002fc600078e029e */
[----:B------:R-:W-:Y:S01]  /*2f10*/  LEA.HI.X.SX32 R111, R111, R60, 0x1, P0 ;  /* 0x0000003c6f6f7211 */ /* 0x000fe200000f0eff */
[----:B------:R0:W2:Y:S01]  /*2f20*/  LDG.E.U16 R85, desc[UR8][R82.64] ;  /* 0x0000000852557981 */ /* 0x0000a2000c1e1500 */
[----:B------:R-:W-:-:S03]  /*2f30*/  IMAD R15, R15, 0x2, R58 ;  /* 0x000000020f0f7824 */ /* 0x000fc600078e023a */
[----:B------:R1:W2:Y:S01]  /*2f40*/  LDG.E.U16 R84, desc[UR8][R110.64] ;  /* 0x000000086e547981 */ /* 0x0002a2000c1e1500 */
[----:B0-----:R-:W-:-:S04]  /*2f50*/  LEA R82, P0, R112, R7, 0x1 ;  /* 0x0000000770527211 */ /* 0x001fc800078008ff */
[-C--:B------:R-:W-:Y:S02]  /*2f60*/  LEA.HI.X.SX32 R83, R112, R60.reuse, 0x1, P0 ;  /* 0x0000003c70537211 */ /* 0x080fe400000f0eff */
[-C--:B------:R-:W-:Y:S02]  /*2f70*/  LEA R114, P0, R113, R7.reuse, 0x1 ;  /* 0x0000000771727211 */ /* 0x080fe400078008ff */
[----:B-1----:R-:W-:Y:S02]  /*2f80*/  LEA R110, P1, R117, R7, 0x1 ;  /* 0x00000007756e7211 */ /* 0x002fe400078208ff */
[----:B------:R-:W-:Y:S01]  /*2f90*/  LEA R121, R121, R15, 0x1 ;  /* 0x0000000f79797211 */ /* 0x000fe200078e08ff */
[----:B------:R-:W2:Y:S01]  /*2fa0*/  LDG.E.U16 R83, desc[UR8][R82.64] ;  /* 0x0000000852537981 */ /* 0x000ea2000c1e1500 */
[----:B------:R-:W-:Y:S02]  /*2fb0*/  LEA.HI.X.SX32 R115, R113, R60, 0x1, P0 ;  /* 0x0000003c71737211 */ /* 0x000fe400000f0eff */
[----:B------:R-:W-:-:S02]  /*2fc0*/  LEA R112, P0, R116, R7, 0x1 ;  /* 0x0000000774707211 */ /* 0x000fc400078008ff */
[-C--:B------:R-:W-:Y:S01]  /*2fd0*/  LEA.HI.X.SX32 R111, R117, R60.reuse, 0x1, P1 ;  /* 0x0000003c756f7211 */ /* 0x080fe200008f0eff */
[----:B------:R-:W-:Y:S01]  /*2fe0*/  IMAD R162, R162, 0x2, R121 ;  /* 0x00000002a2a27824 */ /* 0x000fe200078e0279 */
[-C--:B------:R-:W-:Y:S02]  /*2ff0*/  LEA.HI.X.SX32 R113, R116, R60.reuse, 0x1, P0 ;  /* 0x0000003c74717211 */ /* 0x080fe400000f0eff */
[CC--:B------:R-:W-:Y:S01]  /*3000*/  LEA R116, P0, R118.reuse, R7.reuse, 0x1 ;  /* 0x0000000776747211 */ /* 0x0c0fe200078008ff */
[----:B------:R0:W2:Y:S03]  /*3010*/  LDG.E.U16 R110, desc[UR8][R110.64] ;  /* 0x000000086e6e7981 */ /* 0x0000a6000c1e1500 */
[----:B------:R-:W-:Y:S01]  /*3020*/  LEA.HI.X.SX32 R117, R118, R60, 0x1, P0 ;  /* 0x0000003c76757211 */ /* 0x000fe200000f0eff */
[----:B------:R1:W2:Y:S01]  /*3030*/  LDG.E.U16 R82, desc[UR8][R114.64] ;  /* 0x0000000872527981 */ /* 0x0002a2000c1e1500 */
[----:B------:R-:W-:-:S03]  /*3040*/  LEA R118, P1, R120, R7, 0x1 ;  /* 0x0000000778767211 */ /* 0x000fc600078208ff */
[----:B------:R4:W2:Y:S01]  /*3050*/  LDG.E.U16 R109, desc[UR8][R112.64] ;  /* 0x00000008706d7981 */ /* 0x0008a2000c1e1500 */
[----:B0-----:R-:W-:Y:S01]  /*3060*/  IMAD R111, R127, 0x2, R162 ;  /* 0x000000027f6f7824 */ /* 0x001fe200078e02a2 */
[----:B-1----:R-:W-:-:S03]  /*3070*/  LEA R114, P0, R119, R7, 0x1 ;  /* 0x0000000777727211 */ /* 0x002fc600078008ff */
[----:B----4-:R-:W-:Y:S01]  /*3080*/  IMAD R112, R140, 0x2, R111 ;  /* 0x000000028c707824 */ /* 0x010fe200078e026f */
[-C--:B------:R-:W-:Y:S01]  /*3090*/  LEA.HI.X.SX32 R115, R119, R60.reuse, 0x1, P0 ;  /* 0x0000003c77737211 */ /* 0x080fe200000f0eff */
[----:B------:R0:W4:Y:S01]  /*30a0*/  LDG.E.U16 R113, desc[UR8][R116.64] ;  /* 0x0000000874717981 */ /* 0x000122000c1e1500 */
[----:B------:R-:W-:Y:S02]  /*30b0*/  LEA.HI.X.SX32 R119, R120, R60, 0x1, P1 ;  /* 0x0000003c78777211 */ /* 0x000fe400008f0eff */
[----:B------:R-:W-:Y:S01]  /*30c0*/  LEA R161, R161, R112, 0x1 ;  /* 0x00000070a1a17211 */ /* 0x000fe200078e08ff */
[----:B------:R-:W2:Y:S03]  /*30d0*/  LDG.E.U16 R114, desc[UR8][R114.64] ;  /* 0x0000000872727981 */ /* 0x000ea6000c1e1500 */
[-C--:B------:R-:W-:Y:S02]  /*30e0*/  LEA R120, P1, R161, R7.reuse, 0x1 ;  /* 0x00000007a1787211 */ /* 0x080fe400078208ff */
[----:B0-----:R-:W-:-:S04]  /*30f0*/  LEA R116, P0, R121, R7, 0x1 ;  /* 0x0000000779747211 */ /* 0x001fc800078008ff */
[-C--:B------:R-:W-:Y:S01]  /*3100*/  LEA.HI.X.SX32 R117, R121, R60.reuse, 0x1, P0 ;  /* 0x0000003c79757211 */ /* 0x080fe200000f0eff */
[----:B------:R0:W2:Y:S01]  /*3110*/  LDG.E.U16 R115, desc[UR8][R118.64] ;  /* 0x0000000876737981 */ /* 0x0000a2000c1e1500 */
[----:B------:R-:W-:-:S03]  /*3120*/  LEA.HI.X.SX32 R121, R161, R60, 0x1, P1 ;  /* 0x0000003ca1797211 */ /* 0x000fc600008f0eff */
[----:B------:R-:W2:Y:S01]  /*3130*/  LDG.E.U16 R116, desc[UR8][R116.64] ;  /* 0x0000000874747981 */ /* 0x000ea2000c1e1500 */
[----:B0-----:R-:W-:-:S04]  /*3140*/  LEA R118, P0, R122, R7, 0x1 ;  /* 0x000000077a767211 */ /* 0x001fc800078008ff */
[----:B------:R-:W-:Y:S01]  /*3150*/  LEA.HI.X.SX32 R119, R122, R60, 0x1, P0 ;  /* 0x0000003c7a777211 */ /* 0x000fe200000f0eff */
[----:B------:R0:W2:Y:S01]  /*3160*/  LDG.E.U16 R117, desc[UR8][R120.64] ;  /* 0x0000000878757981 */ /* 0x0000a2000c1e1500 */
[----:B------:R-:W-:-:S03]  /*3170*/  LEA R122, P0, R123, R7, 0x1 ;  /* 0x000000077b7a7211 */ /* 0x000fc600078008ff */
[----:B------:R-:W2:Y:S01]  /*3180*/  LDG.E.U16 R118, desc[UR8][R118.64] ;  /* 0x0000000876767981 */ /* 0x000ea2000c1e1500 */
[----:B------:R-:W-:Y:S02]  /*3190*/  LEA.HI.X.SX32 R123, R123, R60, 0x1, P0 ;  /* 0x0000003c7b7b7211 */ /* 0x000fe400000f0eff */
[----:B0-----:R-:W-:-:S04]  /*31a0*/  LEA R120, P1, R126, R7, 0x1 ;  /* 0x000000077e787211 */ /* 0x001fc800078208ff */
[----:B------:R-:W-:Y:S01]  /*31b0*/  LEA.HI.X.SX32 R121, R126, R60, 0x1, P1 ;  /* 0x0000003c7e797211 */ /* 0x000fe200008f0eff */
[----:B------:R0:W2:Y:S01]  /*31c0*/  LDG.E.U16 R119, desc[UR8][R122.64] ;  /* 0x000000087a777981 */ /* 0x0000a2000c1e1500 */
[----:B------:R-:W-:-:S03]  /*31d0*/  LEA R126, P0, R124, R7, 0x1 ;  /* 0x000000077c7e7211 */ /* 0x000fc600078008ff */
[----:B------:R-:W2:Y:S01]  /*31e0*/  LDG.E.U16 R120, desc[UR8][R120.64] ;  /* 0x0000000878787981 */ /* 0x000ea2000c1e1500 */
[----:B------:R-:W-:Y:S02]  /*31f0*/  LEA.HI.X.SX32 R127, R124, R60, 0x1, P0 ;  /* 0x0000003c7c7f7211 */ /* 0x000fe400000f0eff */
[-C--:B------:R-:W-:Y:S02]  /*3200*/  LEA R124, P0, R125, R7.reuse, 0x1 ;  /* 0x000000077d7c7211 */ /* 0x080fe400078008ff */
[----:B0-----:R-:W-:-:S04]  /*3210*/  LEA R122, P1, R129, R7, 0x1 ;  /* 0x00000007817a7211 */ /* 0x001fc800078208ff */
[-C--:B------:R-:W-:Y:S01]  /*3220*/  LEA.HI.X.SX32 R123, R129, R60.reuse, 0x1, P1 ;  /* 0x0000003c817b7211 */ /* 0x080fe200008f0eff */
[----:B------:R0:W2:Y:S01]  /*3230*/  LDG.E.U16 R121, desc[UR8][R126.64] ;  /* 0x000000087e797981 */ /* 0x0000a2000c1e1500 */
[----:B------:R-:W-:-:S03]  /*3240*/  LEA.HI.X.SX32 R125, R125, R60, 0x1, P0 ;  /* 0x0000003c7d7d7211 */ /* 0x000fc600000f0eff */
[----:B------:R1:W2:Y:S04]  /*3250*/  LDG.E.U16 R140, desc[UR8][R122.64] ;  /* 0x000000087a8c7981 */ /* 0x0002a8000c1e1500 */
[----:B------:R5:W2:Y:S01]  /*3260*/  LDG.E.U16 R143, desc[UR8][R124.64] ;  /* 0x000000087c8f7981 */ /* 0x000aa2000c1e1500 */
[-C--:B0-----:R-:W-:Y:S02]  /*3270*/  LEA R126, P0, R128, R7.reuse, 0x1 ;  /* 0x00000007807e7211 */ /* 0x081fe400078008ff */
[-C--:B-1----:R-:W-:Y:S02]  /*3280*/  LEA R122, P1, R148, R7.reuse, 0x1 ;  /* 0x00000007947a7211 */ /* 0x082fe400078208ff */
[----:B------:R-:W-:Y:S02]  /*3290*/  LEA.HI.X.SX32 R127, R128, R60, 0x1, P0 ;  /* 0x0000003c807f7211 */ /* 0x000fe400000f0eff */
[----:B-----5:R-:W-:-:S02]  /*32a0*/  LEA R124, P0, R149, R7, 0x1 ;  /* 0x00000007957c7211 */ /* 0x020fc400078008ff */
[-C--:B------:R-:W-:Y:S02]  /*32b0*/  LEA.HI.X.SX32 R123, R148, R60.reuse, 0x1, P1 ;  /* 0x0000003c947b7211 */ /* 0x080fe400008f0eff */
[CC--:B------:R-:W-:Y:S01]  /*32c0*/  LEA R128, P1, R152.reuse, R7.reuse, 0x1 ;  /* 0x0000000798807211 */ /* 0x0c0fe200078208ff */
[----:B------:R0:W5:Y:S01]  /*32d0*/  LDG.E.U16 R148, desc[UR8][R126.64] ;  /* 0x000000087e947981 */ /* 0x000162000c1e1500 */
[-C--:B------:R-:W-:Y:S02]  /*32e0*/  LEA.HI.X.SX32 R125, R149, R60.reuse, 0x1, P0 ;  /* 0x0000003c957d7211 */ /* 0x080fe400000f0eff */
[----:B------:R-:W-:Y:S01]  /*32f0*/  LEA.HI.X.SX32 R129, R152, R60, 0x1, P1 ;  /* 0x0000003c98817211 */ /* 0x000fe200008f0eff */
[----:B------:R1:W2:Y:S04]  /*3300*/  LDG.E.U16 R149, desc[UR8][R122.64] ;  /* 0x000000087a957981 */ /* 0x0002a8000c1e1500 */
[----:B------:R1:W2:Y:S01]  /*3310*/  LDG.E.U16 R152, desc[UR8][R124.64] ;  /* 0x000000087c987981 */ /* 0x0002a2000c1e1500 */
[----:B0-----:R-:W-:-:S02]  /*3320*/  LEA R126, P0, R155, R7, 0x1 ;  /* 0x000000079b7e7211 */ /* 0x001fc400078008ff */
[CC--:B-1----:R-:W-:Y:S02]  /*3330*/  LEA R122, P1, R156.reuse, R7.reuse, 0x1 ;  /* 0x000000079c7a7211 */ /* 0x0c2fe400078208ff */
[-C--:B------:R-:W-:Y:S02]  /*3340*/  LEA.HI.X.SX32 R127, R155, R60.reuse, 0x1, P0 ;  /* 0x0000003c9b7f7211 */ /* 0x080fe400000f0eff */
[----:B------:R-:W-:Y:S01]  /*3350*/  LEA R124, P0, R157, R7, 0x1 ;  /* 0x000000079d7c7211 */ /* 0x000fe200078008ff */
[----:B------:R-:W-:Y:S01]  /*3360*/  IMAD R161, R165, 0x2, R161 ;  /* 0x00000002a5a17824 */ /* 0x000fe200078e02a1 */
[-C--:B------:R-:W-:Y:S01]  /*3370*/  LEA.HI.X.SX32 R123, R156, R60.reuse, 0x1, P1 ;  /* 0x0000003c9c7b7211 */ /* 0x080fe200008f0eff */
[----:B------:R-:W2:Y:S01]  /*3380*/  LDG.E.U16 R155, desc[UR8][R128.64] ;  /* 0x00000008809b7981 */ /* 0x000ea2000c1e1500 */
[----:B------:R-:W-:-:S03]  /*3390*/  LEA.HI.X.SX32 R125, R157, R60, 0x1, P0 ;  /* 0x0000003c9d7d7211 */ /* 0x000fc600000f0eff */
[----:B------:R0:W2:Y:S04]  /*33a0*/  LDG.E.U16 R156, desc[UR8][R126.64] ;  /* 0x000000087e9c7981 */ /* 0x0000a8000c1e1500 */
[----:B------:R1:W2:Y:S01]  /*33b0*/  LDG.E.U16 R157, desc[UR8][R122.64] ;  /* 0x000000087a9d7981 */ /* 0x0002a2000c1e1500 */
[-C--:B0-----:R-:W-:Y:S02]  /*33c0*/  LEA R126, P0, R158, R7.reuse, 0x1 ;  /* 0x000000079e7e7211 */ /* 0x081fe400078008ff */
[----:B-1----:R-:W-:Y:S02]  /*33d0*/  LEA R122, P1, R162, R7, 0x1 ;  /* 0x00000007a27a7211 */ /* 0x002fe400078208ff */
[-C--:B------:R-:W-:Y:S02]  /*33e0*/  LEA.HI.X.SX32 R127, R158, R60.reuse, 0x1, P0 ;  /* 0x0000003c9e7f7211 */ /* 0x080fe400000f0eff */
[----:B------:R0:W2:Y:S01]  /*33f0*/  LDG.E.U16 R158, desc[UR8][R124.64] ;  /* 0x000000087c9e7981 */ /* 0x0000a2000c1e1500 */
[----:B------:R-:W-:-:S03]  /*3400*/  LEA.HI.X.SX32 R123, R162, R60, 0x1, P1 ;  /* 0x0000003ca27b7211 */ /* 0x000fc600008f0eff */
[----:B------:R1:W2:Y:S04]  /*3410*/  LDG.E.U16 R162, desc[UR8][R126.64] ;  /* 0x000000087ea27981 */ /* 0x0002a8000c1e1500 */
[----:B------:R1:W2:Y:S01]  /*3420*/  LDG.E.U16 R165, desc[UR8][R122.64] ;  /* 0x000000087aa57981 */ /* 0x0002a2000c1e1500 */
[CC--:B0-----:R-:W-:Y:S02]  /*3430*/  LEA R124, P1, R161.reuse, R7.reuse, 0x1 ;  /* 0x00000007a17c7211 */ /* 0x0c1fe400078208ff */
[C---:B-1----:R-:W-:Y:S02]  /*3440*/  LEA R126, P0, R170.reuse, R7, 0x1 ;  /* 0x00000007aa7e7211 */ /* 0x042fe400078008ff */
[-C--:B------:R-:W-:Y:S02]  /*3450*/  LEA.HI.X.SX32 R125, R161, R60.reuse, 0x1, P1 ;  /* 0x0000003ca17d7211 */ /* 0x080fe400008f0eff */
[----:B------:R-:W-:-:S02]  /*3460*/  LEA.HI.X.SX32 R127, R170, R60, 0x1, P0 ;  /* 0x0000003caa7f7211 */ /* 0x000fc400000f0eff */
[CC--:B------:R-:W-:Y:S01]  /*3470*/  LEA R122, P0, R173.reuse, R7.reuse, 0x1 ;  /* 0x00000007ad7a7211 */ /* 0x0c0fe200078008ff */
[----:B------:R0:W2:Y:S03]  /*3480*/  LDG.E.U16 R170, desc[UR8][R124.64] ;  /* 0x000000087caa7981 */ /* 0x0000a6000c1e1500 */
[----:B------:R-:W-:Y:S02]  /*3490*/  LEA.HI.X.SX32 R123, R173, R60, 0x1, P0 ;  /* 0x0000003cad7b7211 */ /* 0x000fe400000f0eff */
[----:B------:R1:W2:Y:S01]  /*34a0*/  LDG.E.U16 R173, desc[UR8][R126.64] ;  /* 0x000000087ead7981 */ /* 0x0002a2000c1e1500 */
[----:B0-----:R-:W-:-:S04]  /*34b0*/  LEA R124, P1, R176, R7, 0x1 ;  /* 0x00000007b07c7211 */ /* 0x001fc800078208ff */
[-C--:B------:R-:W-:Y:S02]  /*34c0*/  LEA.HI.X.SX32 R125, R176, R60.reuse, 0x1, P1 ;  /* 0x0000003cb07d7211 */ /* 0x080fe400008f0eff */
[CC--:B-1----:R-:W-:Y:S01]  /*34d0*/  LEA R126, P0, R179.reuse, R7.reuse, 0x1 ;  /* 0x00000007b37e7211 */ /* 0x0c2fe200078008ff */
[----:B------:R0:W2:Y:S03]  /*34e0*/  LDG.E.U16 R176, desc[UR8][R122.64] ;  /* 0x000000087ab07981 */ /* 0x0000a6000c1e1500 */
[----:B------:R-:W-:Y:S02]  /*34f0*/  LEA.HI.X.SX32 R127, R179, R60, 0x1, P0 ;  /* 0x0000003cb37f7211 */ /* 0x000fe400000f0eff */
[----:B------:R1:W2:Y:S01]  /*3500*/  LDG.E.U16 R179, desc[UR8][R124.64] ;  /* 0x000000087cb37981 */ /* 0x0002a2000c1e1500 */
[-C--:B0-----:R-:W-:Y:S02]  /*3510*/  LEA R122, P1, R180, R7.reuse, 0x1 ;  /* 0x00000007b47a7211 */ /* 0x081fe400078208ff */
[----:B-1----:R-:W-:-:S02]  /*3520*/  LEA R124, P0, R177, R7, 0x1 ;  /* 0x00000007b17c7211 */ /* 0x002fc400078008ff */
[-C--:B------:R-:W-:Y:S02]  /*3530*/  LEA.HI.X.SX32 R123, R180, R60.reuse, 0x1, P1 ;  /* 0x0000003cb47b7211 */ /* 0x080fe400008f0eff */
[----:B------:R0:W2:Y:S01]  /*3540*/  LDG.E.U16 R180, desc[UR8][R126.64] ;  /* 0x000000087eb47981 */ /* 0x0000a2000c1e1500 */
[----:B------:R-:W-:-:S03]  /*3550*/  LEA.HI.X.SX32 R125, R177, R60, 0x1, P0 ;  /* 0x0000003cb17d7211 */ /* 0x000fc600000f0eff */
[----:B------:R1:W2:Y:S01]  /*3560*/  LDG.E.U16 R177, desc[UR8][R122.64] ;  /* 0x000000087ab17981 */ /* 0x0002a2000c1e1500 */
[----:B0-----:R-:W-:-:S04]  /*3570*/  LEA R126, P1, R178, R7, 0x1 ;  /* 0x00000007b27e7211 */ /* 0x001fc800078208ff */
[-C--:B------:R-:W-:Y:S02]  /*3580*/  LEA.HI.X.SX32 R127, R178, R60.reuse, 0x1, P1 ;  /* 0x0000003cb27f7211 */ /* 0x080fe400008f0eff */
[CC--:B-1----:R-:W-:Y:S01]  /*3590*/  LEA R122, P0, R174.reuse, R7.reuse, 0x1 ;  /* 0x00000007ae7a7211 */ /* 0x0c2fe200078008ff */
        /* <DEDUP_REMOVED lines=36> */
[----:B------:R0:W3:Y:S03]  /*37e0*/  LDG.E.U16 R160, desc[UR8][R124.64] ;  /* 0x000000087ca07981 */ /* 0x0000e6000c1e1500 */
[----:B------:R-:W-:Y:S02]  /*37f0*/  LEA.HI.X.SX32 R123, R153, R60, 0x1, P0 ;  /* 0x0000003c997b7211 */ /* 0x000fe400000f0eff */
[----:B------:R1:W3:Y:S01]  /*3800*/  LDG.E.U16 R153, desc[UR8][R126.64] ;  /* 0x000000087e997981 */ /* 0x0002e2000c1e1500 */
[----:B0-----:R-:W-:-:S04]  /*3810*/  LEA R124, P1, R154, R7, 0x1 ;  /* 0x000000079a7c7211 */ /* 0x001fc800078208ff */
[-C--:B------:R-:W-:Y:S02]  /*3820*/  LEA.HI.X.SX32 R125, R154, R60.reuse, 0x1, P1 ;  /* 0x0000003c9a7d7211 */ /* 0x080fe400008f0eff */
[CC--:B-1----:R-:W-:Y:S01]  /*3830*/  LEA R126, P0, R150.reuse, R7.reuse, 0x1 ;  /* 0x00000007967e7211 */ /* 0x0c2fe200078008ff */
[----:B------:R0:W3:Y:S03]  /*3840*/  LDG.E.U16 R154, desc[UR8][R122.64] ;  /* 0x000000087a9a7981 */ /* 0x0000e6000c1e1500 */
[----:B------:R-:W-:Y:S02]  /*3850*/  LEA.HI.X.SX32 R127, R150, R60, 0x1, P0 ;  /* 0x0000003c967f7211 */ /* 0x000fe400000f0eff */
[----:B------:R1:W3:Y:S01]  /*3860*/  LDG.E.U16 R150, desc[UR8][R124.64] ;  /* 0x000000087c967981 */ /* 0x0002e2000c1e1500 */
[-C--:B0-----:R-:W-:Y:S02]  /*3870*/  LEA R122, P1, R151, R7.reuse, 0x1 ;  /* 0x00000007977a7211 */ /* 0x081fe400078208ff */
[----:B-1----:R-:W-:-:S02]  /*3880*/  LEA R124, P0, R146, R7, 0x1 ;  /* 0x00000007927c7211 */ /* 0x002fc400078008ff */
[-C--:B------:R-:W-:Y:S02]  /*3890*/  LEA.HI.X.SX32 R123, R151, R60.reuse, 0x1, P1 ;  /* 0x0000003c977b7211 */ /* 0x080fe400008f0eff */
[----:B------:R0:W3:Y:S01]  /*38a0*/  LDG.E.U16 R151, desc[UR8][R126.64] ;  /* 0x000000087e977981 */ /* 0x0000e2000c1e1500 */
[----:B------:R-:W-:-:S03]  /*38b0*/  LEA.HI.X.SX32 R125, R146, R60, 0x1, P0 ;  /* 0x0000003c927d7211 */ /* 0x000fc600000f0eff */
[----:B------:R1:W3:Y:S01]  /*38c0*/  LDG.E.U16 R146, desc[UR8][R122.64] ;  /* 0x000000087a927981 */ /* 0x0002e2000c1e1500 */
        /* <DEDUP_REMOVED lines=16> */
[-C--:B------:R-:W-:Y:S02]  /*39d0*/  LEA R128, P1, R137, R7.reuse, 0x1 ;  /* 0x0000000789807211 */ /* 0x080fe400078208ff */
[-C--:B------:R-:W-:Y:S02]  /*39e0*/  LEA.HI.X.SX32 R125, R139, R60.reuse, 0x1, P0 ;  /* 0x0000003c8b7d7211 */ /* 0x080fe400000f0eff */
[----:B------:R-:W-:Y:S02]  /*39f0*/  LEA.HI.X.SX32 R129, R137, R60, 0x1, P1 ;  /* 0x0000003c89817211 */ /* 0x000fe400008f0eff */
[----:B------:R1:W3:Y:S01]  /*3a00*/  LDG.E.U16 R137, desc[UR8][R122.64] ;  /* 0x000000087a897981 */ /* 0x0002e2000c1e1500 */
[----:B0-----:R-:W-:-:S03]  /*3a10*/  LEA R126, P0, R138, R7, 0x1 ;  /* 0x000000078a7e7211 */ /* 0x001fc600078008ff */
[----:B------:R-:W3:Y:S01]  /*3a20*/  LDG.E.U16 R139, desc[UR8][R128.64] ;  /* 0x00000008808b7981 */ /* 0x000ee2000c1e1500 */
[----:B------:R-:W-:-:S03]  /*3a30*/  LEA.HI.X.SX32 R127, R138, R60, 0x1, P0 ;  /* 0x0000003c8a7f7211 */ /* 0x000fc600000f0eff */
[----:B------:R-:W3:Y:S01]  /*3a40*/  LDG.E.U16 R138, desc[UR8][R124.64] ;  /* 0x000000087c8a7981 */ /* 0x000ee2000c1e1500 */
[----:B-1----:R-:W-:-:S04]  /*3a50*/  LEA R122, P0, R136, R7, 0x1 ;  /* 0x00000007887a7211 */ /* 0x002fc800078008ff */
[----:B------:R-:W-:Y:S02]  /*3a60*/  LEA.HI.X.SX32 R123, R136, R60, 0x1, P0 ;  /* 0x0000003c887b7211 */ /* 0x000fe400000f0eff */
[----:B------:R0:W3:Y:S02]  /*3a70*/  LDG.E.U16 R136, desc[UR8][R126.64] ;  /* 0x000000087e887981 */ /* 0x0000e4000c1e1500 */
[----:B0-----:R-:W-:-:S04]  /*3a80*/  LEA R126, P0, R133, R7, 0x1 ;  /* 0x00000007857e7211 */ /* 0x001fc800078008ff */
[----:B------:R-:W-:Y:S02]  /*3a90*/  LEA.HI.X.SX32 R127, R133, R60, 0x1, P0 ;  /* 0x0000003c857f7211 */ /* 0x000fe400000f0eff */
[----:B------:R0:W3:Y:S02]  /*3aa0*/  LDG.E.U16 R133, desc[UR8][R122.64] ;  /* 0x000000087a857981 */ /* 0x0000e4000c1e1500 */
[----:B0-----:R-:W0:Y:S01]  /*3ab0*/  S2R R123, SR_TID.X ;  /* 0x00000000007b7919 */ /* 0x001e220000002100 */
[----:B------:R-:W-:-:S04]  /*3ac0*/  LEA R124, P1, R135, R7, 0x1 ;  /* 0x00000007877c7211 */ /* 0x000fc800078208ff */
[----:B------:R-:W-:Y:S02]  /*3ad0*/  LEA.HI.X.SX32 R125, R135, R60, 0x1, P1 ;  /* 0x0000003c877d7211 */ /* 0x000fe400008f0eff */
[----:B------:R1:W4:Y:S02]  /*3ae0*/  LDG.E.U16 R135, desc[UR8][R126.64] ;  /* 0x000000087e877981 */ /* 0x000324000c1e1500 */
[----:B-1----:R-:W-:-:S04]  /*3af0*/  LEA R126, P0, R132, R7, 0x1 ;  /* 0x00000007847e7211 */ /* 0x002fc800078008ff */
[----:B------:R-:W-:Y:S02]  /*3b00*/  LEA.HI.X.SX32 R127, R132, R60, 0x1, P0 ;  /* 0x0000003c847f7211 */ /* 0x000fe400000f0eff */
[----:B------:R-:W-:-:S03]  /*3b10*/  LEA R122, P0, R130, R7, 0x1 ;  /* 0x00000007827a7211 */ /* 0x000fc600078008ff */
[----:B------:R-:W4:Y:S01]  /*3b20*/  LDG.E.U16 R126, desc[UR8][R126.64] ;  /* 0x000000087e7e7981 */ /* 0x000f22000c1e1500 */
[----:B0-----:R-:W-:Y:S02]  /*3b30*/  SHF.R.S32.HI R196, RZ, 0x6, R123 ;  /* 0x00000006ffc47819 */ /* 0x001fe4000001147b */
[----:B------:R-:W-:-:S05]  /*3b40*/  LOP3.LUT R123, R123, 0x3f, RZ, 0xc0, !PT ;  /* 0x0000003f7b7b7812 */ /* 0x000fca00078ec0ff */
[----:B------:R-:W-:Y:S01]  /*3b50*/  IMAD.SHL.U32 R132, R123, 0x2, RZ ;  /* 0x000000027b847824 */ /* 0x000fe200078e00ff */
[----:B------:R-:W-:Y:S02]  /*3b60*/  LEA.HI.X.SX32 R123, R130, R60, 0x1, P0 ;  /* 0x0000003c827b7211 */ /* 0x000fe400000f0eff */
[----:B------:R-:W0:Y:S01]  /*3b70*/  LDC R130, c[0x0][0x3b8] ;  /* 0x0000ee00ff827b82 */ /* 0x000e220000000800 */
[----:B------:R-:W-:Y:S02]  /*3b80*/  SGXT R196, R196, 0x1 ;  /* 0x00000001c4c4781a */ /* 0x000fe40000000200 */
[----:B------:R1:W5:Y:S01]  /*3b90*/  LDG.E.U16 R127, desc[UR8][R122.64] ;  /* 0x000000087a7f7981 */ /* 0x000362000c1e1500 */
[----:B0-----:R-:W-:-:S03]  /*3ba0*/  IMAD R161, R130, 0x2, R161 ;  /* 0x0000000282a17824 */ /* 0x001fc600078e02a1 */
[----:B------:R-:W5:Y:S01]  /*3bb0*/  LDL.LU R130, [R1+0x30] ;  /* 0x0000300001827983 */ /* 0x000f620000300800 */
[-C--:B-1----:R-:W-:Y:S02]  /*3bc0*/  LEA R122, P0, R58, R7.reuse, 0x1 ;  /* 0x000000073a7a7211 */ /* 0x082fe400078008ff */
[----:B------:R-:W-:Y:S02]  /*3bd0*/  LOP3.LUT R196, R132, 0x90, R196, 0x78, !PT ;  /* 0x0000009084c47812 */ /* 0x000fe400078e78c4 */
[-C--:B------:R-:W-:Y:S02]  /*3be0*/  LEA.HI.X.SX32 R123, R58, R60.reuse, 0x1, P0 ;  /* 0x0000003c3a7b7211 */ /* 0x080fe400000f0eff */
[C---:B------:R-:W-:Y:S01]  /*3bf0*/  LEA R58, P0, R161.reuse, R7, 0x1 ;  /* 0x00000007a13a7211 */ /* 0x040fe200078008ff */
[----:B------:R0:W-:Y:S04]  /*3c00*/  STS.U16 [R196+UR4+0xc00], R59 ;  /* 0x000c003bc4007988 */ /* 0x0001e80008000404 */
[----:B------:R1:W-:Y:S04]  /*3c10*/  STS.U16 [R196+UR4+0x1800], R61 ;  /* 0x0018003dc4007988 */ /* 0x0003e80008000404 */
[----:B------:R-:W-:Y:S01]  /*3c20*/  STS.U16 [R196+UR4], R14 ;  /* 0x0000000ec4007988 */ /* 0x000fe20008000404 */
[----:B0-----:R-:W-:-:S03]  /*3c30*/  LEA.HI.X.SX32 R59, R161, R60, 0x1, P0 ;  /* 0x0000003ca13b7211 */ /* 0x001fc600000f0eff */
[----:B------:R-:W-:Y:S01]  /*3c40*/  STS.U16 [R196+UR4+0x400], R108 ;  /* 0x0004006cc4007988 */ /* 0x000fe20008000404 */
[----:B-1----:R-:W-:-:S03]  /*3c50*/  LOP3.LUT R61, R196, 0x20, RZ, 0x3c, !PT ;  /* 0x00000020c43d7812 */ /* 0x002fc600078e3cff */
[----:B------:R0:W5:Y:S04]  /*3c60*/  LDG.E.U16 R58, desc[UR8][R58.64] ;  /* 0x000000083a3a7981 */ /* 0x000168000c1e1500 */
[----:B------:R1:W-:Y:S04]  /*3c70*/  STS.U16 [R196+UR4+0x800], R0 ;  /* 0x00080000c4007988 */ /* 0x0003e80008000404 */
[----:B------:R-:W-:Y:S01]  /*3c80*/  STS.U16 [R196+UR4+0x1000], R62 ;  /* 0x0010003ec4007988 */ /* 0x000fe20008000404 */
[----:B0-----:R-:W-:-:S03]  /*3c90*/  LOP3.LUT R59, R196, 0x40, RZ, 0x3c, !PT ;  /* 0x00000040c43b7812 */ /* 0x001fc600078e3cff */
[----:B------:R-:W-:Y:S01]  /*3ca0*/  STS.U16 [R196+UR4+0x1400], R81 ;  /* 0x00140051c4007988 */ /* 0x000fe20008000404 */
[C---:B------:R-:W-:Y:S01]  /*3cb0*/  LEA R128, P1, R134.reuse, R7, 0x1 ;  /* 0x0000000786807211 */ /* 0x040fe200078208ff */
[----:B-1----:R-:W0:Y:S02]  /*3cc0*/  LDC R0, c[0x0][0x3b8] ;  /* 0x0000ee00ff007b82 */ /* 0x002e240000000800 */
[----:B------:R-:W-:Y:S04]  /*3cd0*/  STS.U16 [R196+UR4+0x1c00], R244 ;  /* 0x001c00f4c4007988 */ /* 0x000fe80008000404 */
[----:B------:R-:W-:Y:S04]  /*3ce0*/  STS.U16 [R196+UR4+0x2000], R240 ;  /* 0x002000f0c4007988 */ /* 0x000fe80008000404 */
[----:B------:R-:W-:Y:S04]  /*3cf0*/  STS.U16 [R196+UR4+0x2400], R237 ;  /* 0x002400edc4007988 */ /* 0x000fe80008000404 */
[----:B------:R-:W-:Y:S04]  /*3d00*/  STS.U16 [R196+UR4+0x2800], R234 ;  /* 0x002800eac4007988 */ /* 0x000fe80008000404 */
[----:B------:R-:W-:Y:S04]  /*3d10*/  STS.U16 [R196+UR4+0x2c00], R231 ;  /* 0x002c00e7c4007988 */ /* 0x000fe80008000404 */
[----:B------:R-:W-:Y:S04]  /*3d20*/  STS.U16 [R196+UR4+0x3000], R228 ;  /* 0x003000e4c4007988 */ /* 0x000fe80008000404 */
[----:B--2---:R-:W-:Y:S04]  /*3d30*/  STS.U16 [R196+UR4+0x3400], R225 ;  /* 0x003400e1c4007988 */ /* 0x004fe80008000404 */
[----:B------:R-:W-:Y:S04]  /*3d40*/  STS.U16 [R196+UR4+0x3800], R222 ;  /* 0x003800dec4007988 */ /* 0x000fe80008000404 */
        /* <DEDUP_REMOVED lines=33> */
[----:B---3--:R-:W-:Y:S04]  /*3f60*/  STS.U16 [R196+UR4+0xc000], R90 ;  /* 0x00c0005ac4007988 */ /* 0x008fe80008000404 */
        /* <DEDUP_REMOVED lines=10> */
[----:B----4-:R1:W-:Y:S04]  /*4010*/  STS.U16 [R196+UR4+0xec00], R113 ;  /* 0x00ec0071c4007988 */ /* 0x0103e80008000404 */
[----:B------:R-:W-:Y:S04]  /*4020*/  STS.U16 [R196+UR4+0xf000], R114 ;  /* 0x00f00072c4007988 */ /* 0x000fe80008000404 */
[----:B------:R-:W-:Y:S04]  /*4030*/  STS.U16 [R196+UR4+0xf400], R115 ;  /* 0x00f40073c4007988 */ /* 0x000fe80008000404 */
[----:B------:R-:W-:Y:S04]  /*4040*/  STS.U16 [R196+UR4+0xf800], R116 ;  /* 0x00f80074c4007988 */ /* 0x000fe80008000404 */
[----:B------:R-:W-:Y:S01]  /*4050*/  STS.U16 [R196+UR4+0xfc00], R117 ;  /* 0x00fc0075c4007988 */ /* 0x000fe20008000404 */
[----:B------:R-:W-:Y:S01]  /*4060*/  LEA.HI.X.SX32 R129, R134, R60, 0x1, P1 ;  /* 0x0000003c86817211 */ /* 0x000fe200008f0eff */
[----:B------:R-:W-:-:S02]  /*4070*/  UMOV UR10, 0x1 ;  /* 0x00000001000a7882 */ /* 0x000fc40000000000 */
[----:B------:R-:W2:Y:S01]  /*4080*/  LDG.E.U16 R122, desc[UR8][R122.64] ;  /* 0x000000087a7a7981 */ /* 0x000ea2000c1e1500 */
[----:B0-----:R-:W-:Y:S01]  /*4090*/  LEA R161, R0, R161, 0x1 ;  /* 0x000000a100a17211 */ /* 0x001fe200078e08ff */
[----:B-1----:R-:W0:Y:S02]  /*40a0*/  LDC R113, c[0x0][0x3c4] ;  /* 0x0000f100ff717b82 */ /* 0x002e240000000800 */
[----:B------:R1:W-:Y:S04]  /*40b0*/  STS.U16 [R61+UR4+0x500], R4 ;  /* 0x000500043d007988 */ /* 0x0003e80008000404 */
[----:B------:R3:W-:Y:S02]  /*40c0*/  STS.U16 [R61+UR4+0x900], R2 ;  /* 0x000900023d007988 */ /* 0x0007e40008000404 */
[----:B------:R-:W4:Y:S02]  /*40d0*/  LDC R0, c[0x0][0x3d0] ;  /* 0x0000f400ff007b82 */ /* 0x000f240000000800 */
[----:B------:R3:W-:Y:S04]  /*40e0*/  STS.U16 [R61+UR4+0xd00], R3 ;  /* 0x000d00033d007988 */ /* 0x0007e80008000404 */
[----:B-1----:R-:W2:Y:S04]  /*40f0*/  LDL.LU R4, [R1+0x59c] ;  /* 0x00059c0001047983 */ /* 0x002ea80000300800 */
[----:B---3--:R-:W3:Y:S04]  /*4100*/  LDL.LU R2, [R1+0x598] ;  /* 0x0005980001027983 */ /* 0x008ee80000300800 */
[----:B------:R-:W2:Y:S04]  /*4110*/  LDL.LU R3, [R1+0x594] ;  /* 0x0005940001037983 */ /* 0x000ea80000300800 */
[----:B------:R-:W-:Y:S04]  /*4120*/  STS.U16 [R61+UR4+0x1100], R5 ;  /* 0x001100053d007988 */ /* 0x000fe80008000404 */
[----:B-----5:R-:W-:Y:S04]  /*4130*/  STS.U16 [R61+UR4+0x100], R130 ;  /* 0x000100823d007988 */ /* 0x020fe80008000404 */
        /* <DEDUP_REMOVED lines=12> */
[----:B------:R1:W-:Y:S04]  /*4200*/  STS.U16 [R61+UR4+0x4500], R212 ;  /* 0x004500d43d007988 */ /* 0x0003e80008000404 */
[----:B------:R-:W-:Y:S04]  /*4210*/  STS.U16 [R61+UR4+0x4900], R209 ;  /* 0x004900d13d007988 */ /* 0x000fe80008000404 */
[----:B------:R-:W-:Y:S01]  /*4220*/  STS.U16 [R61+UR4+0x4d00], R206 ;  /* 0x004d00ce3d007988 */ /* 0x000fe20008000404 */
[----:B-1----:R-:W1:Y:S03]  /*4230*/  LDC R212, c[0x0][0x3c4] ;  /* 0x0000f100ffd47b82 */ /* 0x002e660000000800 */
        /* <DEDUP_REMOVED lines=44> */
[----:B------:R-:W5:Y:S04]  /*4500*/  LDL.LU R5, [R1+0x590] ;  /* 0x0005900001057983 */ /* 0x000f680000300800 */
[----:B------:R0:W-:Y:S04]  /*4510*/  STS.U16 [R59+UR4+0x200], R57 ;  /* 0x000200393b007988 */ /* 0x0001e80008000404 */
[----:B------:R1:W-:Y:S04]  /*4520*/  STS.U16 [R59+UR4+0x600], R55 ;  /* 0x000600373b007988 */ /* 0x0003e80008000404 */
[----:B------:R4:W5:Y:S04]  /*4530*/  LDG.E.U16 R134, desc[UR8][R124.64] ;  /* 0x000000087c867981 */ /* 0x000968000c1e1500 */
[----:B0-----:R-:W5:Y:S04]  /*4540*/  LDL.LU R57, [R1+0x58c] ;  /* 0x00058c0001397983 */ /* 0x001f680000300800 */
[----:B-1----:R-:W5:Y:S04]  /*4550*/  LDL.LU R55, [R1+0x588] ;  /* 0x0005880001377983 */ /* 0x002f680000300800 */
[----:B------:R0:W-:Y:S04]  /*4560*/  STS.U16 [R59+UR4+0xa00], R56 ;  /* 0x000a00383b007988 */ /* 0x0001e80008000404 */
[----:B------:R1:W-:Y:S04]  /*4570*/  STS.U16 [R59+UR4+0xe00], R13 ;  /* 0x000e000d3b007988 */ /* 0x0003e80008000404 */
[----:B------:R-:W5:Y:S04]  /*4580*/  LDG.E.U16 R128, desc[UR8][R128.64] ;  /* 0x0000000880807981 */ /* 0x000f68000c1e1500 */
[----:B0-----:R-:W5:Y:S04]  /*4590*/  LDL.LU R56, [R1+0x584] ;  /* 0x0005840001387983 */ /* 0x001f680000300800 */
[----:B-1----:R-:W5:Y:S01]  /*45a0*/  LDL.LU R13, [R1+0x580] ;  /* 0x00058000010d7983 */ /* 0x002f620000300800 */
[----:B----4-:R-:W-:-:S03]  /*45b0*/  LEA R124, P1, R131, R7, 0x1 ;  /* 0x00000007837c7211 */ /* 0x010fc600078208ff */
[----:B------:R-:W4:Y:S01]  /*45c0*/  LDL.LU R240, [R1+0x28] ;  /* 0x0000280001f07983 */ /* 0x000f220000300800 */
[----:B------:R-:W-:-:S03]  /*45d0*/  LEA.HI.X.SX32 R125, R131, R60, 0x1, P1 ;  /* 0x0000003c837d7211 */ /* 0x000fc600008f0eff */
[----:B------:R-:W4:Y:S04]  /*45e0*/  LDL.LU R244, [R1+0x1c] ;  /* 0x00001c0001f47983 */ /* 0x000f280000300800 */
[----:B------:R0:W4:Y:S04]  /*45f0*/  LDG.E.U16 R129, desc[UR8][R124.64] ;  /* 0x000000087c817981 */ /* 0x000128000c1e1500 */
[----:B------:R-:W4:Y:S04]  /*4600*/  LDL.LU R131, [R1+0x10] ;  /* 0x0000100001837983 */ /* 0x000f280000300800 */
[----:B------:R-:W4:Y:S01]  /*4610*/  LDL.LU R130, [R1+0x4] ;  /* 0x0000040001827983 */ /* 0x000f220000300800 */
[----:B0-----:R-:W-:-:S04]  /*4620*/  LEA R124, P1, R111, R7, 0x1 ;  /* 0x000000076f7c7211 */ /* 0x001fc800078208ff */
[----:B------:R-:W-:-:S05]  /*4630*/  LEA.HI.X.SX32 R125, R111, R60, 0x1, P1 ;  /* 0x0000003c6f7d7211 */ /* 0x000fca00008f0eff */
[----:B------:R-:W4:Y:S01]  /*4640*/  LDG.E.U16 R124, desc[UR8][R124.64] ;  /* 0x000000087c7c7981 */ /* 0x000f22000c1e1500 */
[----:B--2---:R-:W-:-:S04]  /*4650*/  LEA R66, P1, R3, R7, 0x1 ;  /* 0x0000000703427211 */ /* 0x004fc800078208ff */
[----:B------:R-:W-:Y:S02]  /*4660*/  LEA.HI.X.SX32 R67, R3, R60, 0x1, P1 ;  /* 0x0000003c03437211 */ /* 0x000fe400008f0eff */
[----:B---3--:R-:W-:-:S04]  /*4670*/  LEA R68, P0, R2, R7, 0x1 ;  /* 0x0000000702447211 */ /* 0x008fc800078008ff */
[----:B------:R-:W-:Y:S01]  /*4680*/  LEA.HI.X.SX32 R69, R2, R60, 0x1, P0 ;  /* 0x0000003c02457211 */ /* 0x000fe200000f0eff */
        /* <DEDUP_REMOVED lines=16> */
[----:B0-----:R-:W0:Y:S03]  /*4790*/  LDC R211, c[0x0][0x3d4] ;  /* 0x0000f500ffd37b82 */ /* 0x001e260000000800 */
        /* <DEDUP_REMOVED lines=23> */
[----:B------:R-:W-:Y:S01]  /*4910*/  STS.U16 [R59+UR4+0xae00], R151 ;  /* 0x00ae00973b007988 */ /* 0x000fe20008000404 */
[----:B-----5:R-:W-:-:S04]  /*4920*/  LEA R64, P2, R5, R7, 0x1 ;  /* 0x0000000705407211 */ /* 0x020fc800078408ff */
[----:B------:R-:W-:Y:S02]  /*4930*/  LEA.HI.X.SX32 R65, R5, R60, 0x1, P2 ;  /* 0x0000003c05417211 */ /* 0x000fe400010f0eff */
[----:B------:R-:W-:-:S04]  /*4940*/  LEA R62, P3, R57, R7, 0x1 ;  /* 0x00000007393e7211 */ /* 0x000fc800078608ff */
[----:B------:R-:W-:Y:S02]  /*4950*/  LEA.HI.X.SX32 R63, R57, R60, 0x1, P3 ;  /* 0x0000003c393f7211 */ /* 0x000fe400018f0eff */
[----:B------:R-:W-:-:S04]  /*4960*/  LEA R72, P3, R4, R7, 0x1 ;  /* 0x0000000704487211 */ /* 0x000fc800078608ff */
[-C--:B------:R-:W-:Y:S02]  /*4970*/  LEA.HI.X.SX32 R73, R4, R60.reuse, 0x1, P3 ;  /* 0x0000003c04497211 */ /* 0x080fe400018f0eff */
[-C--:B------:R-:W-:Y:S02]  /*4980*/  LEA R4, P3, R54, R7.reuse, 0x1 ;  /* 0x0000000736047211 */ /* 0x080fe400078608ff */
[CC--:B------:R-:W-:Y:S02]  /*4990*/  LEA R70, P1, R56.reuse, R7.reuse, 0x1 ;  /* 0x0000000738467211 */ /* 0x0c0fe400078208ff */
[C---:B------:R-:W-:Y:S02]  /*49a0*/  LEA R74, P2, R13.reuse, R7, 0x1 ;  /* 0x000000070d4a7211 */ /* 0x040fe400078408ff */
[-C--:B------:R-:W-:Y:S02]  /*49b0*/  LEA.HI.X.SX32 R71, R56, R60.reuse, 0x1, P1 ;  /* 0x0000003c38477211 */ /* 0x080fe400008f0eff */
[----:B------:R-:W-:-:S02]  /*49c0*/  LEA.HI.X.SX32 R75, R13, R60, 0x1, P2 ;  /* 0x0000003c0d4b7211 */ /* 0x000fc400010f0eff */
[CC--:B------:R-:W-:Y:S02]  /*49d0*/  LEA R76, P1, R52.reuse, R7.reuse, 0x1 ;  /* 0x00000007344c7211 */ /* 0x0c0fe400078208ff */
[-C--:B------:R-:W-:Y:S02]  /*49e0*/  LEA R56, P2, R53, R7.reuse, 0x1 ;  /* 0x0000000735387211 */ /* 0x080fe400078408ff */
[----:B------:R-:W-:Y:S02]  /*49f0*/  LEA R2, P0, R55, R7, 0x1 ;  /* 0x0000000737027211 */ /* 0x000fe400078008ff */
[-C--:B------:R-:W-:Y:S02]  /*4a00*/  LEA.HI.X.SX32 R77, R52, R60.reuse, 0x1, P1 ;  /* 0x0000003c344d7211 */ /* 0x080fe400008f0eff */
[-C--:B------:R-:W-:Y:S02]  /*4a10*/  LEA.HI.X.SX32 R57, R53, R60.reuse, 0x1, P2 ;  /* 0x0000003c35397211 */ /* 0x080fe400010f0eff */
[----:B------:R-:W-:-:S02]  /*4a20*/  LEA.HI.X.SX32 R5, R54, R60, 0x1, P3 ;  /* 0x0000003c36057211 */ /* 0x000fc400018f0eff */
[-C--:B------:R-:W-:Y:S02]  /*4a30*/  LEA R80, P1, R48, R7.reuse, 0x1 ;  /* 0x0000000730507211 */ /* 0x080fe400078208ff */
[-C--:B------:R-:W-:Y:S02]  /*4a40*/  LEA R54, P2, R49, R7.reuse, 0x1 ;  /* 0x0000000731367211 */ /* 0x080fe400078408ff */
[-C--:B------:R-:W-:Y:S02]  /*4a50*/  LEA R52, P3, R50, R7.reuse, 0x1 ;  /* 0x0000000732347211 */ /* 0x080fe400078608ff */
[-C--:B------:R-:W-:Y:S02]  /*4a60*/  LEA.HI.X.SX32 R3, R55, R60.reuse, 0x1, P0 ;  /* 0x0000003c37037211 */ /* 0x080fe400000f0eff */
[----:B------:R-:W-:Y:S02]  /*4a70*/  LEA R78, P0, R51, R7, 0x1 ;  /* 0x00000007334e7211 */ /* 0x000fe400078008ff */
[----:B------:R-:W-:-:S02]  /*4a80*/  LEA.HI.X.SX32 R81, R48, R60, 0x1, P1 ;  /* 0x0000003c30517211 */ /* 0x000fc400008f0eff */
[-C--:B------:R-:W-:Y:S02]  /*4a90*/  LEA.HI.X.SX32 R55, R49, R60.reuse, 0x1, P2 ;  /* 0x0000003c31377211 */ /* 0x080fe400010f0eff */
[-C--:B------:R-:W-:Y:S02]  /*4aa0*/  LEA.HI.X.SX32 R53, R50, R60.reuse, 0x1, P3 ;  /* 0x0000003c32357211 */ /* 0x080fe400018f0eff */
[-C--:B------:R-:W-:Y:S02]  /*4ab0*/  LEA R84, P1, R44, R7.reuse, 0x1 ;  /* 0x000000072c547211 */ /* 0x080fe400078208ff */
[-C--:B------:R-:W-:Y:S02]  /*4ac0*/  LEA R50, P2, R45, R7.reuse, 0x1 ;  /* 0x000000072d327211 */ /* 0x080fe400078408ff */
[----:B------:R-:W-:Y:S02]  /*4ad0*/  LEA R48, P3, R46, R7, 0x1 ;  /* 0x000000072e307211 */ /* 0x000fe400078608ff */
[----:B------:R-:W-:-:S02]  /*4ae0*/  LEA.HI.X.SX32 R79, R51, R60, 0x1, P0 ;  /* 0x0000003c334f7211 */ /* 0x000fc400000f0eff */
[-C--:B------:R-:W-:Y:S02]  /*4af0*/  LEA R82, P0, R47, R7.reuse, 0x1 ;  /* 0x000000072f527211 */ /* 0x080fe400078008ff */
[-C--:B------:R-:W-:Y:S02]  /*4b00*/  LEA.HI.X.SX32 R85, R44, R60.reuse, 0x1, P1 ;  /* 0x0000003c2c557211 */ /* 0x080fe400008f0eff */
[-C--:B------:R-:W-:Y:S02]  /*4b10*/  LEA.HI.X.SX32 R51, R45, R60.reuse, 0x1, P2 ;  /* 0x0000003c2d337211 */ /* 0x080fe400010f0eff */
[----:B------:R-:W-:Y:S02]  /*4b20*/  LEA.HI.X.SX32 R49, R46, R60, 0x1, P3 ;  /* 0x0000003c2e317211 */ /* 0x000fe400018f0eff */
[-C--:B------:R-:W-:Y:S02]  /*4b30*/  LEA R46, P2, R41, R7.reuse, 0x1 ;  /* 0x00000007292e7211 */ /* 0x080fe400078408ff */
[----:B------:R-:W-:-:S02]  /*4b40*/  LEA R44, P3, R42, R7, 0x1 ;  /* 0x000000072a2c7211 */ /* 0x000fc400078608ff */
[-C--:B------:R-:W-:Y:S02]  /*4b50*/  LEA.HI.X.SX32 R83, R47, R60.reuse, 0x1, P0 ;  /* 0x0000003c2f537211 */ /* 0x080fe400000f0eff */
[-C--:B------:R-:W-:Y:S02]  /*4b60*/  LEA R86, P0, R43, R7.reuse, 0x1 ;  /* 0x000000072b567211 */ /* 0x080fe400078008ff */
[-C--:B------:R-:W-:Y:S02]  /*4b70*/  LEA.HI.X.SX32 R47, R41, R60.reuse, 0x1, P2 ;  /* 0x0000003c292f7211 */ /* 0x080fe400010f0eff */
[-C--:B------:R-:W-:Y:S02]  /*4b80*/  LEA.HI.X.SX32 R45, R42, R60.reuse, 0x1, P3 ;  /* 0x0000003c2a2d7211 */ /* 0x080fe400018f0eff */
[----:B------:R-:W-:Y:S02]  /*4b90*/  LEA R42, P2, R37, R7, 0x1 ;  /* 0x00000007252a7211 */ /* 0x000fe400078408ff */
[----:B------:R-:W-:-:S02]  /*4ba0*/  LEA.HI.X.SX32 R87, R43, R60, 0x1, P0 ;  /* 0x0000003c2b577211 */ /* 0x000fc400000f0eff */
[-C--:B------:R-:W-:Y:S02]  /*4bb0*/  LEA.HI.X.SX32 R43, R37, R60.reuse, 0x1, P2 ;  /* 0x0000003c252b7211 */ /* 0x080fe400010f0eff */
[-C--:B------:R-:W-:Y:S02]  /*4bc0*/  LEA R96, P2, R33, R7.reuse, 0x1 ;  /* 0x0000000721607211 */ /* 0x080fe400078408ff */
[-C--:B------:R-:W-:Y:S02]  /*4bd0*/  LEA R90, P0, R39, R7.reuse, 0x1 ;  /* 0x00000007275a7211 */ /* 0x080fe400078008ff */
[-C--:B------:R-:W-:Y:S02]  /*4be0*/  LEA R88, P1, R40, R7.reuse, 0x1 ;  /* 0x0000000728587211 */ /* 0x080fe400078208ff */
[----:B------:R-:W-:Y:S02]  /*4bf0*/  LEA.HI.X.SX32 R97, R33, R60, 0x1, P2 ;  /* 0x0000003c21617211 */ /* 0x000fe400010f0eff */
[----:B------:R-:W-:-:S02]  /*4c00*/  LEA R100, P2, R10, R7, 0x1 ;  /* 0x000000070a647211 */ /* 0x000fc400078408ff */
        /* <DEDUP_REMOVED lines=12> */
[-C--:B------:R-:W-:Y:S02]  /*4cd0*/  LEA R98, P3, R34, R7.reuse, 0x1 ;  /* 0x0000000722627211 */ /* 0x080fe400078608ff */
[-C--:B------:R-:W-:Y:S02]  /*4ce0*/  LEA.HI.X.SX32 R11, R11, R60.reuse, 0x1, P2 ;  /* 0x0000003c0b0b7211 */ /* 0x080fe400010f0eff */
[----:B------:R-:W-:Y:S02]  /*4cf0*/  LEA R106, P2, R9, R7, 0x1 ;  /* 0x00000007096a7211 */ /* 0x000fe400078408ff */
[-C--:B------:R-:W-:Y:S02]  /*4d00*/  LEA.HI.X.SX32 R37, R31, R60.reuse, 0x1, P0 ;  /* 0x0000003c1f257211 */ /* 0x080fe400000f0eff */
[-C--:B------:R-:W-:Y:S02]  /*4d10*/  LEA.HI.X.SX32 R39, R32, R60.reuse, 0x1, P1 ;  /* 0x0000003c20277211 */ /* 0x080fe400008f0eff */
[----:B------:R-:W-:-:S02]  /*4d20*/  LEA.HI.X.SX32 R99, R34, R60, 0x1, P3 ;  /* 0x0000003c22637211 */ /* 0x000fc400018f0eff */
[-C--:B------:R-:W-:Y:S02]  /*4d30*/  LEA R102, P0, R28, R7.reuse, 0x1 ;  /* 0x000000071c667211 */ /* 0x080fe400078008ff */
[-C--:B------:R-:W-:Y:S02]  /*4d40*/  LEA R32, P1, R29, R7.reuse, 0x1 ;  /* 0x000000071d207211 */ /* 0x080fe400078208ff */
[----:B------:R-:W-:Y:S02]  /*4d50*/  LEA R34, P3, R30, R7, 0x1 ;  /* 0x000000071e227211 */ /* 0x000fe400078608ff */
[-C--:B------:R-:W-:Y:S02]  /*4d60*/  LEA.HI.X.SX32 R107, R9, R60.reuse, 0x1, P2 ;  /* 0x0000003c096b7211 */ /* 0x080fe400010f0eff */
[----:B------:R-:W-:Y:S02]  /*4d70*/  LOP3.LUT R9, R196, 0x60, RZ, 0x3c, !PT ;  /* 0x00000060c4097812 */ /* 0x000fe400078e3cff */
[----:B------:R-:W-:-:S02]  /*4d80*/  LEA.HI.X.SX32 R103, R28, R60, 0x1, P0 ;  /* 0x0000003c1c677211 */ /* 0x000fc400000f0eff */
[-C--:B------:R-:W-:Y:S02]  /*4d90*/  LEA.HI.X.SX32 R33, R29, R60.reuse, 0x1, P1 ;  /* 0x0000003c1d217211 */ /* 0x080fe400008f0eff */
[-C--:B------:R-:W-:Y:S02]  /*4da0*/  LEA.HI.X.SX32 R35, R30, R60.reuse, 0x1, P3 ;  /* 0x0000003c1e237211 */ /* 0x080fe400018f0eff */
[-C--:B------:R-:W-:Y:S02]  /*4db0*/  LEA R104, P0, R26, R7.reuse, 0x1 ;  /* 0x000000071a687211 */ /* 0x080fe400078008ff */
[-C--:B------:R-:W-:Y:S02]  /*4dc0*/  LEA R28, P1, R12, R7.reuse, 0x1 ;  /* 0x000000070c1c7211 */ /* 0x080fe400078208ff */
[----:B------:R-:W-:Y:S01]  /*4dd0*/  LEA R30, P3, R27, R7, 0x1 ;  /* 0x000000071b1e7211 */ /* 0x000fe200078608ff */
[----:B------:R-:W-:Y:S01]  /*4de0*/  STS.U16 [R59+UR4+0xb200], R146 ;  /* 0x00b200923b007988 */ /* 0x000fe20008000404 */
[----:B------:R-:W-:-:S03]  /*4df0*/  LEA.HI.X.SX32 R105, R26, R60, 0x1, P0 ;  /* 0x0000003c1a697211 */ /* 0x000fc600000f0eff */
[----:B------:R-:W-:Y:S01]  /*4e00*/  STS.U16 [R59+UR4+0xb600], R147 ;  /* 0x00b600933b007988 */ /* 0x000fe20008000404 */
[----:B------:R-:W-:-:S03]  /*4e10*/  LEA.HI.X.SX32 R29, R12, R60, 0x1, P1 ;  /* 0x0000003c0c1d7211 */ /* 0x000fc600008f0eff */
[----:B------:R-:W-:Y:S01]  /*4e20*/  STS.U16 [R59+UR4+0xba00], R144 ;  /* 0x00ba00903b007988 */ /* 0x000fe20008000404 */
[----:B------:R-:W-:-:S03]  /*4e30*/  LEA.HI.X.SX32 R31, R27, R60, 0x1, P3 ;  /* 0x0000003c1b1f7211 */ /* 0x000fc600018f0eff */
[----:B------:R-:W-:Y:S01]  /*4e40*/  STS.U16 [R59+UR4+0xbe00], R145 ;  /* 0x00be00913b007988 */ /* 0x000fe20008000404 */
[----:B------:R-:W-:-:S03]  /*4e50*/  LEA R108, P0, R23, R7, 0x1 ;  /* 0x00000007176c7211 */ /* 0x000fc600078008ff */
[----:B------:R-:W-:Y:S01]  /*4e60*/  STS.U16 [R59+UR4+0xc200], R141 ;  /* 0x00c2008d3b007988 */ /* 0x000fe20008000404 */
[----:B------:R-:W-:-:S03]  /*4e70*/  LEA R12, P1, R24, R7, 0x1 ;  /* 0x00000007180c7211 */ /* 0x000fc600078208ff */
[----:B------:R-:W-:Y:S01]  /*4e80*/  STS.U16 [R59+UR4+0xc600], R142 ;  /* 0x00c6008e3b007988 */ /* 0x000fe20008000404 */
[----:B------:R-:W-:-:S03]  /*4e90*/  LEA R26, P3, R25, R7, 0x1 ;  /* 0x00000007191a7211 */ /* 0x000fc600078608ff */
        /* <DEDUP_REMOVED lines=10> */
[----:B----4-:R-:W-:Y:S04]  /*4f40*/  STS.U16 [R59+UR4+0xf200], R129 ;  /* 0x00f200813b007988 */ /* 0x010fe80008000404 */
[----:B------:R-:W-:Y:S04]  /*4f50*/  STS.U16 [R59+UR4+0xf600], R122 ;  /* 0x00f6007a3b007988 */ /* 0x000fe80008000404 */
[----:B------:R-:W-:Y:S04]  /*4f60*/  STS.U16 [R59+UR4+0xfa00], R124 ;  /* 0x00fa007c3b007988 */ /* 0x000fe80008000404 */
[----:B------:R1:W-:Y:S04]  /*4f70*/  STS.U16 [R59+UR4+0xfe00], R58 ;  /* 0x00fe003a3b007988 */ /* 0x0003e80008000404 */
[----:B------:R2:W-:Y:S01]  /*4f80*/  STS.U16 [R9+UR4+0x700], R244 ;  /* 0x000700f409007988 */ /* 0x0005e20008000404 */
[----:B------:R-:W-:-:S02]  /*4f90*/  LEA.HI.X.SX32 R109, R23, R60, 0x1, P0 ;  /* 0x0000003c176d7211 */ /* 0x000fc400000f0eff */
[-C--:B------:R-:W-:Y:S02]  /*4fa0*/  LEA.HI.X.SX32 R13, R24, R60.reuse, 0x1, P1 ;  /* 0x0000003c180d7211 */ /* 0x080fe400008f0eff */
[-C--:B------:R-:W-:Y:S01]  /*4fb0*/  LEA.HI.X.SX32 R27, R25, R60.reuse, 0x1, P3 ;  /* 0x0000003c191b7211 */ /* 0x080fe200018f0eff */
[----:B-1----:R-:W1:Y:S01]  /*4fc0*/  LDC.64 R58, c[0x0][0x390] ;  /* 0x0000e400ff3a7b82 */ /* 0x002e620000000a00 */
[----:B--2---:R-:W2:Y:S01]  /*4fd0*/  LDL.LU R244, [R1+0x34] ;  /* 0x0000340001f47983 */ /* 0x004ea20000300800 */
[-C--:B------:R-:W-:Y:S02]  /*4fe0*/  LEA R116, P0, R19, R7.reuse, 0x1 ;  /* 0x0000000713747211 */ /* 0x080fe400078008ff */
[-C--:B------:R-:W-:Y:S01]  /*4ff0*/  LEA R114, P1, R20, R7.reuse, 0x1 ;  /* 0x0000000714727211 */ /* 0x080fe200078208ff */
[----:B------:R-:W-:Y:S01]  /*5000*/  STS.U16 [R9+UR4+0x300], R240 ;  /* 0x000300f009007988 */ /* 0x000fe20008000404 */
[-C--:B------:R-:W-:Y:S02]  /*5010*/  LEA R110, P2, R21, R7.reuse, 0x1 ;  /* 0x00000007156e7211 */ /* 0x080fe400078408ff */
[----:B------:R-:W-:Y:S01]  /*5020*/  LEA R24, P3, R22, R7, 0x1 ;  /* 0x0000000716187211 */ /* 0x000fe200078608ff */
[----:B------:R-:W-:Y:S01]  /*5030*/  STS.U16 [R9+UR4+0xb00], R131 ;  /* 0x000b008309007988 */ /* 0x000fe20008000404 */
[----:B------:R-:W-:-:S03]  /*5040*/  LEA.HI.X.SX32 R117, R19, R60, 0x1, P0 ;  /* 0x0000003c13757211 */ /* 0x000fc600000f0eff */
[----:B------:R3:W-:Y:S01]  /*5050*/  STS.U16 [R9+UR4+0xf00], R130 ;  /* 0x000f008209007988 */ /* 0x0007e20008000404 */
[----:B------:R-:W-:-:S03]  /*5060*/  LEA.HI.X.SX32 R115, R20, R60, 0x1, P1 ;  /* 0x0000003c14737211 */ /* 0x000fc600008f0eff */
[----:B------:R-:W-:Y:S01]  /*5070*/  STS.U16 [R9+UR4+0x1300], R251 ;  /* 0x001300fb09007988 */ /* 0x000fe20008000404 */
[----:B------:R-:W-:-:S03]  /*5080*/  LEA.HI.X.SX32 R111, R21, R60, 0x1, P2 ;  /* 0x0000003c156f7211 */ /* 0x000fc600010f0eff */
[----:B------:R-:W-:Y:S01]  /*5090*/  STS.U16 [R9+UR4+0x1700], R248 ;  /* 0x001700f809007988 */ /* 0x000fe20008000404 */
[----:B------:R-:W-:-:S03]  /*50a0*/  LEA.HI.X.SX32 R25, R22, R60, 0x1, P3 ;  /* 0x0000003c16197211 */ /* 0x000fc600018f0eff */
[----:B------:R-:W-:Y:S04]  /*50b0*/  STS.U16 [R9+UR4+0x1b00], R245 ;  /* 0x001b00f509007988 */ /* 0x000fe80008000404 */
[----:B------:R-:W-:Y:S01]  /*50c0*/  STS.U16 [R9+UR4+0x1f00], R241 ;  /* 0x001f00f109007988 */ /* 0x000fe20008000404 */
[----:B------:R-:W-:-:S03]  /*50d0*/  LEA R120, P0, R16, R7, 0x1 ;  /* 0x0000000710787211 */ /* 0x000fc600078008ff */
[----:B------:R-:W4:Y:S01]  /*50e0*/  LDG.E.U16 R68, desc[UR8][R68.64] ;  /* 0x0000000844447981 */ /* 0x000f22000c1e1500 */
[----:B------:R-:W-:-:S03]  /*50f0*/  LEA R20, P1, R17, R7, 0x1 ;  /* 0x0000000711147211 */ /* 0x000fc600078208ff */
[----:B------:R-:W5:Y:S01]  /*5100*/  LDG.E.U16 R4, desc[UR8][R4.64] ;  /* 0x0000000804047981 */ /* 0x000f62000c1e1500 */
[-C--:B------:R-:W-:Y:S02]  /*5110*/  LEA R118, P2, R6, R7.reuse, 0x1 ;  /* 0x0000000706767211 */ /* 0x080fe400078408ff */
[-C--:B------:R-:W-:Y:S01]  /*5120*/  LEA R22, P3, R18, R7.reuse, 0x1 ;  /* 0x0000000712167211 */ /* 0x080fe200078608ff */
[----:B------:R-:W5:Y:S01]  /*5130*/  LDG.E.U16 R71, desc[UR8][R70.64] ;  /* 0x0000000846477981 */ /* 0x000f62000c1e1500 */
[-C--:B------:R-:W-:Y:S02]  /*5140*/  LEA.HI.X.SX32 R121, R16, R60.reuse, 0x1, P0 ;  /* 0x0000003c10797211 */ /* 0x080fe400000f0eff */
[-C--:B------:R-:W-:Y:S01]  /*5150*/  LEA.HI.X.SX32 R21, R17, R60.reuse, 0x1, P1 ;  /* 0x0000003c11157211 */ /* 0x080fe200008f0eff */
[----:B------:R0:W5:Y:S01]  /*5160*/  LDG.E.U16 R72, desc[UR8][R72.64] ;  /* 0x0000000848487981 */ /* 0x000162000c1e1500 */
[-C--:B------:R-:W-:Y:S02]  /*5170*/  LEA.HI.X.SX32 R119, R6, R60.reuse, 0x1, P2 ;  /* 0x0000003c06777211 */ /* 0x080fe400010f0eff */
[----:B------:R-:W-:Y:S01]  /*5180*/  LEA.HI.X.SX32 R23, R18, R60, 0x1, P3 ;  /* 0x0000003c12177211 */ /* 0x000fe200018f0eff */
[----:B------:R1:W5:Y:S01]  /*5190*/  LDG.E.U16 R80, desc[UR8][R80.64] ;  /* 0x0000000850507981 */ /* 0x000362000c1e1500 */
[----:B------:R-:W-:-:S02]  /*51a0*/  LEA R16, P0, R8, R7, 0x1 ;  /* 0x0000000708107211 */ /* 0x000fc400078008ff */
[-C--:B------:R-:W-:Y:S01]  /*51b0*/  LEA R14, P1, R15, R7.reuse, 0x1 ;  /* 0x000000070f0e7211 */ /* 0x080fe200078208ff */
[----:B------:R-:W5:Y:S01]  /*51c0*/  LDG.E.U16 R22, desc[UR8][R22.64] ;  /* 0x0000000816167981 */ /* 0x000f62000c1e1500 */
[-C--:B------:R-:W-:Y:S01]  /*51d0*/  LEA R6, P2, R112, R7.reuse, 0x1 ;  /* 0x0000000770067211 */ /* 0x080fe200078408ff */
[----:B0-----:R-:W0:Y:S01]  /*51e0*/  LDC R73, c[0x0][0x3c4] ;  /* 0x0000f100ff497b82 */ /* 0x001e220000000800 */
[----:B------:R-:W-:Y:S01]  /*51f0*/  LEA R18, P3, R161, R7, 0x1 ;  /* 0x00000007a1127211 */ /* 0x000fe200078608ff */
[----:B------:R-:W5:Y:S01]  /*5200*/  LDG.E.U16 R66, desc[UR8][R66.64] ;  /* 0x0000000842427981 */ /* 0x000f62000c1e1500 */
[-C--:B------:R-:W-:Y:S02]  /*5210*/  LEA.HI.X.SX32 R17, R8, R60.reuse, 0x1, P0 ;  /* 0x0000003c08117211 */ /* 0x080fe400000f0eff */
[-C--:B------:R-:W-:Y:S01]  /*5220*/  LEA.HI.X.SX32 R15, R15, R60.reuse, 0x1, P1 ;  /* 0x0000003c0f0f7211 */ /* 0x080fe200008f0eff */
[----:B------:R-:W5:Y:S01]  /*5230*/  LDG.E.U16 R64, desc[UR8][R64.64] ;  /* 0x0000000840407981 */ /* 0x000f62000c1e1500 */
[-C--:B------:R-:W-:Y:S01]  /*5240*/  LEA.HI.X.SX32 R7, R112, R60.reuse, 0x1, P2 ;  /* 0x0000003c70077211 */ /* 0x080fe200010f0eff */
[----:B-1----:R-:W1:Y:S01]  /*5250*/  LDC R81, c[0x0][0x3c4] ;  /* 0x0000f100ff517b82 */ /* 0x002e620000000800 */
[----:B------:R-:W-:Y:S01]  /*5260*/  LEA.HI.X.SX32 R19, R161, R60, 0x1, P3 ;  /* 0x0000003ca1137211 */ /* 0x000fe200018f0eff */
[----:B------:R-:W5:Y:S04]  /*5270*/  LDG.E.U16 R62, desc[UR8][R62.64] ;  /* 0x000000083e3e7981 */ /* 0x000f68000c1e1500 */
[----:B------:R-:W5:Y:S04]  /*5280*/  LDG.E.U16 R8, desc[UR8][R2.64] ;  /* 0x0000000802087981 */ /* 0x000f68000c1e1500 */
[----:B------:R-:W5:Y:S04]  /*5290*/  LDG.E.U16 R74, desc[UR8][R74.64] ;  /* 0x000000084a4a7981 */ /* 0x000f68000c1e1500 */
[----:B------:R3:W5:Y:S04]  /*52a0*/  LDG.E.U16 R78, desc[UR8][R78.64] ;  /* 0x000000084e4e7981 */ /* 0x000768000c1e1500 */
[----:B------:R3:W5:Y:S04]  /*52b0*/  LDG.E.U16 R76, desc[UR8][R76.64] ;  /* 0x000000084c4c7981 */ /* 0x000768000c1e1500 */
[----:B------:R-:W5:Y:S04]  /*52c0*/  LDG.E.U16 R56, desc[UR8][R56.64] ;  /* 0x0000000838387981 */ /* 0x000f68000c1e1500 */
[----:B------:R-:W5:Y:S01]  /*52d0*/  LDG.E.U16 R82, desc[UR8][R82.64] ;  /* 0x0000000852527981 */ /* 0x000f62000c1e1500 */
[----:B---3--:R-:W3:Y:S03]  /*52e0*/  LDC R79, c[0x0][0x3c4] ;  /* 0x0000f100ff4f7b82 */ /* 0x008ee60000000800 */
[----:B------:R-:W5:Y:S04]  /*52f0*/  LDG.E.U16 R54, desc[UR8][R54.64] ;  /* 0x0000000836367981 */ /* 0x000f68000c1e1500 */
[----:B------:R-:W5:Y:S01]  /*5300*/  LDG.E.U16 R52, desc[UR8][R52.64] ;  /* 0x0000000834347981 */ /* 0x000f62000c1e1500 */
[----:B------:R-:W0:Y:S03]  /*5310*/  LDC R77, c[0x0][0x3c4] ;  /* 0x0000f100ff4d7b82 */ /* 0x000e260000000800 */
[----:B------:R-:W5:Y:S04]  /*5320*/  LDG.E.U16 R86, desc[UR8][R86.64] ;  /* 0x0000000856567981 */ /* 0x000f68000c1e1500 */
[----:B------:R1:W5:Y:S04]  /*5330*/  LDG.E.U16 R84, desc[UR8][R84.64] ;  /* 0x0000000854547981 */ /* 0x000368000c1e1500 */
[----:B------:R-:W5:Y:S04]  /*5340*/  LDG.E.U16 R50, desc[UR8][R50.64] ;  /* 0x0000000832327981 */ /* 0x000f68000c1e1500 */
[----:B------:R-:W5:Y:S04]  /*5350*/  LDG.E.U16 R48, desc[UR8][R48.64] ;  /* 0x0000000830307981 */ /* 0x000f68000c1e1500 */
[----:B------:R-:W5:Y:S01]  /*5360*/  LDG.E.U16 R90, desc[UR8][R90.64] ;  /* 0x000000085a5a7981 */ /* 0x000f62000c1e1500 */
[----:B-1----:R-:W1:Y:S03]  /*5370*/  LDC R85, c[0x0][0x3c4] ;  /* 0x0000f100ff557b82 */ /* 0x002e660000000800 */
[----:B------:R-:W5:Y:S04]  /*5380*/  LDG.E.U16 R88, desc[UR8][R88.64] ;  /* 0x0000000858587981 */ /* 0x000f68000c1e1500 */
[----:B------:R-:W5:Y:S04]  /*5390*/  LDG.E.U16 R46, desc[UR8][R46.64] ;  /* 0x000000082e2e7981 */ /* 0x000f68000c1e1500 */
[----:B------:R-:W5:Y:S04]  /*53a0*/  LDG.E.U16 R44, desc[UR8][R44.64] ;  /* 0x000000082c2c7981 */ /* 0x000f68000c1e1500 */
[----:B------:R0:W5:Y:S04]  /*53b0*/  LDG.E.U16 R94, desc[UR8][R94.64] ;  /* 0x000000085e5e7981 */ /* 0x000168000c1e1500 */
[----:B------:R3:W5:Y:S04]  /*53c0*/  LDG.E.U16 R92, desc[UR8][R92.64] ;  /* 0x000000085c5c7981 */ /* 0x000768000c1e1500 */
[----:B------:R-:W5:Y:S04]  /*53d0*/  LDG.E.U16 R42, desc[UR8][R42.64] ;  /* 0x000000082a2a7981 */ /* 0x000f68000c1e1500 */
[----:B------:R-:W5:Y:S01]  /*53e0*/  LDG.E.U16 R40, desc[UR8][R40.64] ;  /* 0x0000000828287981 */ /* 0x000f62000c1e1500 */
[----:B0-----:R-:W0:Y:S03]  /*53f0*/  LDC R95, c[0x0][0x3c4] ;  /* 0x0000f100ff5f7b82 */ /* 0x001e260000000800 */
[----:B------:R-:W5:Y:S04]  /*5400*/  LDG.E.U16 R36, desc[UR8][R36.64] ;  /* 0x0000000824247981 */ /* 0x000f68000c1e1500 */
[----:B------:R-:W5:Y:S01]  /*5410*/  LDG.E.U16 R38, desc[UR8][R38.64] ;  /* 0x0000000826267981 */ /* 0x000f62000c1e1500 */
[----:B---3--:R-:W3:Y:S03]  /*5420*/  LDC R93, c[0x0][0x3c4] ;  /* 0x0000f100ff5d7b82 */ /* 0x008ee60000000800 */
[----:B------:R-:W5:Y:S04]  /*5430*/  LDG.E.U16 R96, desc[UR8][R96.64] ;  /* 0x0000000860607981 */ /* 0x000f68000c1e1500 */
[----:B------:R1:W5:Y:S04]  /*5440*/  LDG.E.U16 R98, desc[UR8][R98.64] ;  /* 0x0000000862627981 */ /* 0x000368000c1e1500 */
[----:B------:R1:W5:Y:S04]  /*5450*/  LDG.E.U16 R102, desc[UR8][R102.64] ;  /* 0x0000000866667981 */ /* 0x000368000c1e1500 */
[----:B------:R-:W5:Y:S04]  /*5460*/  LDG.E.U16 R32, desc[UR8][R32.64] ;  /* 0x0000000820207981 */ /* 0x000f68000c1e1500 */
[----:B------:R-:W5:Y:S01]  /*5470*/  LDG.E.U16 R100, desc[UR8][R100.64] ;  /* 0x0000000864647981 */ /* 0x000f62000c1e1500 */
[----:B-1----:R-:W1:Y:S03]  /*5480*/  LDC R99, c[0x0][0x3c4] ;  /* 0x0000f100ff637b82 */ /* 0x002e660000000800 */
[----:B------:R-:W5:Y:S04]  /*5490*/  LDG.E.U16 R34, desc[UR8][R34.64] ;  /* 0x0000000822227981 */ /* 0x000f68000c1e1500 */
[----:B------:R0:W5:Y:S01]  /*54a0*/  LDG.E.U16 R104, desc[UR8][R104.64] ;  /* 0x0000000868687981 */ /* 0x000162000c1e1500 */
[----:B------:R-:W1:Y:S03]  /*54b0*/  LDC R103, c[0x0][0x3c4] ;  /* 0x0000f100ff677b82 */ /* 0x000e660000000800 */
[----:B------:R-:W5:Y:S04]  /*54c0*/  LDG.E.U16 R28, desc[UR8][R28.64] ;  /* 0x000000081c1c7981 */ /* 0x000f68000c1e1500 */
[----:B------:R3:W5:Y:S04]  /*54d0*/  LDG.E.U16 R10, desc[UR8][R10.64] ;  /* 0x000000080a0a7981 */ /* 0x000768000c1e1500 */
[----:B------:R-:W5:Y:S01]  /*54e0*/  LDG.E.U16 R30, desc[UR8][R30.64] ;  /* 0x000000081e1e7981 */ /* 0x000f62000c1e1500 */
[----:B0-----:R-:W0:Y:S03]  /*54f0*/  LDC R105, c[0x0][0x3c4] ;  /* 0x0000f100ff697b82 */ /* 0x001e260000000800 */
[----:B------:R3:W5:Y:S04]  /*5500*/  LDG.E.U16 R108, desc[UR8][R108.64] ;  /* 0x000000086c6c7981 */ /* 0x000768000c1e1500 */
[----:B------:R-:W5:Y:S01]  /*5510*/  LDG.E.U16 R12, desc[UR8][R12.64] ;  /* 0x000000080c0c7981 */ /* 0x000f62000c1e1500 */
[----:B---3--:R-:W3:Y:S03]  /*5520*/  LDC R11, c[0x0][0x3c8] ;  /* 0x0000f200ff0b7b82 */ /* 0x008ee60000000800 */
[----:B------:R-:W3:Y:S04]  /*5530*/  LDG.E.U16 R106, desc[UR8][R106.64] ;  /* 0x000000086a6a7981 */ /* 0x000ee8000c1e1500 */
[----:B------:R-:W3:Y:S01]  /*5540*/  LDG.E.U16 R26, desc[UR8][R26.64] ;  /* 0x000000081a1a7981 */ /* 0x000ee2000c1e1500 */
[----:B------:R-:W0:Y:S03]  /*5550*/  LDC R109, c[0x0][0x3c4] ;  /* 0x0000f100ff6d7b82 */ /* 0x000e260000000800 */
[----:B------:R-:W3:Y:S04]  /*5560*/  LDG.E.U16 R116, desc[UR8][R116.64] ;  /* 0x0000000874747981 */ /* 0x000ee8000c1e1500 */
[----:B------:R-:W3:Y:S04]  /*5570*/  LDG.E.U16 R114, desc[UR8][R114.64] ;  /* 0x0000000872727981 */ /* 0x000ee8000c1e1500 */
[----:B------:R1:W3:Y:S04]  /*5580*/  LDG.E.U16 R110, desc[UR8][R110.64] ;  /* 0x000000086e6e7981 */ /* 0x0002e8000c1e1500 */
[----:B------:R-:W3:Y:S04]  /*5590*/  LDG.E.U16 R24, desc[UR8][R24.64] ;  /* 0x0000000818187981 */ /* 0x000ee8000c1e1500 */
[----:B------:R1:W3:Y:S04]  /*55a0*/  LDG.E.U16 R120, desc[UR8][R120.64] ;  /* 0x0000000878787981 */ /* 0x0002e8000c1e1500 */
[----:B------:R-:W3:Y:S01]  /*55b0*/  LDG.E.U16 R20, desc[UR8][R20.64] ;  /* 0x0000000814147981 */ /* 0x000ee2000c1e1500 */
[----:B-1----:R-:W1:Y:S03]  /*55c0*/  LDC R111, c[0x0][0x3c4] ;  /* 0x0000f100ff6f7b82 */ /* 0x002e660000000800 */
[----:B------:R0:W3:Y:S04]  /*55d0*/  LDG.E.U16 R118, desc[UR8][R118.64] ;  /* 0x0000000876767981 */ /* 0x0000e8000c1e1500 */
[----:B------:R-:W3:Y:S01]  /*55e0*/  LDG.E.U16 R16, desc[UR8][R16.64] ;  /* 0x0000000810107981 */ /* 0x000ee2000c1e1500 */
[----:B------:R-:W1:Y:S03]  /*55f0*/  LDC R121, c[0x0][0x3c4] ;  /* 0x0000f100ff797b82 */ /* 0x000e660000000800 */
[----:B------:R-:W3:Y:S04]  /*5600*/  LDG.E.U16 R14, desc[UR8][R14.64] ;  /* 0x000000080e0e7981 */ /* 0x000ee8000c1e1500 */
[----:B------:R0:W3:Y:S02]  /*5610*/  LDG.E.U16 R6, desc[UR8][R6.64] ;  /* 0x0000000806067981 */ /* 0x0000e4000c1e1500 */
[----:B0-----:R-:W0:Y:S02]  /*5620*/  LDC R119, c[0x0][0x3c4] ;  /* 0x0000f100ff777b82 */ /* 0x001e240000000800 */
[----:B------:R-:W3:Y:S01]  /*5630*/  LDG.E.U16 R18, desc[UR8][R18.64] ;  /* 0x0000000812127981 */ /* 0x000ee2000c1e1500 */
[----:B------:R-:W0:Y:S01]  /*5640*/  S2R R130, SR_TID.X ;  /* 0x0000000000827919 */ /* 0x000e220000002100 */
[----:B------:R-:W0:Y:S04]  /*5650*/  S2R R131, SR_CTAID.Y ;  /* 0x0000000000837919 */ /* 0x000e280000002600 */
[----:B------:R-:W0:Y:S01]  /*5660*/  LDC R7, c[0x0][0x3c8] ;  /* 0x0000f200ff077b82 */ /* 0x000e220000000800 */
[----:B--2---:R-:W-:-:S07]  /*5670*/  R2UR UR5, R244 ;  /* 0x00000000f40572ca */ /* 0x004fce00000e0000 */
[----:B------:R-:W2:Y:S01]  /*5680*/  LDC R117, c[0x0][0x3c4] ;  /* 0x0000f100ff757b82 */ /* 0x000ea20000000800 */
[----:B0-----:R-:W-:Y:S02]  /*5690*/  LOP3.LUT R199, R130, 0xf, RZ, 0xc0, !PT ;  /* 0x0000000f82c77812 */ /* 0x001fe400078ec0ff */
[----:B------:R-:W-:Y:S01]  /*56a0*/  SHF.R.U32.HI R210, RZ, 0x5, R130 ;  /* 0x00000005ffd27819 */ /* 0x000fe20000011682 */
[----:B------:R-:W-:Y:S02]  /*56b0*/  IMAD R0, R131, R0, RZ ;  /* 0x0000000083007224 */ /* 0x000fe400078e02ff */
[----:B------:R-:W-:Y:S02]  /*56c0*/  IMAD R2, R199, R211, RZ ;  /* 0x000000d3c7027224 */ /* 0x000fe400078e02ff */
[----:B------:R-:W-:Y:S01]  /*56d0*/  IMAD.SHL.U32 R5, R210, 0x200000, RZ ;  /* 0x00200000d2057824 */ /* 0x000fe200078e00ff */
[----:B------:R-:W-:Y:S01]  /*56e0*/  SHF.L.U32 R95, R95, 0x3, RZ ;  /* 0x000000035f5f7819 */ /* 0x000fe200000006ff */
[----:B------:R-:W-:Y:S01]  /*56f0*/  IMAD.SHL.U32 R3, R0, 0x2, RZ ;  /* 0x0000000200037824 */ /* 0x000fe200078e00ff */
[----:B------:R-:W0:Y:S01]  /*5700*/  LDC R115, c[0x0][0x3c4] ;  /* 0x0000f100ff737b82 */ /* 0x000e220000000800 */
[----:B------:R-:W-:Y:S01]  /*5710*/  IMAD.SHL.U32 R70, R2, 0x2, RZ ;  /* 0x0000000202467824 */ /* 0x000fe200078e00ff */
[----:B------:R-:W-:Y:S01]  /*5720*/  LOP3.LUT R5, R5, 0x600000, RZ, 0xc0, !PT ;  /* 0x0060000005057812 */ /* 0x000fe200078ec0ff */
[----:B------:R-:W-:-:S03]  /*5730*/  IMAD.HI R0, R0, 0x2, RZ ;  /* 0x0000000200007827 */ /* 0x000fc600078e02ff */
[----:B------:R-:W-:Y:S01]  /*5740*/  IADD3 R70, P0, P1, R70, R58, R3 ;  /* 0x0000003a46467210 */ /* 0x000fe2000791e003 */
[----:B------:R-:W-:Y:S01]  /*5750*/  IMAD.HI R21, R2, 0x2, RZ ;  /* 0x0000000202157827 */ /* 0x000fe200078e02ff */
[----:B------:R-:W-:Y:S01]  /*5760*/  R2UR UR6, R5 ;  /* 0x00000000050672ca */ /* 0x000fe200000e0000 */
[----:B------:R-:W0:Y:S03]  /*5770*/  LDC R3, c[0x0][0x3c8] ;  /* 0x0000f200ff037b82 */ /* 0x000e260000000800 */
[----:B------:R-:W-:-:S05]  /*5780*/  IADD3.X R21, PT, PT, R21, R59, R0, P0, P1 ;  /* 0x0000003b15157210 */ /* 0x000fca00007e2400 */
[----:B------:R-:W0:Y:S01]  /*5790*/  LDC R0, c[0x0][0x3c0] ;  /* 0x0000f000ff007b82 */ /* 0x000e220000000800 */
[----:B----4-:R-:W-:Y:S04]  /*57a0*/  STS.U16 [R9+UR4+0x2300], R68 ;  /* 0x0023004409007988 */ /* 0x010fe80008000404 */
[----:B-----5:R4:W-:Y:S01]  /*57b0*/  STS.U16 [R9+UR4+0x4f00], R4 ;  /* 0x004f000409007988 */ /* 0x0209e20008000404 */
[----:B------:R-:W-:Y:S01]  /*57c0*/  UIADD3 UR6, UPT, UPT, UR5, UR6, URZ ;  /* 0x0000000605067290 */ /* 0x000fe2000fffe0ff */
[----:B------:R-:W-:Y:S02]  /*57d0*/  IMAD R99, R99, 0x9, RZ ;  /* 0x0000000963637824 */ /* 0x000fe400078e02ff */
[----:B------:R-:W-:Y:S01]  /*57e0*/  IMAD.SHL.U32 R73, R73, 0x2, RZ ;  /* 0x0000000249497824 */ /* 0x000fe200078e00ff */
[----:B------:R-:W-:Y:S01]  /*57f0*/  PRMT R23, RZ, 0x7610, R23 ;  /* 0x00007610ff177816 */ /* 0x000fe20000000017 */
[----:B------:R-:W-:-:S02]  /*5800*/  IMAD R103, R103, 0xa, RZ ;  /* 0x0000000a67677824 */ /* 0x000fc400078e02ff */
[----:B------:R-:W-:Y:S01]  /*5810*/  IMAD R113, R113, 0xe, RZ ;  /* 0x0000000e71717824 */ /* 0x000fe200078e02ff */
[----:B------:R-:W-:Y:S01]  /*5820*/  PRMT R61, RZ, 0x7610, R61 ;  /* 0x00007610ff3d7816 */ /* 0x000fe2000000003d */
[----:B----4-:R-:W4:Y:S01]  /*5830*/  LDC.64 R4, c[0x0][0x388] ;  /* 0x0000e200ff047b82 */ /* 0x010f220000000a00 */
[----:B------:R5:W-:Y:S01]  /*5840*/  STS.U16 [R9+UR4+0x3700], R71 ;  /* 0x0037004709007988 */ /* 0x000be20008000404 */
[C---:B------:R-:W-:Y:S02]  /*5850*/  LOP3.LUT R197, R130.reuse, 0x40, RZ, 0xc0, !PT ;  /* 0x0000004082c57812 */ /* 0x040fe400078ec0ff */
[C---:B------:R-:W-:Y:S01]  /*5860*/  LOP3.LUT R2, R130.reuse, 0x7f, RZ, 0xc0, !PT ;  /* 0x0000007f82027812 */ /* 0x040fe200078ec0ff */
[----:B------:R1:W-:Y:S01]  /*5870*/  STS.U16 [R9+UR4+0x3f00], R72 ;  /* 0x003f004809007988 */ /* 0x0003e20008000404 */
[----:B------:R-:W-:Y:S02]  /*5880*/  SHF.R.U32.HI R107, RZ, 0x4, R130 ;  /* 0x00000004ff6b7819 */ /* 0x000fe40000011682 */
[C---:B------:R-:W-:Y:S01]  /*5890*/  LEA.HI R83, R130.reuse, 0x38, RZ, 0x1c ;  /* 0x0000003882537811 */ /* 0x040fe200078fe0ff */
[----:B------:R2:W-:Y:S01]  /*58a0*/  STS.U16 [R9+UR4+0x5700], R80 ;  /* 0x0057005009007988 */ /* 0x0005e20008000404 */
[C---:B------:R-:W-:Y:S01]  /*58b0*/  LEA.HI R68, R130.reuse, 0x78, RZ, 0x1c ;  /* 0x0000007882447811 */ /* 0x040fe200078fe0ff */
[----:B------:R-:W-:Y:S01]  /*58c0*/  IMAD R77, R77, 0x3, RZ ;  /* 0x000000034d4d7824 */ /* 0x000fe200078e02ff */
[C---:B------:R-:W-:Y:S01]  /*58d0*/  LEA.HI R75, R130.reuse, 0x138, RZ, 0x1c ;  /* 0x00000138824b7811 */ /* 0x040fe200078fe0ff */
[----:B------:R5:W-:Y:S02]  /*58e0*/  STS.U16 [R9+UR4+0xef00], R22 ;  /* 0x00ef001609007988 */ /* 0x000be40008000404 */
[C---:B-----5:R-:W-:Y:S01]  /*58f0*/  LEA.HI R71, R130.reuse, 0x178, RZ, 0x1c ;  /* 0x0000017882477811 */ /* 0x060fe200078fe0ff */
[----:B------:R-:W-:Y:S01]  /*5900*/  IMAD R105, R105, 0xb, RZ ;  /* 0x0000000b69697824 */ /* 0x000fe200078e02ff */
[C---:B-1----:R-:W-:Y:S01]  /*5910*/  LEA.HI R72, R130.reuse, 0xf8, RZ, 0x1c ;  /* 0x000000f882487811 */ /* 0x042fe200078fe0ff */
[----:B------:R-:W-:Y:S01]  /*5920*/  STTM.x64 tmem[UR6], RZ ;  /* 0x000000ff000079ed */ /* 0x000fe20008340006 */
[C---:B------:R-:W-:Y:S01]  /*5930*/  LEA.HI R69, R130.reuse, 0x1b8, RZ, 0x1c ;  /* 0x000001b882457811 */ /* 0x040fe200078fe0ff */
[----:B------:R-:W-:Y:S01]  /*5940*/  IMAD.SHL.U32 R79, R79, 0x4, RZ ;  /* 0x000000044f4f7824 */ /* 0x000fe200078e00ff */
[C---:B--2---:R-:W-:Y:S01]  /*5950*/  LEA.HI R80, R130.reuse, 0xb8, RZ, 0x1c ;  /* 0x000000b882507811 */ /* 0x044fe200078fe0ff */
[----:B------:R-:W-:Y:S01]  /*5960*/  IMAD R109, R109, 0xc, RZ ;  /* 0x0000000c6d6d7824 */ /* 0x000fe200078e02ff */
[C---:B------:R-:W-:Y:S01]  /*5970*/  LOP3.LUT P5, RZ, R130.reuse, 0x7f, RZ, 0xc0, !PT ;  /* 0x0000007f82ff7812 */ /* 0x040fe200078ac0ff */
[----:B------:R-:W-:Y:S01]  /*5980*/  IMAD R81, R81, 0x5, RZ ;  /* 0x0000000551517824 */ /* 0x000fe200078e02ff */
[----:B------:R-:W-:Y:S01]  /*5990*/  LEA.HI R22, R130, 0x1f8, RZ, 0x1c ;  /* 0x000001f882167811 */ /* 0x000fe200078fe0ff */
[----:B------:R-:W-:Y:S01]  /*59a0*/  STTM.x64 tmem[UR6+0x40], RZ ;  /* 0x000040ff000079ed */ /* 0x000fe20008340006 */
[----:B------:R-:W1:Y:S01]  /*59b0*/  S2R R130, SR_CTAID.X ;  /* 0x0000000000827919 */ /* 0x000e620000002500 */
[----:B------:R-:W-:Y:S01]  /*59c0*/  IMAD R111, R111, 0xd, RZ ;  /* 0x0000000d6f6f7824 */ /* 0x000fe200078e02ff */
[----:B------:R-:W-:Y:S01]  /*59d0*/  PRMT R25, RZ, 0x7610, R25 ;  /* 0x00007610ff197816 */ /* 0x000fe20000000019 */
[----:B------:R-:W-:Y:S01]  /*59e0*/  IMAD R85, R85, 0x6, RZ ;  /* 0x0000000655557824 */ /* 0x000fe200078e02ff */
[----:B------:R-:W-:Y:S01]  /*59f0*/  STTM.x64 tmem[UR6+0x80], RZ ;  /* 0x000080ff000079ed */ /* 0x000fe20008340006 */
[----:B------:R-:W-:Y:S01]  /*5a00*/  STS.U16 [R9+UR4+0x2700], R66 ;  /* 0x0027004209007988 */ /* 0x000fe20008000404 */
[----:B------:R-:W-:Y:S01]  /*5a10*/  PRMT R27, RZ, 0x7610, R27 ;  /* 0x00007610ff1b7816 */ /* 0x000fe2000000001b */
[----:B------:R-:W2:Y:S02]  /*5a20*/  LDC R101, c[0x0][0x3d8] ;  /* 0x0000f600ff657b82 */ /* 0x000ea40000000800 */
[----:B------:R-:W-:Y:S04]  /*5a30*/  STS.U16 [R9+UR4+0x2b00], R64 ;  /* 0x002b004009007988 */ /* 0x000fe80008000404 */
[----:B------:R-:W-:Y:S01]  /*5a40*/  STS.U16 [R9+UR4+0x2f00], R62 ;  /* 0x002f003e09007988 */ /* 0x000fe20008000404 */
[----:B------:R-:W-:Y:S01]  /*5a50*/  PRMT R29, RZ, 0x7610, R29 ;  /* 0x00007610ff1d7816 */ /* 0x000fe2000000001d */
[----:B------:R-:W-:Y:S01]  /*5a60*/  IMAD R93, R93, 0x7, RZ ;  /* 0x000000075d5d7824 */ /* 0x000fe200078e02ff */
[----:B------:R-:W-:Y:S01]  /*5a70*/  PRMT R31, RZ, 0x7610, R31 ;  /* 0x00007610ff1f7816 */ /* 0x000fe2000000001f */
[----:B------:R-:W-:Y:S01]  /*5a80*/  STS.U16 [R9+UR4+0x3300], R8 ;  /* 0x0033000809007988 */ /* 0x000fe20008000404 */
[----:B------:R-:W-:Y:S01]  /*5a90*/  PRMT R33, RZ, 0x7610, R33 ;  /* 0x00007610ff217816 */ /* 0x000fe20000000021 */
[----:B------:R-:W5:Y:S02]  /*5aa0*/  LDC R13, c[0x0][0x3d8] ;  /* 0x0000f600ff0d7b82 */ /* 0x000f640000000800 */
[----:B------:R-:W-:Y:S04]  /*5ab0*/  STS.U16 [R9+UR4+0x3b00], R74 ;  /* 0x003b004a09007988 */ /* 0x000fe80008000404 */
[----:B------:R-:W-:Y:S01]  /*5ac0*/  STS.U16 [R9+UR4+0x4300], R78 ;  /* 0x0043004e09007988 */ /* 0x000fe20008000404 */
[----:B------:R-:W-:Y:S01]  /*5ad0*/  PRMT R35, RZ, 0x7610, R35 ;  /* 0x00007610ff237816 */ /* 0x000fe20000000023 */
[----:B------:R-:W0:Y:S02]  /*5ae0*/  LDC R89, c[0x0][0x3d8] ;  /* 0x0000f600ff597b82 */ /* 0x000e240000000800 */
        /* <DEDUP_REMOVED lines=41> */
[----:B------:R-:W-:Y:S04]  /*5d80*/  STS.U16 [R9+UR4+0xc300], R108 ;  /* 0x00c3006c09007988 */ /* 0x000fe80008000404 */
[----:B------:R-:W-:Y:S01]  /*5d90*/  STS.U16 [R9+UR4+0xc700], R12 ;  /* 0x00c7000c09007988 */ /* 0x000fe20008000404 */
[----:B0-----:R-:W-:Y:S01]  /*5da0*/  IMAD R0, R131, R0, RZ ;  /* 0x0000000083007224 */ /* 0x001fe200078e02ff */
[----:B------:R-:W0:Y:S02]  /*5db0*/  LDC R10, c[0x0][0x3c8] ;  /* 0x0000f200ff0a7b82 */ /* 0x000e240000000800 */
[----:B---3--:R-:W-:Y:S04]  /*5dc0*/  STS.U16 [R9+UR4+0xcb00], R106 ;  /* 0x00cb006a09007988 */ /* 0x008fe80008000404 */
[----:B------:R-:W-:Y:S04]  /*5dd0*/  STS.U16 [R9+UR4+0xcf00], R26 ;  /* 0x00cf001a09007988 */ /* 0x000fe80008000404 */
[----:B------:R-:W-:Y:S04]  /*5de0*/  STS.U16 [R9+UR4+0xd300], R116 ;  /* 0x00d3007409007988 */ /* 0x000fe80008000404 */
[----:B------:R-:W-:Y:S04]  /*5df0*/  STS.U16 [R9+UR4+0xd700], R114 ;  /* 0x00d7007209007988 */ /* 0x000fe80008000404 */
[----:B------:R-:W-:Y:S04]  /*5e00*/  STS.U16 [R9+UR4+0xdb00], R110 ;  /* 0x00db006e09007988 */ /* 0x000fe80008000404 */
[----:B------:R-:W-:Y:S04]  /*5e10*/  STS.U16 [R9+UR4+0xdf00], R24 ;  /* 0x00df001809007988 */ /* 0x000fe80008000404 */
[----:B------:R3:W-:Y:S04]  /*5e20*/  STS.U16 [R9+UR4+0xe300], R120 ;  /* 0x00e3007809007988 */ /* 0x0007e80008000404 */
[----:B------:R-:W-:Y:S04]  /*5e30*/  STS.U16 [R9+UR4+0xe700], R20 ;  /* 0x00e7001409007988 */ /* 0x000fe80008000404 */
[----:B------:R0:W-:Y:S04]  /*5e40*/  STS.U16 [R9+UR4+0xeb00], R118 ;  /* 0x00eb007609007988 */ /* 0x0001e80008000404 */
[----:B------:R-:W-:Y:S04]  /*5e50*/  STS.U16 [R9+UR4+0xf300], R16 ;  /* 0x00f3001009007988 */ /* 0x000fe80008000404 */
[----:B------:R0:W-:Y:S04]  /*5e60*/  STS.U16 [R9+UR4+0xf700], R14 ;  /* 0x00f7000e09007988 */ /* 0x0001e80008000404 */
[----:B------:R-:W-:Y:S04]  /*5e70*/  STS.U16 [R9+UR4+0xfb00], R6 ;  /* 0x00fb000609007988 */ /* 0x000fe80008000404 */
[----:B------:R0:W-:Y:S01]  /*5e80*/  STS.U16 [R9+UR4+0xff00], R18 ;  /* 0x00ff001209007988 */ /* 0x0001e20008000404 */
[----:B------:R-:W-:Y:S01]  /*5e90*/  STTM.x64 tmem[UR6+0xc0], RZ ;  /* 0x0000c0ff000079ed */ /* 0x000fe20008340006 */
[----:B------:R-:W0:Y:S01]  /*5ea0*/  FENCE.VIEW.ASYNC.T ;  /* 0x00000000000073c6 */ /* 0x000e220000000200 */
[----:B----4-:R-:W-:Y:S01]  /*5eb0*/  LEA R201, P0, R0, R4, 0x1 ;  /* 0x0000000400c97211 */ /* 0x010fe200078008ff */
[----:B0-----:R-:W-:Y:S01]  /*5ec0*/  VOTEU.ALL UP0, P5 ;  /* 0x0000000000ff7886 */ /* 0x001fe20002800000 */
[----:B------:R-:W-:Y:S01]  /*5ed0*/  IMAD R2, R2, R3, RZ ;  /* 0x0000000302027224 */ /* 0x000fe200078e02ff */
[----:B------:R-:W-:Y:S01]  /*5ee0*/  VOTEU.ALL UP1, P5 ;  /* 0x0000000000ff7886 */ /* 0x000fe20002820000 */
[----:B------:R-:W-:Y:S01]  /*5ef0*/  LEA.HI.X.SX32 R5, R0, R5, 0x1, P0 ;  /* 0x0000000500057211 */ /* 0x000fe200000f0eff */
[----:B-1----:R-:W-:Y:S01]  /*5f00*/  IMAD.SHL.U32 R130, R130, 0x40, RZ ;  /* 0x0000004082827824 */ /* 0x002fe200078e00ff */
[----:B------:R-:W-:-:S04]  /*5f10*/  @!UP0 UIADD3 UR12, UPT, UPT, -UR10, 0x100000, URZ ;  /* 0x001000000a0c8890 */ /* 0x000fc8000fffe1ff */
[----:B------:R-:W-:Y:S02]  /*5f20*/  @!UP0 USHF.L.U32 UR13, UR12, 0xb, URZ ;  /* 0x0000000b0c0d8899 */ /* 0x000fe400080006ff */
[----:B------:R-:W-:Y:S01]  /*5f30*/  @!UP0 USHF.L.U32 UR12, UR12, 0x1, URZ ;  /* 0x000000010c0c8899 */ /* 0x000fe200080006ff */
[----:B------:R-:W-:Y:S01]  /*5f40*/  BAR.SYNC.DEFER_BLOCKING 0x0 ;  /* 0x0000000000007b1d */ /* 0x000fe20000010000 */
[----:B------:R-:W-:Y:S01]  /*5f50*/  IMAD R0, R7, 0x80, R2 ;  /* 0x0000008007007824 */ /* 0x000fe200078e0202 */
[----:B------:R-:W-:-:S04]  /*5f60*/  LEA R206, P0, R2, R201, 0x1 ;  /* 0x000000c902ce7211 */ /* 0x000fc800078008ff */
[----:B------:R-:W-:Y:S02]  /*5f70*/  LEA R204, P1, R0, R201, 0x1 ;  /* 0x000000c900cc7211 */ /* 0x000fe400078208ff */
[----:B------:R-:W0:Y:S01]  /*5f80*/  LDC R8, c[0x0][0x3d8] ;  /* 0x0000f600ff087b82 */ /* 0x000e220000000800 */
[-C--:B------:R-:W-:Y:S02]  /*5f90*/  LEA.HI.X.SX32 R207, R2, R5.reuse, 0x1, P0 ;  /* 0x0000000502cf7211 */ /* 0x080fe400000f0eff */
[----:B------:R-:W-:Y:S01]  /*5fa0*/  LEA.HI.X.SX32 R205, R0, R5, 0x1, P1 ;  /* 0x0000000500cd7211 */ /* 0x000fe200008f0eff */
[----:B------:R-:W-:Y:S02]  /*5fb0*/  IMAD R3, R11, 0x80, R0 ;  /* 0x000000800b037824 */ /* 0x000fe400078e0200 */
[C---:B------:R-:W-:Y:S01]  /*5fc0*/  IMAD.WIDE R240, R95.reuse, 0x2, R206 ;  /* 0x000000025ff07825 */ /* 0x040fe200078e02ce */
[----:B------:R-:W-:Y:S01]  /*5fd0*/  IADD3 R76, PT, PT, R130, 0x40, RZ ;  /* 0x00000040824c7810 */ /* 0x000fe20007ffe0ff */
[----:B------:R-:W1:Y:S02]  /*5fe0*/  LDC R74, c[0x0][0x3d8] ;  /* 0x0000f600ff4a7b82 */ /* 0x000e640000000800 */
[----:B------:R-:W-:Y:S01]  /*5ff0*/  IMAD.WIDE R238, R95, 0x2, R204 ;  /* 0x000000025fee7825 */ /* 0x000fe200078e02cc */
[----:B------:R-:W-:Y:S03]  /*6000*/  STL.64 [R1+0x440], R240 ;  /* 0x000440f001007387 */ /* 0x000fe60000100a00 */
[----:B---3--:R-:W-:Y:S01]  /*6010*/  IMAD.WIDE R120, R121, 0x2, R206 ;  /* 0x0000000279787825 */ /* 0x008fe200078e02ce */
[----:B------:R-:W-:Y:S01]  /*6020*/  PRMT R24, RZ, 0x7610, R24 ;  /* 0x00007610ff187816 */ /* 0x000fe20000000018 */
[----:B------:R-:W3:Y:S02]  /*6030*/  LDC R106, c[0x0][0x3d8] ;  /* 0x0000f600ff6a7b82 */ /* 0x000ee40000000800 */
[----:B------:R-:W-:Y:S01]  /*6040*/  IMAD.WIDE R118, R119, 0x2, R204 ;  /* 0x0000000277767825 */ /* 0x000fe200078e02cc */
[----:B------:R-:W4:Y:S02]  /*6050*/  FENCE.VIEW.ASYNC.S ;  /* 0x00000000000073c6 */ /* 0x000f240000000000 */
[----:B----4-:R4:W2:Y:S01]  /*6060*/  @!UP1 SYNCS.EXCH.64 URZ, [UR4+0x1c000], UR12 ;  /* 0x01c0000c04ff95b2 */ /* 0x0108a20008000100 */
[----:B------:R-:W-:Y:S01]  /*6070*/  IMAD.WIDE R230, R99, 0x2, R206 ;  /* 0x0000000263e67825 */ /* 0x000fe200078e02ce */
[----:B------:R-:W-:Y:S03]  /*6080*/  STL.64 [R1+0x438], R238 ;  /* 0x000438ee01007387 */ /* 0x000fe60000100a00 */
[----:B------:R-:W-:-:S02]  /*6090*/  IMAD R4, R10, 0x80, R3 ;  /* 0x000000800a047824 */ /* 0x000fc400078e0203 */
[----:B------:R-:W-:Y:S01]  /*60a0*/  IMAD.WIDE R228, R99, 0x2, R204 ;  /* 0x0000000263e47825 */ /* 0x000fe200078e02cc */
[----:B------:R-:W-:Y:S03]  /*60b0*/  STL.64 [R1+0x4f0], R120 ;  /* 0x0004f07801007387 */ /* 0x000fe60000100a00 */
[C---:B------:R-:W-:Y:S01]  /*60c0*/  IMAD.WIDE R222, R73.reuse, 0x2, R206 ;  /* 0x0000000249de7825 */ /* 0x040fe200078e02ce */
[----:B------:R-:W-:Y:S03]  /*60d0*/  STL.64 [R1+0x4f8], R118 ;  /* 0x0004f87601007387 */ /* 0x000fe60000100a00 */
[----:B------:R-:W-:Y:S01]  /*60e0*/  IMAD.WIDE R220, R73, 0x2, R204 ;  /* 0x0000000249dc7825 */ /* 0x000fe200078e02cc */
[----:B------:R-:W-:Y:S01]  /*60f0*/  STL.64 [R1+0x428], R230 ;  /* 0x000428e601007387 */ /* 0x000fe20000100a00 */
[-C--:B------:R-:W-:Y:S01]  /*6100*/  LEA R202, P2, R3, R201.reuse, 0x1 ;  /* 0x000000c903ca7211 */ /* 0x080fe200078408ff */
[----:B------:R-:W0:Y:S01]  /*6110*/  LDC R100, c[0x0][0x3d8] ;  /* 0x0000f600ff647b82 */ /* 0x000e220000000800 */
[C---:B------:R-:W-:Y:S01]  /*6120*/  IMAD.WIDE R214, R103.reuse, 0x2, R206 ;  /* 0x0000000267d67825 */ /* 0x040fe200078e02ce */
[----:B------:R-:W-:Y:S01]  /*6130*/  LEA R200, P3, R4, R201, 0x1 ;  /* 0x000000c904c87211 */ /* 0x000fe200078608ff */
[----:B------:R-:W-:Y:S02]  /*6140*/  STL.64 [R1+0x420], R228 ;  /* 0x000420e401007387 */ /* 0x000fe40000100a00 */
[----:B------:R-:W-:Y:S01]  /*6150*/  IMAD.WIDE R194, R103, 0x2, R204 ;  /* 0x0000000267c27825 */ /* 0x000fe200078e02cc */
[----:B------:R-:W-:-:S02]  /*6160*/  ISETP.GT.AND P0, PT, R76, RZ, PT ;  /* 0x000000ff4c00720c */ /* 0x000fc40003f04270 */
[----:B--2---:R-:W-:Y:S01]  /*6170*/  BAR.SYNC.DEFER_BLOCKING 0x0 ;  /* 0x0000000000007b1d */ /* 0x004fe20000010000 */
[----:B------:R-:W-:Y:S01]  /*6180*/  IMAD.WIDE R188, R77, 0x2, R206 ;  /* 0x000000024dbc7825 */ /* 0x000fe200078e02ce */
[----:B------:R-:W-:-:S03]  /*6190*/  LEA.HI.X.SX32 R203, R3, R5, 0x1, P2 ;  /* 0x0000000503cb7211 */ /* 0x000fc600010f0eff */
[----:B------:R-:W-:Y:S01]  /*61a0*/  IMAD.WIDE R186, R77, 0x2, R204 ;  /* 0x000000024dba7825 */ /* 0x000fe200078e02cc */
[----:B------:R-:W-:Y:S01]  /*61b0*/  PRMT R26, RZ, 0x7610, R26 ;  /* 0x00007610ff1a7816 */ /* 0x000fe2000000001a */
[----:B------:R-:W-:Y:S01]  /*61c0*/  STL.64 [R1+0x4d8], R222 ;  /* 0x0004d8de01007387 */ /* 0x000fe20000100a00 */
[----:B------:R-:W-:Y:S01]  /*61d0*/  PRMT R28, RZ, 0x7610, R28 ;  /* 0x00007610ff1c7816 */ /* 0x000fe2000000001c */
[C---:B------:R-:W-:Y:S01]  /*61e0*/  IMAD.WIDE R180, R105.reuse, 0x2, R206 ;  /* 0x0000000269b47825 */ /* 0x040fe200078e02ce */
[----:B------:R-:W-:Y:S01]  /*61f0*/  PRMT R30, RZ, 0x7610, R30 ;  /* 0x00007610ff1e7816 */ /* 0x000fe2000000001e */
[----:B------:R-:W-:Y:S01]  /*6200*/  STL.64 [R1+0x4d0], R220 ;  /* 0x0004d0dc01007387 */ /* 0x000fe20000100a00 */
[----:B------:R-:W-:Y:S01]  /*6210*/  LEA.HI.X.SX32 R201, R4, R5, 0x1, P3 ;  /* 0x0000000504c97211 */ /* 0x000fe200018f0eff */
[----:B------:R-:W-:Y:S01]  /*6220*/  IMAD.WIDE R178, R105, 0x2, R204 ;  /* 0x0000000269b27825 */ /* 0x000fe200078e02cc */
[----:B------:R-:W-:Y:S01]  /*6230*/  PRMT R32, RZ, 0x7610, R32 ;  /* 0x00007610ff207816 */ /* 0x000fe20000000020 */
[----:B------:R-:W-:Y:S01]  /*6240*/  STL.64 [R1+0x410], R214 ;  /* 0x000410d601007387 */ /* 0x000fe20000100a00 */
[----:B------:R-:W-:Y:S01]  /*6250*/  PRMT R34, RZ, 0x7610, R34 ;  /* 0x00007610ff227816 */ /* 0x000fe20000000022 */
[----:B------:R-:W-:Y:S01]  /*6260*/  IMAD.WIDE R172, R79, 0x2, R206 ;  /* 0x000000024fac7825 */ /* 0x000fe200078e02ce */
[----:B------:R-:W-:Y:S01]  /*6270*/  PRMT R36, RZ, 0x7610, R36 ;  /* 0x00007610ff247816 */ /* 0x000fe20000000024 */
[----:B------:R-:W-:Y:S01]  /*6280*/  STL.64 [R1+0x408], R194 ;  /* 0x000408c201007387 */ /* 0x000fe20000100a00 */
[----:B------:R-:W-:Y:S01]  /*6290*/  LEA R197, R197, R132, 0x5 ;  /* 0x00000084c5c57211 */ /* 0x000fe200078e28ff */
[----:B------:R-:W-:Y:S01]  /*62a0*/  IMAD.WIDE R170, R79, 0x2, R204 ;  /* 0x000000024faa7825 */ /* 0x000fe200078e02cc */
[----:B------:R-:W-:Y:S01]  /*62b0*/  PRMT R38, RZ, 0x7610, R38 ;  /* 0x00007610ff267816 */ /* 0x000fe20000000026 */
[----:B------:R-:W-:Y:S02]  /*62c0*/  STL.64 [R1+0x4c0], R188 ;  /* 0x0004c0bc01007387 */ /* 0x000fe40000100a00 */
[----:B------:R-:W-:Y:S01]  /*62d0*/  IMAD R115, R115, 0xf, RZ ;  /* 0x0000000f73737824 */ /* 0x000fe200078e02ff */
[----:B------:R-:W-:Y:S01]  /*62e0*/  PRMT R40, RZ, 0x7610, R40 ;  /* 0x00007610ff287816 */ /* 0x000fe20000000028 */
[----:B------:R-:W-:Y:S01]  /*62f0*/  STL.64 [R1+0x4b8], R186 ;  /* 0x0004b8ba01007387 */ /* 0x000fe20000100a00 */
[----:B------:R-:W-:Y:S01]  /*6300*/  IMAD.WIDE R164, R109, 0x2, R206 ;  /* 0x000000026da47825 */ /* 0x000fe200078e02ce */
[----:B------:R-:W-:Y:S01]  /*6310*/  SGXT.U32 R107, R107, 0x3 ;  /* 0x000000036b6b781a */ /* 0x000fe20000000000 */
[----:B------:R-:W2:Y:S01]  /*6320*/  LDC R14, c[0x0][0x3d8] ;  /* 0x0000f600ff0e7b82 */ /* 0x000ea20000000800 */
[----:B------:R-:W-:Y:S01]  /*6330*/  STL.64 [R1+0x3f8], R180 ;  /* 0x0003f8b401007387 */ /* 0x000fe20000100a00 */
[----:B------:R-:W-:-:S03]  /*6340*/  IMAD.WIDE R162, R109, 0x2, R204 ;  /* 0x000000026da27825 */ /* 0x000fc600078e02cc */
[----:B------:R-:W-:Y:S01]  /*6350*/  STL.64 [R1+0x3f0], R178 ;  /* 0x0003f0b201007387 */ /* 0x000fe20000100a00 */
[C---:B------:R-:W-:Y:S01]  /*6360*/  IMAD.WIDE R156, R81.reuse, 0x2, R206 ;  /* 0x00000002519c7825 */ /* 0x040fe200078e02ce */
[----:B------:R-:W-:Y:S01]  /*6370*/  PRMT R41, RZ, 0x7610, R41 ;  /* 0x00007610ff297816 */ /* 0x000fe20000000029 */
[----:B------:R-:W0:Y:S01]  /*6380*/  LDC R16, c[0x0][0x3d8] ;  /* 0x0000f600ff107b82 */ /* 0x000e220000000800 */
[----:B------:R-:W-:Y:S01]  /*6390*/  STL.64 [R1+0x4a8], R172 ;  /* 0x0004a8ac01007387 */ /* 0x000fe20000100a00 */
[----:B------:R-:W-:-:S03]  /*63a0*/  IMAD.WIDE R154, R81, 0x2, R204 ;  /* 0x00000002519a7825 */ /* 0x000fc600078e02cc */
[----:B------:R-:W-:Y:S01]  /*63b0*/  STL.64 [R1+0x4a0], R170 ;  /* 0x0004a0aa01007387 */ /* 0x000fe20000100a00 */
[C---:B------:R-:W-:Y:S01]  /*63c0*/  IMAD.WIDE R236, R95.reuse, 0x2, R202 ;  /* 0x000000025fec7825 */ /* 0x040fe200078e02ca */
[----:B------:R-:W-:Y:S01]  /*63d0*/  PRMT R42, RZ, 0x7610, R42 ;  /* 0x00007610ff2a7816 */ /* 0x000fe2000000002a */
[----:B------:R-:W0:Y:S01]  /*63e0*/  LDC R12, c[0x0][0x3d8] ;  /* 0x0000f600ff0c7b82 */ /* 0x000e220000000800 */
[----:B------:R-:W4:Y:S01]  /*63f0*/  @P0 LDG.E.U16 R23, desc[UR8][R206.64] ;  /* 0x00000008ce170981 */ /* 0x000f22000c1e1500 */
        /* <DEDUP_REMOVED lines=8> */
[----:B------:R-:W-:Y:S01]  /*6480*/  IMAD.WIDE R144, R85, 0x2, R206 ;  /* 0x0000000255907825 */ /* 0x000fe200078e02ce */
[----:B------:R-:W-:Y:S01]  /*6490*/  PRMT R44, RZ, 0x7610, R44 ;  /* 0x00007610ff2c7816 */ /* 0x000fe2000000002c */
[----:B------:R-:W0:Y:S01]  /*64a0*/  LDC R9, c[0x0][0x3d8] ;  /* 0x0000f600ff097b82 */ /* 0x000e220000000800 */
[----:B------:R-:W4:Y:S01]  /*64b0*/  @P0 LDG.E.U16 R24, desc[UR8][R204.64] ;  /* 0x00000008cc180981 */ /* 0x000f22000c1e1500 */
[----:B------:R-:W-:-:S03]  /*64c0*/  IMAD.WIDE R116, R117, 0x2, R202 ;  /* 0x0000000275747825 */ /* 0x000fc600078e02ca */
[----:B------:R-:W-:Y:S01]  /*64d0*/  STL.64 [R1+0x488], R154 ;  /* 0x0004889a01007387 */ /* 0x000fe20000100a00 */
[----:B------:R-:W-:Y:S01]  /*64e0*/  IMAD.WIDE R142, R85, 0x2, R204 ;  /* 0x00000002558e7825 */ /* 0x000fe200078e02cc */
[----:B------:R-:W-:Y:S01]  /*64f0*/  PRMT R45, RZ, 0x7610, R45 ;  /* 0x00007610ff2d7816 */ /* 0x000fe2000000002d */
[----:B------:R-:W0:Y:S01]  /*6500*/  LDC R7, c[0x0][0x3d8] ;  /* 0x0000f600ff077b82 */ /* 0x000e220000000800 */
[----:B------:R-:W4:Y:S01]  /*6510*/  @P0 LDG.E.U16 R25, desc[UR8][R202.64] ;  /* 0x00000008ca190981 */ /* 0x000f22000c1e1500 */
[----:B------:R-:W-:-:S03]  /*6520*/  IMAD.WIDE R232, R212, 0x2, R200 ;  /* 0x00000002d4e87825 */ /* 0x000fc600078e02c8 */
[----:B------:R-:W4:Y:S01]  /*6530*/  @P0 LDG.E.U16 R26, desc[UR8][R200.64] ;  /* 0x00000008c81a0981 */ /* 0x000f22000c1e1500 */
[C---:B------:R-:W-:Y:S01]  /*6540*/  IMAD.WIDE R138, R113.reuse, 0x2, R206 ;  /* 0x00000002718a7825 */ /* 0x040fe200078e02ce */
[----:B------:R-:W-:Y:S01]  /*6550*/  PRMT R46, RZ, 0x7610, R46 ;  /* 0x00007610ff2e7816 */ /* 0x000fe2000000002e */
[----:B------:R-:W0:Y:S01]  /*6560*/  LDC R6, c[0x0][0x3d8] ;  /* 0x0000f600ff067b82 */ /* 0x000e220000000800 */
[----:B------:R-:W4:Y:S01]  /*6570*/  @P0 LDG.E.U16 R27, desc[UR8][R240.64] ;  /* 0x00000008f01b0981 */ /* 0x000f22000c1e1500 */
[----:B------:R-:W-:-:S03]  /*6580*/  IMAD.WIDE R136, R113, 0x2, R204 ;  /* 0x0000000271887825 */ /* 0x000fc600078e02cc */
[----:B------:R-:W4:Y:S01]  /*6590*/  @P0 LDG.E.U16 R28, desc[UR8][R238.64] ;  /* 0x00000008ee1c0981 */ /* 0x000f22000c1e1500 */
[----:B------:R-:W-:Y:S01]  /*65a0*/  IMAD.WIDE R132, R93, 0x2, R206 ;  /* 0x000000025d847825 */ /* 0x000fe200078e02ce */
[----:B------:R-:W-:Y:S01]  /*65b0*/  PRMT R47, RZ, 0x7610, R47 ;  /* 0x00007610ff2f7816 */ /* 0x000fe2000000002f */
[----:B------:R-:W0:Y:S01]  /*65c0*/  LDC R90, c[0x0][0x3d8] ;  /* 0x0000f600ff5a7b82 */ /* 0x000e220000000800 */
[----:B------:R-:W4:Y:S01]  /*65d0*/  @P0 LDG.E.U16 R29, desc[UR8][R236.64] ;  /* 0x00000008ec1d0981 */ /* 0x000f22000c1e1500 */
[----:B------:R-:W-:-:S03]  /*65e0*/  IMAD.WIDE R226, R99, 0x2, R202 ;  /* 0x0000000263e27825 */ /* 0x000fc600078e02ca */
[----:B------:R-:W4:Y:S01]  /*65f0*/  @P0 LDG.E.U16 R30, desc[UR8][R234.64] ;  /* 0x00000008ea1e0981 */ /* 0x000f22000c1e1500 */
[----:B------:R-:W-:Y:S01]  /*6600*/  IMAD.WIDE R130, R93, 0x2, R204 ;  /* 0x000000025d827825 */ /* 0x000fe200078e02cc */
[----:B------:R-:W-:Y:S01]  /*6610*/  PRMT R48, RZ, 0x7610, R48 ;  /* 0x00007610ff307816 */ /* 0x000fe20000000030 */
[----:B------:R-:W1:Y:S01]  /*6620*/  LDC R86, c[0x0][0x3d8] ;  /* 0x0000f600ff567b82 */ /* 0x000e620000000800 */
[----:B------:R-:W-:Y:S01]  /*6630*/  STL.64 [R1+0x3c8], R150 ;  /* 0x0003c89601007387 */ /* 0x000fe20000100a00 */
[----:B------:R-:W-:-:S03]  /*6640*/  IMAD.WIDE R224, R99, 0x2, R200 ;  /* 0x0000000263e07825 */ /* 0x000fc600078e02c8 */
[----:B------:R-:W4:Y:S01]  /*6650*/  @P0 LDG.E.U16 R31, desc[UR8][R120.64] ;  /* 0x00000008781f0981 */ /* 0x000f22000c1e1500 */
[C---:B------:R-:W-:Y:S01]  /*6660*/  IMAD.WIDE R126, R115.reuse, 0x2, R206 ;  /* 0x00000002737e7825 */ /* 0x040fe200078e02ce */
[----:B------:R-:W-:Y:S01]  /*6670*/  PRMT R50, RZ, 0x7610, R50 ;  /* 0x00007610ff327816 */ /* 0x000fe20000000032 */
[----:B------:R-:W1:Y:S01]  /*6680*/  LDC R82, c[0x0][0x3d8] ;  /* 0x0000f600ff527b82 */ /* 0x000e620000000800 */
[----:B------:R-:W-:Y:S04]  /*6690*/  STL.64 [R1+0x3c0], R148 ;  /* 0x0003c09401007387 */ /* 0x000fe80000100a00 */
[----:B------:R-:W4:Y:S01]  /*66a0*/  @P0 LDG.E.U16 R32, desc[UR8][R118.64] ;  /* 0x0000000876200981 */ /* 0x000f22000c1e1500 */
[----:B------:R-:W-:Y:S01]  /*66b0*/  IMAD.WIDE R124, R115, 0x2, R204 ;  /* 0x00000002737c7825 */ /* 0x000fe200078e02cc */
[----:B------:R-:W-:Y:S01]  /*66c0*/  PRMT R51, RZ, 0x7610, R51 ;  /* 0x00007610ff337816 */ /* 0x000fe20000000033 */
[----:B------:R-:W1:Y:S01]  /*66d0*/  LDC R88, c[0x0][0x3d8] ;  /* 0x0000f600ff587b82 */ /* 0x000e620000000800 */
[----:B------:R-:W-:Y:S01]  /*66e0*/  STL.64 [R1+0x478], R144 ;  /* 0x0004789001007387 */ /* 0x000fe20000100a00 */
[----:B------:R-:W-:-:S03]  /*66f0*/  IMAD.WIDE R218, R73, 0x2, R202 ;  /* 0x0000000249da7825 */ /* 0x000fc600078e02ca */
[----:B------:R0:W4:Y:S01]  /*6700*/  @P0 LDG.E.U16 R33, desc[UR8][R116.64] ;  /* 0x0000000874210981 */ /* 0x000122000c1e1500 */
[----:B------:R-:W-:Y:S01]  /*6710*/  IMAD.WIDE R216, R73, 0x2, R200 ;  /* 0x0000000249d87825 */ /* 0x000fe200078e02c8 */
[----:B------:R-:W-:Y:S01]  /*6720*/  PRMT R52, RZ, 0x7610, R52 ;  /* 0x00007610ff347816 */ /* 0x000fe20000000034 */
[----:B------:R-:W1:Y:S01]  /*6730*/  LDC R73, c[0x0][0x3d8] ;  /* 0x0000f600ff497b82 */ /* 0x000e620000000800 */
[----:B------:R-:W-:Y:S04]  /*6740*/  STL.64 [R1+0x470], R142 ;  /* 0x0004708e01007387 */ /* 0x000fe80000100a00 */
[----:B------:R-:W4:Y:S01]  /*6750*/  @P0 LDG.E.U16 R34, desc[UR8][R232.64] ;  /* 0x00000008e8220981 */ /* 0x000f22000c1e1500 */
[----:B------:R-:W-:Y:S02]  /*6760*/  PRMT R54, RZ, 0x7610, R54 ;  /* 0x00007610ff367816 */ /* 0x000fe40000000036 */
[----:B------:R-:W-:Y:S01]  /*6770*/  PRMT R56, RZ, 0x7610, R56 ;  /* 0x00007610ff387816 */ /* 0x000fe20000000038 */
[----:B------:R-:W-:Y:S01]  /*6780*/  STL.64 [R1+0x3b0], R138 ;  /* 0x0003b08a01007387 */ /* 0x000fe20000100a00 */
[----:B------:R-:W-:-:S02]  /*6790*/  PRMT R57, RZ, 0x7610, R57 ;  /* 0x00007610ff397816 */ /* 0x000fc40000000039 */
[----:B------:R-:W-:Y:S01]  /*67a0*/  PRMT R58, RZ, 0x7610, R58 ;  /* 0x00007610ff3a7816 */ /* 0x000fe2000000003a */
[----:B------:R-:W4:Y:S01]  /*67b0*/  @P0 LDG.E.U16 R35, desc[UR8][R230.64] ;  /* 0x00000008e6230981 */ /* 0x000f22000c1e1500 */
[----:B------:R-:W-:Y:S02]  /*67c0*/  PRMT R59, RZ, 0x7610, R59 ;  /* 0x00007610ff3b7816 */ /* 0x000fe4000000003b */
[----:B------:R-:W-:Y:S01]  /*67d0*/  PRMT R60, RZ, 0x7610, R60 ;  /* 0x00007610ff3c7816 */ /* 0x000fe2000000003c */
[----:B------:R-:W-:Y:S01]  /*67e0*/  STL.64 [R1+0x3a8], R136 ;  /* 0x0003a88801007387 */ /* 0x000fe20000100a00 */
[----:B------:R-:W-:Y:S02]  /*67f0*/  PRMT R62, RZ, 0x7610, R62 ;  /* 0x00007610ff3e7816 */ /* 0x000fe4000000003e */
[----:B------:R-:W-:Y:S01]  /*6800*/  PRMT R63, RZ, 0x7610, R63 ;  /* 0x00007610ff3f7816 */ /* 0x000fe2000000003f */
[----:B------:R-:W4:Y:S01]  /*6810*/  @P0 LDG.E.U16 R36, desc[UR8][R228.64] ;  /* 0x00000008e4240981 */ /* 0x000f22000c1e1500 */
[----:B0-----:R-:W-:Y:S01]  /*6820*/  IMAD R107, R107, R8, RZ ;  /* 0x000000086b6b7224 */ /* 0x001fe200078e02ff */
[----:B------:R-:W-:Y:S01]  /*6830*/  PRMT R64, RZ, 0x7610, R64 ;  /* 0x00007610ff407816 */ /* 0x000fe20000000040 */
[----:B------:R-:W-:Y:S01]  /*6840*/  IMAD.WIDE R192, R103, 0x2, R202 ;  /* 0x0000000267c07825 */ /* 0x000fe200078e02ca */
[----:B------:R-:W-:Y:S01]  /*6850*/  STL.64 [R1+0x460], R132 ;  /* 0x0004608401007387 */ /* 0x000fe20000100a00 */
[----:B------:R-:W-:Y:S01]  /*6860*/  PRMT R66, RZ, 0x7610, R66 ;  /* 0x00007610ff427816 */ /* 0x000fe20000000042 */
[----:B------:R-:W0:Y:S02]  /*6870*/  LDC R92, c[0x0][0x3d8] ;  /* 0x0000f600ff5c7b82 */ /* 0x000e240000000800 */
        /* <DEDUP_REMOVED lines=9> */
[----:B-----5:R-:W-:Y:S01]  /*6910*/  IMAD R68, R68, R13, RZ ;  /* 0x0000000d44447224 */ /* 0x020fe200078e02ff */
[----:B------:R-:W-:Y:S01]  /*6920*/  PRMT R17, RZ, 0x7610, R17 ;  /* 0x00007610ff117816 */ /* 0x000fe20000000011 */
[----:B------:R-:W-:Y:S01]  /*6930*/  IMAD R80, R80, R15, RZ ;  /* 0x0000000f50507224 */ /* 0x000fe200078e02ff */
[----:B------:R-:W5:Y:S01]  /*6940*/  @P0 LDG.E.U16 R39, desc[UR8][R222.64] ;  /* 0x00000008de270981 */ /* 0x000f62000c1e1500 */
[----:B------:R-:W-:Y:S01]  /*6950*/  IMAD.WIDE R168, R79, 0x2, R202 ;  /* 0x000000024fa87825 */ /* 0x000fe200078e02ca */
[----:B------:R-:W0:Y:S02]  /*6960*/  LDC R102, c[0x0][0x3d8] ;  /* 0x0000f600ff667b82 */ /* 0x000e240000000800 */
[----:B------:R-:W-:Y:S01]  /*6970*/  STL.64 [R1+0x430], R236 ;  /* 0x000430ec01007387 */ /* 0x000fe20000100a00 */
[----:B------:R-:W-:-:S03]  /*6980*/  IMAD.WIDE R174, R105, 0x2, R200 ;  /* 0x0000000269ae7825 */ /* 0x000fc600078e02c8 */
[----:B------:R-:W4:Y:S01]  /*6990*/  @P0 LDG.E.U16 R40, desc[UR8][R220.64] ;  /* 0x00000008dc280981 */ /* 0x000f22000c1e1500 */
[----:B------:R-:W-:Y:S01]  /*69a0*/  IMAD.WIDE R160, R109, 0x2, R202 ;  /* 0x000000026da07825 */ /* 0x000fe200078e02ca */
[----:B------:R-:W0:Y:S02]  /*69b0*/  LDC R104, c[0x0][0x3d8] ;  /* 0x0000f600ff687b82 */ /* 0x000e240000000800 */
[----:B------:R-:W-:Y:S01]  /*69c0*/  STL.64 [R1+0x388], R124 ;  /* 0x0003887c01007387 */ /* 0x000fe20000100a00 */
[----:B-1----:R-:W-:-:S03]  /*69d0*/  IMAD R105, R74, 0x8, R107 ;  /* 0x000000084a697824 */ /* 0x002fc600078e026b */
[----:B------:R-:W4:Y:S01]  /*69e0*/  @P0 LDG.E.U16 R41, desc[UR8][R218.64] ;  /* 0x00000008da290981 */ /* 0x000f22000c1e1500 */
[----:B------:R-:W-:Y:S01]  /*69f0*/  IMAD.WIDE R152, R81, 0x2, R202 ;  /* 0x0000000251987825 */ /* 0x000fe200078e02ca */
[----:B------:R-:W1:Y:S02]  /*6a00*/  LDC R108, c[0x0][0x3d8] ;  /* 0x0000f600ff6c7b82 */ /* 0x000e640000000800 */
[----:B------:R0:W-:Y:S01]  /*6a10*/  STL.64 [R1+0x500], R116 ;  /* 0x0005007401007387 */ /* 0x0001e20000100a00 */
[----:B------:R-:W-:-:S03]  /*6a20*/  IMAD.WIDE R182, R77, 0x2, R200 ;  /* 0x000000024db67825 */ /* 0x000fc600078e02c8 */
[----:B------:R-:W4:Y:S01]  /*6a30*/  @P0 LDG.E.U16 R42, desc[UR8][R216.64] ;  /* 0x00000008d82a0981 */ /* 0x000f22000c1e1500 */
[--C-:B------:R-:W-:Y:S01]  /*6a40*/  IMAD.WIDE R146, R111, 0x2, R202.reuse ;  /* 0x000000026f927825 */ /* 0x100fe200078e02ca */
[----:B------:R-:W0:Y:S02]  /*6a50*/  LDC R114, c[0x0][0x3d8] ;  /* 0x0000f600ff727b82 */ /* 0x000e240000000800 */
[----:B------:R-:W-:Y:S04]  /*6a60*/  STL.64 [R1+0x418], R226 ;  /* 0x000418e201007387 */ /* 0x000fe80000100a00 */
[----:B------:R-:W4:Y:S01]  /*6a70*/  @P0 LDG.E.U16 R43, desc[UR8][R214.64] ;  /* 0x00000008d62b0981 */ /* 0x000f22000c1e1500 */
[----:B------:R-:W-:-:S04]  /*6a80*/  IMAD.WIDE R140, R85, 0x2, R202 ;  /* 0x00000002558c7825 */ /* 0x000fc800078e02ca */
[--C-:B------:R-:W-:Y:S01]  /*6a90*/  IMAD.WIDE R134, R113, 0x2, R202.reuse ;  /* 0x0000000271867825 */ /* 0x100fe200078e02ca */
[----:B------:R-:W-:Y:S03]  /*6aa0*/  STL.64 [R1+0x4c8], R218 ;  /* 0x0004c8da01007387 */ /* 0x000fe60000100a00 */
[----:B------:R-:W-:Y:S01]  /*6ab0*/  IMAD.WIDE R128, R93, 0x2, R202 ;  /* 0x000000025d807825 */ /* 0x000fe200078e02ca */
[----:B------:R-:W4:Y:S01]  /*6ac0*/  @P0 LDG.E.U16 R44, desc[UR8][R194.64] ;  /* 0x00000008c22c0981 */ /* 0x000f22000c1e1500 */
[----:B------:R-:W-:Y:S01]  /*6ad0*/  PRMT R20, RZ, 0x7610, R20 ;  /* 0x00007610ff147816 */ /* 0x000fe20000000014 */
[----:B------:R-:W0:Y:S02]  /*6ae0*/  LDC R74, c[0x0][0x3d8] ;  /* 0x0000f600ff4a7b82 */ /* 0x000e240000000800 */
[----:B------:R-:W-:Y:S01]  /*6af0*/  STL.64 [R1+0x400], R192 ;  /* 0x000400c001007387 */ /* 0x000fe20000100a00 */
[----:B---3--:R-:W-:-:S03]  /*6b00*/  IMAD R106, R106, 0x8, R105 ;  /* 0x000000086a6a7824 */ /* 0x008fc600078e0269 */
[----:B------:R-:W3:Y:S01]  /*6b10*/  @P0 LDG.E.U16 R45, desc[UR8][R192.64] ;  /* 0x00000008c02d0981 */ /* 0x000ee2000c1e1500 */
[----:B------:R-:W-:Y:S01]  /*6b20*/  IMAD.WIDE R122, R115, 0x2, R202 ;  /* 0x00000002737a7825 */ /* 0x000fe200078e02ca */
[----:B------:R-:W-:Y:S01]  /*6b30*/  PRMT R18, RZ, 0x7610, R18 ;  /* 0x00007610ff127816 */ /* 0x000fe20000000012 */
[----:B------:R-:W0:Y:S01]  /*6b40*/  LDC R99, c[0x0][0x3d8] ;  /* 0x0000f600ff637b82 */ /* 0x000e220000000800 */
[----:B------:R-:W-:Y:S04]  /*6b50*/  STL.64 [R1+0x4b0], R184 ;  /* 0x0004b0b801007387 */ /* 0x000fe80000100a00 */
[----:B------:R-:W3:Y:S01]  /*6b60*/  @P0 LDG.E.U16 R46, desc[UR8][R190.64] ;  /* 0x00000008be2e0981 */ /* 0x000ee2000c1e1500 */
[----:B------:R-:W-:Y:S01]  /*6b70*/  IMAD.WIDE R166, R79, 0x2, R200 ;  /* 0x000000024fa67825 */ /* 0x000fe200078e02c8 */
[----:B------:R-:W-:Y:S01]  /*6b80*/  PRMT R2, RZ, 0x7610, R2 ;  /* 0x00007610ff027816 */ /* 0x000fe20000000002 */
[----:B------:R-:W1:Y:S01]  /*6b90*/  LDC R103, c[0x0][0x3d8] ;  /* 0x0000f600ff677b82 */ /* 0x000e620000000800 */
[----:B------:R-:W-:Y:S04]  /*6ba0*/  STL.64 [R1+0x3e8], R176 ;  /* 0x0003e8b001007387 */ /* 0x000fe80000100a00 */
[----:B------:R-:W3:Y:S01]  /*6bb0*/  @P0 LDG.E.U16 R47, desc[UR8][R188.64] ;  /* 0x00000008bc2f0981 */ /* 0x000ee2000c1e1500 */
[----:B------:R-:W-:Y:S01]  /*6bc0*/  IMAD.WIDE R158, R109, 0x2, R200 ;  /* 0x000000026d9e7825 */ /* 0x000fe200078e02c8 */
[----:B------:R-:W-:Y:S01]  /*6bd0*/  PRMT R0, RZ, 0x7610, R0 ;  /* 0x00007610ff007816 */ /* 0x000fe20000000000 */
[----:B------:R-:W1:Y:S01]  /*6be0*/  LDC R109, c[0x0][0x3d8] ;  /* 0x0000f600ff6d7b82 */ /* 0x000e620000000800 */
[----:B------:R-:W-:Y:S04]  /*6bf0*/  STL.64 [R1+0x498], R168 ;  /* 0x000498a801007387 */ /* 0x000fe80000100a00 */
[----:B------:R-:W3:Y:S01]  /*6c00*/  @P0 LDG.E.U16 R48, desc[UR8][R186.64] ;  /* 0x00000008ba300981 */ /* 0x000ee2000c1e1500 */
[----:B------:R-:W-:-:S03]  /*6c10*/  IMAD R101, R101, 0x8, R106 ;  /* 0x0000000865657824 */ /* 0x000fc600078e026a */
[----:B------:R-:W3:Y:S01]  /*6c20*/  @P0 LDG.E.U16 R55, desc[UR8][R172.64] ;  /* 0x00000008ac370981 */ /* 0x000ee2000c1e1500 */
[----:B--2---:R-:W-:Y:S01]  /*6c30*/  IMAD R71, R71, R14, RZ ;  /* 0x0000000e47477224 */ /* 0x004fe200078e02ff */
[----:B------:R-:W-:Y:S01]  /*6c40*/  PRMT R11, RZ, 0x7610, R11 ;  /* 0x00007610ff0b7816 */ /* 0x000fe2000000000b */
[----:B------:R-:W-:Y:S01]  /*6c50*/  IMAD.WIDE R94, R111, 0x2, R200 ;  /* 0x000000026f5e7825 */ /* 0x000fe200078e02c8 */
[----:B------:R-:W-:Y:S01]  /*6c60*/  STL.64 [R1+0x3d0], R160 ;  /* 0x0003d0a001007387 */ /* 0x000fe20000100a00 */
[----:B------:R-:W-:Y:S01]  /*6c70*/  PRMT R10, RZ, 0x7610, R10 ;  /* 0x00007610ff0a7816 */ /* 0x000fe2000000000a */
[----:B------:R-:W2:Y:S02]  /*6c80*/  LDC R111, c[0x0][0x3d8] ;  /* 0x0000f600ff6f7b82 */ /* 0x000ea40000000800 */
[----:B------:R-:W2:Y:S04]  /*6c90*/  @P0 LDG.E.U16 R49, desc[UR8][R184.64] ;  /* 0x00000008b8310981 */ /* 0x000ea8000c1e1500 */
[----:B------:R-:W-:Y:S01]  /*6ca0*/  STL.64 [R1+0x480], R152 ;  /* 0x0004809801007387 */ /* 0x000fe20000100a00 */
[----:B------:R-:W-:Y:S01]  /*6cb0*/  IMAD R69, R69, R16, RZ ;  /* 0x0000001045457224 */ /* 0x000fe200078e02ff */
[----:B------:R-:W-:Y:S01]  /*6cc0*/  PRMT R5, RZ, 0x7610, R5 ;  /* 0x00007610ff057816 */ /* 0x000fe20000000005 */
[----:B------:R-:W-:Y:S01]  /*6cd0*/  IMAD R83, R83, R12, RZ ;  /* 0x0000000c53537224 */ /* 0x000fe200078e02ff */
[----:B------:R-:W2:Y:S01]  /*6ce0*/  @P0 LDG.E.U16 R50, desc[UR8][R182.64] ;  /* 0x00000008b6320981 */ /* 0x000ea2000c1e1500 */
[----:B------:R-:W-:Y:S01]  /*6cf0*/  IMAD R22, R22, R9, RZ ;  /* 0x0000000916167224 */ /* 0x000fe200078e02ff */
[----:B------:R-:W-:Y:S01]  /*6d00*/  PRMT R4, RZ, 0x7610, R4 ;  /* 0x00007610ff047816 */ /* 0x000fe20000000004 */
[----:B------:R-:W-:Y:S01]  /*6d10*/  IMAD R72, R72, R7, RZ ;  /* 0x0000000748487224 */ /* 0x000fe200078e02ff */
[----:B------:R-:W-:Y:S01]  /*6d20*/  STL.64 [R1+0x3b8], R146 ;  /* 0x0003b89201007387 */ /* 0x000fe20000100a00 */
[----:B------:R-:W-:Y:S01]  /*6d30*/  IMAD R75, R75, R6, RZ ;  /* 0x000000064b4b7224 */ /* 0x000fe200078e02ff */
[----:B------:R-:W-:Y:S01]  /*6d40*/  PRMT R3, RZ, 0x7610, R3 ;  /* 0x00007610ff037816 */ /* 0x000fe20000000003 */
[----:B0-----:R-:W0:Y:S01]  /*6d50*/  LDC R116, c[0x0][0x3d8] ;  /* 0x0000f600ff747b82 */ /* 0x001e220000000800 */
[----:B------:R-:W2:Y:S04]  /*6d60*/  @P0 LDG.E.U16 R51, desc[UR8][R180.64] ;  /* 0x00000008b4330981 */ /* 0x000ea8000c1e1500 */
[----:B------:R-:W-:Y:S03]  /*6d70*/  STL.64 [R1+0x468], R140 ;  /* 0x0004688c01007387 */ /* 0x000fe60000100a00 */
[----:B------:R-:W0:Y:S01]  /*6d80*/  LDC R118, c[0x0][0x3d8] ;  /* 0x0000f600ff767b82 */ /* 0x000e220000000800 */
[----:B------:R-:W2:Y:S04]  /*6d90*/  @P0 LDG.E.U16 R52, desc[UR8][R178.64] ;  /* 0x00000008b2340981 */ /* 0x000ea8000c1e1500 */
[----:B------:R-:W-:Y:S03]  /*6da0*/  STL.64 [R1+0x3a0], R134 ;  /* 0x0003a08601007387 */ /* 0x000fe60000100a00 */
[----:B------:R-:W0:Y:S01]  /*6db0*/  LDC R119, c[0x0][0x3d8] ;  /* 0x0000f600ff777b82 */ /* 0x000e220000000800 */
[----:B------:R-:W2:Y:S01]  /*6dc0*/  @P0 LDG.E.U16 R53, desc[UR8][R176.64] ;  /* 0x00000008b0350981 */ /* 0x000ea2000c1e1500 */
[----:B------:R-:W-:-:S03]  /*6dd0*/  LEA R100, R100, R101, 0x3 ;  /* 0x0000006564647211 */ /* 0x000fc600078e18ff */
[----:B------:R-:W-:Y:S03]  /*6de0*/  STL.64 [R1+0x450], R128 ;  /* 0x0004508001007387 */ /* 0x000fe60000100a00 */
[----:B------:R-:W0:Y:S01]  /*6df0*/  LDC R120, c[0x0][0x3d8] ;  /* 0x0000f600ff787b82 */ /* 0x000e220000000800 */
[----:B------:R-:W2:Y:S04]  /*6e00*/  @P0 LDG.E.U16 R54, desc[UR8][R174.64] ;  /* 0x00000008ae360981 */ /* 0x000ea8000c1e1500 */
[----:B------:R-:W-:Y:S03]  /*6e10*/  STL.64 [R1+0x380], R122 ;  /* 0x0003807a01007387 */ /* 0x000fe60000100a00 */
[----:B------:R-:W0:Y:S01]  /*6e20*/  LDC R121, c[0x0][0x3d8] ;  /* 0x0000f600ff797b82 */ /* 0x000e220000000800 */
[----:B------:R-:W-:Y:S04]  /*6e30*/  STL.64 [R1+0x530], R234 ;  /* 0x000530ea01007387 */ /* 0x000fe80000100a00 */
[----:B------:R-:W2:Y:S01]  /*6e40*/  @P0 LDG.E.U16 R56, desc[UR8][R170.64] ;  /* 0x00000008aa380981 */ /* 0x000ea2000c1e1500 */
[----:B------:R-:W-:Y:S01]  /*6e50*/  IMAD.WIDE R78, R81, 0x2, R200 ;  /* 0x00000002514e7825 */ /* 0x000fe200078e02c8 */
[----:B------:R-:W-:Y:S01]  /*6e60*/  PRMT R13, RZ, 0x7610, R13 ;  /* 0x00007610ff0d7816 */ /* 0x000fe2000000000d */
[----:B------:R-:W0:Y:S01]  /*6e70*/  LDC R81, c[0x0][0x3d8] ;  /* 0x0000f600ff517b82 */ /* 0x000e220000000800 */
[----:B------:R-:W-:Y:S04]  /*6e80*/  STL.64 [R1+0x568], R232 ;  /* 0x000568e801007387 */ /* 0x000fe80000100a00 */
[----:B------:R-:W2:Y:S01]  /*6e90*/  @P0 LDG.E.U16 R57, desc[UR8][R168.64] ;  /* 0x00000008a8390981 */ /* 0x000ea2000c1e1500 */
[----:B------:R-:W-:-:S03]  /*6ea0*/  PRMT R14, RZ, 0x7610, R14 ;  /* 0x00007610ff0e7816 */ /* 0x000fc6000000000e */
[----:B------:R-:W2:Y:S04]  /*6eb0*/  @P0 LDG.E.U16 R59, desc[UR8][R164.64] ;  /* 0x00000008a43b0981 */ /* 0x000ea8000c1e1500 */
[----:B------:R-:W2:Y:S04]  /*6ec0*/  @P0 LDG.E.U16 R60, desc[UR8][R162.64] ;  /* 0x00000008a23c0981 */ /* 0x000ea8000c1e1500 */
[----:B------:R-:W2:Y:S01]  /*6ed0*/  @P0 LDG.E.U16 R63, desc[UR8][R156.64] ;  /* 0x000000089c3f0981 */ /* 0x000ea2000c1e1500 */
[----:B------:R-:W-:Y:S01]  /*6ee0*/  PRMT R15, RZ, 0x7610, R15 ;  /* 0x00007610ff0f7816 */ /* 0x000fe2000000000f */
[----:B------:R-:W0:Y:S02]  /*6ef0*/  LDC R117, c[0x0][0x3d8] ;  /* 0x0000f600ff757b82 */ /* 0x000e240000000800 */
[----:B------:R-:W-:Y:S04]  /*6f00*/  STL.64 [R1+0x528], R224 ;  /* 0x000528e001007387 */ /* 0x000fe80000100a00 */
[----:B------:R-:W2:Y:S01]  /*6f10*/  @P0 LDG.E.U16 R58, desc[UR8][R166.64] ;  /* 0x00000008a63a0981 */ /* 0x000ea2000c1e1500 */
[----:B------:R-:W-:-:S03]  /*6f20*/  IMAD.WIDE R76, R85, 0x2, R200 ;  /* 0x00000002554c7825 */ /* 0x000fc600078e02c8 */
[----:B------:R-:W-:Y:S01]  /*6f30*/  STL.64 [R1+0x558], R216 ;  /* 0x000558d801007387 */ /* 0x000fe20000100a00 */
[----:B------:R-:W-:-:S03]  /*6f40*/  IMAD R96, R89, 0x8, R100 ;  /* 0x0000000859607824 */ /* 0x000fc600078e0264 */
[----:B------:R-:W-:Y:S04]  /*6f50*/  STL.64 [R1+0x520], R190 ;  /* 0x000520be01007387 */ /* 0x000fe80000100a00 */
[----:B------:R-:W-:Y:S04]  /*6f60*/  STL.64 [R1+0x550], R182 ;  /* 0x000550b601007387 */ /* 0x000fe80000100a00 */
[----:B------:R-:W2:Y:S04]  /*6f70*/  @P0 LDG.E.U16 R61, desc[UR8][R160.64] ;  /* 0x00000008a03d0981 */ /* 0x000ea8000c1e1500 */
[----:B------:R-:W-:Y:S04]  /*6f80*/  STL.64 [R1+0x518], R174 ;  /* 0x000518ae01007387 */ /* 0x000fe80000100a00 */
[----:B------:R-:W2:Y:S01]  /*6f90*/  @P0 LDG.E.U16 R62, desc[UR8][R158.64] ;  /* 0x000000089e3e0981 */ /* 0x000ea2000c1e1500 */
[----:B------:R-:W-:-:S03]  /*6fa0*/  PRMT R16, RZ, 0x7610, R16 ;  /* 0x00007610ff107816 */ /* 0x000fc60000000010 */
[----:B------:R-:W-:Y:S01]  /*6fb0*/  STL.64 [R1+0x548], R166 ;  /* 0x000548a601007387 */ /* 0x000fe20000100a00 */
[----:B------:R-:W-:-:S03]  /*6fc0*/  IMAD.WIDE R84, R113, 0x2, R200 ;  /* 0x0000000271547825 */ /* 0x000fc600078e02c8 */
[----:B------:R-:W2:Y:S01]  /*6fd0*/  @P0 LDG.E.U16 R64, desc[UR8][R154.64] ;  /* 0x000000089a400981 */ /* 0x000ea2000c1e1500 */
[----:B------:R-:W-:-:S03]  /*6fe0*/  IMAD R97, R97, 0x8, R96 ;  /* 0x0000000861617824 */ /* 0x000fc600078e0260 */
[----:B------:R-:W2:Y:S04]  /*6ff0*/  @P0 LDG.E.U16 R65, desc[UR8][R152.64] ;  /* 0x0000000898410981 */ /* 0x000ea8000c1e1500 */
[----:B------:R-:W-:Y:S01]  /*7000*/  STL.64 [R1+0x510], R158 ;  /* 0x0005109e01007387 */ /* 0x000fe20000100a00 */
[----:B------:R-:W-:Y:S01]  /*7010*/  PRMT R12, RZ, 0x7610, R12 ;  /* 0x00007610ff0c7816 */ /* 0x000fe2000000000c */
[----:B------:R-:W0:Y:S02]  /*7020*/  LDC R113, c[0x0][0x3d8] ;  /* 0x0000f600ff717b82 */ /* 0x000e240000000800 */
[----:B------:R1:W-:Y:S04]  /*7030*/  STL.64 [R1+0x540], R78 ;  /* 0x0005404e01007387 */ /* 0x0003e80000100a00 */
[----:B------:R-:W-:Y:S04]  /*7040*/  STL.64 [R1+0x508], R94 ;  /* 0x0005085e01007387 */ /* 0x000fe80000100a00 */
[----:B------:R1:W2:Y:S01]  /*7050*/  @P0 LDG.E.U16 R66, desc[UR8][R78.64] ;  /* 0x000000084e420981 */ /* 0x0002a2000c1e1500 */
[----:B------:R-:W-:-:S03]  /*7060*/  IMAD R89, R110, 0x10, R97 ;  /* 0x000000106e597824 */ /* 0x000fc600078e0261 */
[----:B------:R-:W2:Y:S04]  /*7070*/  @P0 LDG.E.U16 R20, desc[UR8][R148.64] ;  /* 0x0000000894140981 */ /* 0x000ea8000c1e1500 */
[----:B------:R-:W2:Y:S01]  /*7080*/  @P0 LDG.E.U16 R19, desc[UR8][R146.64] ;  /* 0x0000000892130981 */ /* 0x000ea2000c1e1500 */
[----:B-1----:R-:W-:-:S03]  /*7090*/  IMAD.WIDE R78, R93, 0x2, R200 ;  /* 0x000000025d4e7825 */ /* 0x002fc600078e02c8 */
[----:B------:R1:W-:Y:S04]  /*70a0*/  STL.64 [R1+0x538], R76 ;  /* 0x0005384c01007387 */ /* 0x0003e80000100a00 */
[----:B------:R-:W2:Y:S04]  /*70b0*/  @P0 LDG.E.U16 R13, desc[UR8][R150.64] ;  /* 0x00000008960d0981 */ /* 0x000ea8000c1e1500 */
[----:B------:R1:W2:Y:S01]  /*70c0*/  @P0 LDG.E.U16 R14, desc[UR8][R76.64] ;  /* 0x000000084c0e0981 */ /* 0x0002a2000c1e1500 */
[----:B------:R-:W-:Y:S01]  /*70d0*/  PRMT R9, RZ, 0x7610, R9 ;  /* 0x00007610ff097816 */ /* 0x000fe20000000009 */
[----:B------:R-:W0:Y:S02]  /*70e0*/  LDC R93, c[0x0][0x3d8] ;  /* 0x0000f600ff5d7b82 */ /* 0x000e240000000800 */
[----:B------:R1:W2:Y:S01]  /*70f0*/  @P0 LDG.E.U16 R18, desc[UR8][R94.64] ;  /* 0x000000085e120981 */ /* 0x0002a2000c1e1500 */
[----:B------:R-:W-:-:S03]  /*7100*/  PRMT R8, RZ, 0x7610, R8 ;  /* 0x00007610ff087816 */ /* 0x000fc60000000008 */
[----:B------:R-:W-:Y:S01]  /*7110*/  STL.64 [R1+0x398], R84 ;  /* 0x0003985401007387 */ /* 0x000fe20000100a00 */
[----:B-1----:R-:W-:-:S03]  /*7120*/  IMAD.WIDE R76, R115, 0x2, R200 ;  /* 0x00000002734c7825 */ /* 0x002fc600078e02c8 */
[----:B------:R-:W2:Y:S01]  /*7130*/  @P0 LDG.E.U16 R17, desc[UR8][R144.64] ;  /* 0x0000000890110981 */ /* 0x000ea2000c1e1500 */
[----:B------:R-:W-:Y:S01]  /*7140*/  PRMT R7, RZ, 0x7610, R7 ;  /* 0x00007610ff077816 */ /* 0x000fe20000000007 */
[----:B------:R-:W1:Y:S02]  /*7150*/  LDC R95, c[0x0][0x3d8] ;  /* 0x0000f600ff5f7b82 */ /* 0x000e640000000800 */
[----:B------:R-:W-:Y:S01]  /*7160*/  STL.64 [R1+0x448], R78 ;  /* 0x0004484e01007387 */ /* 0x000fe20000100a00 */
[----:B------:R-:W-:-:S03]  /*7170*/  LEA R90, R90, R89, 0x3 ;  /* 0x000000595a5a7211 */ /* 0x000fc600078e18ff */
[----:B------:R-:W2:Y:S01]  /*7180*/  @P0 LDG.E.U16 R16, desc[UR8][R142.64] ;  /* 0x000000088e100981 */ /* 0x000ea2000c1e1500 */
[----:B------:R-:W-:Y:S01]  /*7190*/  PRMT R6, RZ, 0x7610, R6 ;  /* 0x00007610ff067816 */ /* 0x000fe20000000006 */
[----:B------:R-:W0:Y:S02]  /*71a0*/  LDC R94, c[0x0][0x3d8] ;  /* 0x0000f600ff5e7b82 */ /* 0x000e240000000800 */
[----:B------:R-:W2:Y:S04]  /*71b0*/  @P0 LDG.E.U16 R15, desc[UR8][R140.64] ;  /* 0x000000088c0f0981 */ /* 0x000ea8000c1e1500 */
[----:B------:R5:W-:Y:S02]  /*71c0*/  STL.64 [R1+0x378], R76 ;  /* 0x0003784c01007387 */ /* 0x000be40000100a00 */
[----:B------:R-:W0:Y:S02]  /*71d0*/  LDC R110, c[0x0][0x3d8] ;  /* 0x0000f600ff6e7b82 */ /* 0x000e240000000800 */
[----:B------:R5:W2:Y:S04]  /*71e0*/  @P0 LDG.E.U16 R2, desc[UR8][R76.64] ;  /* 0x000000084c020981 */ /* 0x000aa8000c1e1500 */
[----:B------:R-:W2:Y:S04]  /*71f0*/  @P0 LDG.E.U16 R0, desc[UR8][R138.64] ;  /* 0x000000088a000981 */ /* 0x000ea8000c1e1500 */
[----:B------:R-:W2:Y:S01]  /*7200*/  @P0 LDG.E.U16 R12, desc[UR8][R136.64] ;  /* 0x00000008880c0981 */ /* 0x000ea2000c1e1500 */
[----:B------:R-:W0:Y:S03]  /*7210*/  LDC R115, c[0x0][0x3d8] ;  /* 0x0000f600ff737b82 */ /* 0x000e260000000800 */
[----:B------:R-:W2:Y:S01]  /*7220*/  @P0 LDG.E.U16 R11, desc[UR8][R134.64] ;  /* 0x00000008860b0981 */ /* 0x000ea2000c1e1500 */
[----:B------:R-:W-:-:S03]  /*7230*/  IMAD R91, R91, 0x8, R90 ;  /* 0x000000085b5b7824 */ /* 0x000fc600078e025a */
[----:B------:R1:W2:Y:S01]  /*7240*/  @P0 LDG.E.U16 R10, desc[UR8][R84.64] ;  /* 0x00000008540a0981 */ /* 0x0002a2000c1e1500 */
[----:B-----5:R-:W5:Y:S03]  /*7250*/  LDC R77, c[0x0][0x3d8] ;  /* 0x0000f600ff4d7b82 */ /* 0x020f660000000800 */
[----:B------:R1:W2:Y:S04]  /*7260*/  @P0 LDG.E.U16 R9, desc[UR8][R132.64] ;  /* 0x0000000884090981 */ /* 0x0002a8000c1e1500 */
[----:B------:R-:W2:Y:S01]  /*7270*/  @P0 LDG.E.U16 R8, desc[UR8][R130.64] ;  /* 0x0000000882080981 */ /* 0x000ea2000c1e1500 */
[----:B------:R-:W4:Y:S03]  /*7280*/  LDC R76, c[0x0][0x3d8] ;  /* 0x0000f600ff4c7b82 */ /* 0x000f260000000800 */
[----:B------:R-:W2:Y:S01]  /*7290*/  @P0 LDG.E.U16 R7, desc[UR8][R128.64] ;  /* 0x0000000880070981 */ /* 0x000ea2000c1e1500 */
[----:B------:R-:W-:-:S03]  /*72a0*/  IMAD R67, R67, 0x8, R91 ;  /* 0x0000000843437824 */ /* 0x000fc600078e025b */
[----:B------:R0:W2:Y:S01]  /*72b0*/  @P0 LDG.E.U16 R6, desc[UR8][R78.64] ;  /* 0x000000084e060981 */ /* 0x0000a2000c1e1500 */
[----:B-1----:R-:W1:Y:S03]  /*72c0*/  LDC R85, c[0x0][0x3d8] ;  /* 0x0000f600ff557b82 */ /* 0x002e660000000800 */
[----:B------:R-:W2:Y:S04]  /*72d0*/  @P0 LDG.E.U16 R5, desc[UR8][R126.64] ;  /* 0x000000087e050981 */ /* 0x000ea8000c1e1500 */
[----:B------:R-:W2:Y:S01]  /*72e0*/  @P0 LDG.E.U16 R4, desc[UR8][R124.64] ;  /* 0x000000087c040981 */ /* 0x000ea2000c1e1500 */
[----:B------:R-:W-:-:S03]  /*72f0*/  IMAD R87, R87, 0x8, R67 ;  /* 0x0000000857577824 */ /* 0x000fc600078e0243 */
[----:B------:R0:W2:Y:S01]  /*7300*/  @P0 LDG.E.U16 R3, desc[UR8][R122.64] ;  /* 0x000000087a030981 */ /* 0x0000a2000c1e1500 */
[-C--:B------:R-:W-:Y:S01]  /*7310*/  LEA R138, P2, R107, R70.reuse, 0x1 ;  /* 0x000000466b8a7211 */ /* 0x080fe200078408ff */
[----:B------:R-:W3:Y:S01]  /*7320*/  LDC R84, c[0x0][0x3d8] ;  /* 0x0000f600ff547b82 */ /* 0x000ee20000000800 */
[-C--:B------:R-:W-:Y:S02]  /*7330*/  LEA R134, P3, R105, R70.reuse, 0x1 ;  /* 0x0000004669867211 */ /* 0x080fe400078608ff */
[----:B------:R-:W-:Y:S02]  /*7340*/  LEA R86, R86, R87, 0x3 ;  /* 0x0000005756567211 */ /* 0x000fe400078e18ff */
[-C--:B------:R-:W-:Y:S02]  /*7350*/  LEA.HI.X.SX32 R139, R107, R21.reuse, 0x1, P2 ;  /* 0x000000156b8b7211 */ /* 0x080fe400010f0eff */
[-C--:B------:R-:W-:Y:S02]  /*7360*/  LEA.HI.X.SX32 R135, R105, R21.reuse, 0x1, P3 ;  /* 0x0000001569877211 */ /* 0x080fe400018f0eff */
[CC--:B------:R-:W-:Y:S01]  /*7370*/  LEA R132, P6, R106.reuse, R70.reuse, 0x1 ;  /* 0x000000466a847211 */ /* 0x0c0fe200078c08ff */
[----:B-----5:R-:W-:Y:S01]  /*7380*/  IMAD R77, R77, 0x8, R86 ;  /* 0x000000084d4d7824 */ /* 0x020fe200078e0256 */
[----:B------:R-:W-:Y:S01]  /*7390*/  STL.64 [R1+0x368], R138 ;  /* 0x0003688a01007387 */ /* 0x000fe20000100a00 */
[----:B------:R-:W-:Y:S01]  /*73a0*/  LEA R136, P1, R83, R70, 0x1 ;  /* 0x0000004653887211 */ /* 0x000fe200078208ff */
[----:B0-----:R-:W0:Y:S01]  /*73b0*/  LDC R79, c[0x0][0x3d8] ;  /* 0x0000f600ff4f7b82 */ /* 0x001e220000000800 */
[----:B------:R-:W-:Y:S01]  /*73c0*/  LEA.HI.X.SX32 R133, R106, R21, 0x1, P6 ;  /* 0x000000156a857211 */ /* 0x000fe200030f0eff */
[----:B------:R5:W-:Y:S01]  /*73d0*/  STL.64 [R1+0x360], R134 ;  /* 0x0003608601007387 */ /* 0x000be20000100a00 */
[----:B------:R-:W-:-:S04]  /*73e0*/  IMAD R81, R81, 0x10, R77 ;  /* 0x0000001051517824 */ /* 0x000fc800078e024d */
[----:B-1----:R-:W-:Y:S01]  /*73f0*/  IMAD R85, R85, 0x8, R81 ;  /* 0x0000000855557824 */ /* 0x002fe200078e0251 */
[----:B------:R-:W1:Y:S01]  /*7400*/  LDC R78, c[0x0][0x3d8] ;  /* 0x0000f600ff4e7b82 */ /* 0x000e620000000800 */
[-C--:B-----5:R-:W-:Y:S02]  /*7410*/  LEA R134, P6, R100, R70.reuse, 0x1 ;  /* 0x0000004664867211 */ /* 0x0a0fe400078c08ff */
[----:B------:R-:W-:-:S05]  /*7420*/  LEA R138, P3, R101, R70, 0x1 ;  /* 0x00000046658a7211 */ /* 0x000fca00078608ff */
[----:B------:R-:W5:Y:S01]  /*7430*/  LDC R122, c[0x0][0x3d8] ;  /* 0x0000f600ff7a7b82 */ /* 0x000f620000000800 */
[-C--:B------:R-:W-:Y:S01]  /*7440*/  LEA.HI.X.SX32 R135, R100, R21.reuse, 0x1, P6 ;  /* 0x0000001564877211 */ /* 0x080fe200030f0eff */
[----:B------:R-:W-:Y:S01]  /*7450*/  STL.64 [R1+0x358], R132 ;  /* 0x0003588401007387 */ /* 0x000fe20000100a00 */
[----:B------:R-:W-:-:S03]  /*7460*/  LEA.HI.X.SX32 R139, R101, R21, 0x1, P3 ;  /* 0x00000015658b7211 */ /* 0x000fc600018f0eff */
[----:B------:R3:W-:Y:S01]  /*7470*/  STL.64 [R1+0x348], R134 ;  /* 0x0003488601007387 */ /* 0x0007e20000100a00 */
[----:B------:R-:W-:Y:S01]  /*7480*/  LEA R74, R74, R85, 0x3 ;  /* 0x000000554a4a7211 */ /* 0x000fe200078e18ff */
[----:B------:R-:W0:Y:S01]  /*7490*/  LDC R123, c[0x0][0x3d8] ;  /* 0x0000f600ff7b7b82 */ /* 0x000e220000000800 */
[----:B------:R-:W-:Y:S02]  /*74a0*/  LEA R106, P6, R97, R70, 0x1 ;  /* 0x00000046616a7211 */ /* 0x000fe400078c08ff */
[-C--:B------:R-:W-:Y:S01]  /*74b0*/  LEA.HI.X.SX32 R137, R83, R21.reuse, 0x1, P1 ;  /* 0x0000001553897211 */ /* 0x080fe200008f0eff */
[----:B----4-:R-:W-:Y:S01]  /*74c0*/  IMAD R76, R76, 0x8, R74 ;  /* 0x000000084c4c7824 */ /* 0x010fe200078e024a */
[----:B------:R-:W-:-:S03]  /*74d0*/  LEA.HI.X.SX32 R107, R97, R21, 0x1, P6 ;  /* 0x00000015616b7211 */ /* 0x000fc600030f0eff */
[----:B------:R-:W4:Y:S01]  /*74e0*/  LDC R124, c[0x0][0x3d8] ;  /* 0x0000f600ff7c7b82 */ /* 0x000f220000000800 */
[CC--:B---3--:R-:W-:Y:S01]  /*74f0*/  LEA R134, P3, R96.reuse, R70.reuse, 0x1 ;  /* 0x0000004660867211 */ /* 0x0c8fe200078608ff */
[----:B------:R-:W-:Y:S03]  /*7500*/  STL.64 [R1+0x350], R138 ;  /* 0x0003508a01007387 */ /* 0x000fe60000100a00 */
[----:B------:R-:W-:Y:S01]  /*7510*/  LEA.HI.X.SX32 R135, R96, R21, 0x1, P3 ;  /* 0x0000001560877211 */ /* 0x000fe200018f0eff */
[----:B------:R-:W-:Y:S01]  /*7520*/  STL.64 [R1+0x330], R136 ;  /* 0x0003308801007387 */ /* 0x000fe20000100a00 */
[----:B------:R-:W-:Y:S01]  /*7530*/  IMAD R84, R84, 0x8, R76 ;  /* 0x0000000854547824 */ /* 0x000fe200078e024c */
[----:B------:R-:W3:Y:S02]  /*7540*/  LDC R125, c[0x0][0x3d8] ;  /* 0x0000f600ff7d7b82 */ /* 0x000ee40000000800 */
[----:B------:R1:W-:Y:S01]  /*7550*/  STL.64 [R1+0x340], R134 ;  /* 0x0003408601007387 */ /* 0x0003e20000100a00 */
[----:B------:R-:W-:-:S03]  /*7560*/  LEA R100, P6, R91, R70, 0x1 ;  /* 0x000000465b647211 */ /* 0x000fc600078c08ff */
[----:B------:R5:W-:Y:S01]  /*7570*/  STL.64 [R1+0x338], R106 ;  /* 0x0003386a01007387 */ /* 0x000be20000100a00 */
[----:B------:R-:W-:Y:S01]  /*7580*/  IMAD R73, R73, 0x8, R84 ;  /* 0x0000000849497824 */ /* 0x000fe200078e0254 */
[----:B------:R-:W-:Y:S01]  /*7590*/  LEA.HI.X.SX32 R101, R91, R21, 0x1, P6 ;  /* 0x000000155b657211 */ /* 0x000fe200030f0eff */
[----:B------:R-:W2:Y:S01]  /*75a0*/  LDC R126, c[0x0][0x3d8] ;  /* 0x0000f600ff7e7b82 */ /* 0x000ea20000000800 */
[----:B-1----:R-:W-:-:S07]  /*75b0*/  LEA R134, P1, R89, R70, 0x1 ;  /* 0x0000004659867211 */ /* 0x002fce00078208ff */
[----:B------:R-:W1:Y:S01]  /*75c0*/  LDC R127, c[0x0][0x3d8] ;  /* 0x0000f600ff7f7b82 */ /* 0x000e620000000800 */
[C---:B-----5:R-:W-:Y:S02]  /*75d0*/  LEA R106, P3, R90.reuse, R70, 0x1 ;  /* 0x000000465a6a7211 */ /* 0x060fe400078608ff */
[-C--:B------:R-:W-:Y:S02]  /*75e0*/  LEA.HI.X.SX32 R135, R89, R21.reuse, 0x1, P1 ;  /* 0x0000001559877211 */ /* 0x080fe400008f0eff */
[----:B------:R-:W-:Y:S02]  /*75f0*/  LEA.HI.X.SX32 R107, R90, R21, 0x1, P3 ;  /* 0x000000155a6b7211 */ /* 0x000fe400018f0eff */
[----:B------:R-:W-:Y:S01]  /*7600*/  LEA R83, R95, R73, 0x3 ;  /* 0x000000495f537211 */ /* 0x000fe200078e18ff */
[----:B------:R-:W-:Y:S01]  /*7610*/  STL.64 [R1+0x328], R134 ;  /* 0x0003288601007387 */ /* 0x000fe20000100a00 */
[----:B------:R-:W5:Y:S03]  /*7620*/  LDC R128, c[0x0][0x3d8] ;  /* 0x0000f600ff807b82 */ /* 0x000f660000000800 */
[----:B------:R4:W-:Y:S01]  /*7630*/  STL.64 [R1+0x320], R106 ;  /* 0x0003206a01007387 */ /* 0x0009e20000100a00 */
[----:B0-----:R-:W-:-:S03]  /*7640*/  IMAD R79, R79, 0x10, R83 ;  /* 0x000000104f4f7824 */ /* 0x001fc600078e0253 */
[----:B------:R0:W-:Y:S01]  /*7650*/  STL.64 [R1+0x318], R100 ;  /* 0x0003186401007387 */ /* 0x0001e20000100a00 */
[-C--:B------:R-:W-:Y:S01]  /*7660*/  LEA R132, P2, R68, R70.reuse, 0x1 ;  /* 0x0000004644847211 */ /* 0x080fe200078408ff */
[----:B------:R-:W-:Y:S01]  /*7670*/  IMAD R78, R78, 0x8, R79 ;  /* 0x000000084e4e7824 */ /* 0x000fe200078e024f */
[----:B------:R-:W1:Y:S01]  /*7680*/  LDC R129, c[0x0][0x3d8] ;  /* 0x0000f600ff817b82 */ /* 0x000e620000000800 */
[----:B----4-:R-:W-:-:S07]  /*7690*/  LEA R106, P3, R67, R70, 0x1 ;  /* 0x00000046436a7211 */ /* 0x010fce00078608ff */
[----:B------:R-:W4:Y:S01]  /*76a0*/  LDC R130, c[0x0][0x3d8] ;  /* 0x0000f600ff827b82 */ /* 0x000f220000000800 */
[----:B0-----:R-:W-:-:S04]  /*76b0*/  LEA R100, P6, R87, R70, 0x1 ;  /* 0x0000004657647211 */ /* 0x001fc800078c08ff */
[-C--:B------:R-:W-:Y:S02]  /*76c0*/  LEA.HI.X.SX32 R101, R87, R21.reuse, 0x1, P6 ;  /* 0x0000001557657211 */ /* 0x080fe400030f0eff */
[----:B------:R-:W-:Y:S02]  /*76d0*/  LEA R90, P6, R77, R70, 0x1 ;  /* 0x000000464d5a7211 */ /* 0x000fe400078c08ff */
[-C--:B------:R-:W-:Y:S02]  /*76e0*/  LEA.HI.X.SX32 R107, R67, R21.reuse, 0x1, P3 ;  /* 0x00000015436b7211 */ /* 0x080fe400018f0eff */
[-C--:B------:R-:W-:Y:S01]  /*76f0*/  LEA.HI.X.SX32 R133, R68, R21.reuse, 0x1, P2 ;  /* 0x0000001544857211 */ /* 0x080fe200010f0eff */
[----:B------:R-:W-:Y:S01]  /*7700*/  IMAD R82, R82, 0x8, R78 ;  /* 0x0000000852527824 */ /* 0x000fe200078e024e */
[----:B------:R-:W-:Y:S01]  /*7710*/  LEA.HI.X.SX32 R91, R77, R21, 0x1, P6 ;  /* 0x000000154d5b7211 */ /* 0x000fe200030f0eff */
[----:B------:R0:W-:Y:S04]  /*7720*/  STL.64 [R1+0x308], R100 ;  /* 0x0003086401007387 */ /* 0x0001e80000100a00 */
[----:B------:R-:W-:Y:S01]  /*7730*/  STL.64 [R1+0x310], R106 ;  /* 0x0003106a01007387 */ /* 0x000fe20000100a00 */
[----:B------:R-:W-:-:S03]  /*7740*/  LEA R67, R88, R82, 0x3 ;  /* 0x0000005258437211 */ /* 0x000fc600078e18ff */
[----:B------:R-:W-:Y:S01]  /*7750*/  STL.64 [R1+0x2f0], R132 ;  /* 0x0002f08401007387 */ /* 0x000fe20000100a00 */
[----:B0-----:R-:W-:-:S03]  /*7760*/  LEA R100, P3, R86, R70, 0x1 ;  /* 0x0000004656647211 */ /* 0x001fc600078608ff */
[----:B------:R0:W-:Y:S01]  /*7770*/  STL.64 [R1+0x2f8], R90 ;  /* 0x0002f85a01007387 */ /* 0x0001e20000100a00 */
[-C--:B------:R-:W-:Y:S02]  /*7780*/  LEA.HI.X.SX32 R101, R86, R21.reuse, 0x1, P3 ;  /* 0x0000001556657211 */ /* 0x080fe400018f0eff */
[-C--:B------:R-:W-:Y:S02]  /*7790*/  LEA R88, P3, R85, R70.reuse, 0x1 ;  /* 0x0000004655587211 */ /* 0x080fe400078608ff */
[-C--:B------:R-:W-:Y:S02]  /*77a0*/  LEA R86, P6, R74, R70.reuse, 0x1 ;  /* 0x000000464a567211 */ /* 0x080fe400078c08ff */
[----:B0-----:R-:W-:Y:S02]  /*77b0*/  LEA R90, P2, R81, R70, 0x1 ;  /* 0x00000046515a7211 */ /* 0x001fe400078408ff */
[-C--:B------:R-:W-:Y:S02]  /*77c0*/  LEA.HI.X.SX32 R89, R85, R21.reuse, 0x1, P3 ;  /* 0x0000001555597211 */ /* 0x080fe400018f0eff */
[----:B------:R-:W-:-:S02]  /*77d0*/  LEA.HI.X.SX32 R91, R81, R21, 0x1, P2 ;  /* 0x00000015515b7211 */ /* 0x000fc400010f0eff */
[----:B------:R-:W-:Y:S01]  /*77e0*/  LEA.HI.X.SX32 R87, R74, R21, 0x1, P6 ;  /* 0x000000154a577211 */ /* 0x000fe200030f0eff */
[----:B------:R-:W-:Y:S04]  /*77f0*/  STL.64 [R1+0x300], R100 ;  /* 0x0003006401007387 */ /* 0x000fe80000100a00 */
[----:B------:R0:W-:Y:S04]  /*7800*/  STL.64 [R1+0x2e8], R90 ;  /* 0x0002e85a01007387 */ /* 0x0001e80000100a00 */
[----:B------:R-:W-:Y:S04]  /*7810*/  STL.64 [R1+0x2e0], R88 ;  /* 0x0002e05801007387 */ /* 0x000fe80000100a00 */
[----:B------:R1:W-:Y:S01]  /*7820*/  STL.64 [R1+0x2d8], R86 ;  /* 0x0002d85601007387 */ /* 0x0003e20000100a00 */
[----:B0-----:R-:W-:-:S04]  /*7830*/  LEA R90, P3, R76, R70, 0x1 ;  /* 0x000000464c5a7211 */ /* 0x001fc800078608ff */
[----:B------:R-:W-:Y:S02]  /*7840*/  LEA.HI.X.SX32 R91, R76, R21, 0x1, P3 ;  /* 0x000000154c5b7211 */ /* 0x000fe400018f0eff */
[----:B-1----:R-:W-:-:S04]  /*7850*/  LEA R86, P6, R84, R70, 0x1 ;  /* 0x0000004654567211 */ /* 0x002fc800078c08ff */
[----:B------:R-:W-:Y:S01]  /*7860*/  LEA.HI.X.SX32 R87, R84, R21, 0x1, P6 ;  /* 0x0000001554577211 */ /* 0x000fe200030f0eff */
[----:B------:R0:W-:Y:S01]  /*7870*/  STL.64 [R1+0x2d0], R90 ;  /* 0x0002d05a01007387 */ /* 0x0001e20000100a00 */
[----:B------:R-:W-:-:S03]  /*7880*/  LEA R96, P1, R80, R70, 0x1 ;  /* 0x0000004650607211 */ /* 0x000fc600078208ff */
[----:B------:R1:W-:Y:S01]  /*7890*/  STL.64 [R1+0x2c8], R86 ;  /* 0x0002c85601007387 */ /* 0x0003e20000100a00 */
[-C--:B------:R-:W-:Y:S02]  /*78a0*/  LEA.HI.X.SX32 R97, R80, R21.reuse, 0x1, P1 ;  /* 0x0000001550617211 */ /* 0x080fe400008f0eff */
[-C--:B0-----:R-:W-:Y:S02]  /*78b0*/  LEA R90, P3, R73, R70.reuse, 0x1 ;  /* 0x00000046495a7211 */ /* 0x081fe400078608ff */
[-C--:B-1----:R-:W-:Y:S02]  /*78c0*/  LEA R86, P6, R83, R70.reuse, 0x1 ;  /* 0x0000004653567211 */ /* 0x082fe400078c08ff */
[-C--:B------:R-:W-:Y:S02]  /*78d0*/  LEA.HI.X.SX32 R91, R73, R21.reuse, 0x1, P3 ;  /* 0x00000015495b7211 */ /* 0x080fe400018f0eff */
[----:B------:R-:W-:Y:S01]  /*78e0*/  LEA.HI.X.SX32 R87, R83, R21, 0x1, P6 ;  /* 0x0000001553577211 */ /* 0x000fe200030f0eff */
[----:B------:R-:W-:Y:S01]  /*78f0*/  STL.64 [R1+0x2b0], R96 ;  /* 0x0002b06001007387 */ /* 0x000fe20000100a00 */
[----:B------:R-:W-:-:S03]  /*7900*/  LEA R84, P6, R82, R70, 0x1 ;  /* 0x0000004652547211 */ /* 0x000fc600078c08ff */
[----:B------:R0:W-:Y:S04]  /*7910*/  STL.64 [R1+0x2c0], R90 ;  /* 0x0002c05a01007387 */ /* 0x0001e80000100a00 */
[----:B------:R1:W-:Y:S01]  /*7920*/  STL.64 [R1+0x2b8], R86 ;  /* 0x0002b85601007387 */ /* 0x0003e20000100a00 */
[----:B------:R-:W-:Y:S01]  /*7930*/  IMAD R68, R92, 0x8, R67 ;  /* 0x000000085c447824 */ /* 0x000fe200078e0243 */
[----:B------:R-:W-:Y:S02]  /*7940*/  LEA.HI.X.SX32 R85, R82, R21, 0x1, P6 ;  /* 0x0000001552557211 */ /* 0x000fe400030f0eff */
[-C--:B0-----:R-:W-:Y:S02]  /*7950*/  LEA R90, P1, R79, R70.reuse, 0x1 ;  /* 0x000000464f5a7211 */ /* 0x081fe400078208ff */
[----:B-1----:R-:W-:-:S02]  /*7960*/  LEA R86, P3, R78, R70, 0x1 ;  /* 0x000000464e567211 */ /* 0x002fc400078608ff */
[-C--:B------:R-:W-:Y:S02]  /*7970*/  LEA.HI.X.SX32 R91, R79, R21.reuse, 0x1, P1 ;  /* 0x000000154f5b7211 */ /* 0x080fe400008f0eff */
[----:B------:R-:W-:Y:S01]  /*7980*/  LEA.HI.X.SX32 R87, R78, R21, 0x1, P3 ;  /* 0x000000154e577211 */ /* 0x000fe200018f0eff */
[----:B------:R-:W-:Y:S02]  /*7990*/  IMAD R77, R93, 0x8, R68 ;  /* 0x000000085d4d7824 */ /* 0x000fe400078e0244 */
[----:B------:R0:W-:Y:S04]  /*79a0*/  STL.64 [R1+0x2a8], R90 ;  /* 0x0002a85a01007387 */ /* 0x0001e80000100a00 */
[----:B------:R-:W-:Y:S01]  /*79b0*/  STL.64 [R1+0x2a0], R86 ;  /* 0x0002a05601007387 */ /* 0x000fe20000100a00 */
[----:B------:R-:W-:-:S03]  /*79c0*/  IMAD R81, R94, 0x8, R77 ;  /* 0x000000085e517824 */ /* 0x000fc600078e024d */
[----:B------:R1:W-:Y:S02]  /*79d0*/  STL.64 [R1+0x298], R84 ;  /* 0x0002985401007387 */ /* 0x0003e40000100a00 */
[----:B------:R-:W-:Y:S02]  /*79e0*/  LEA R74, R98, R81, 0x4 ;  /* 0x00000051624a7211 */ /* 0x000fe400078e20ff */
[-C--:B0-----:R-:W-:Y:S02]  /*79f0*/  LEA R90, P3, R67, R70.reuse, 0x1 ;  /* 0x00000046435a7211 */ /* 0x081fe400078608ff */
[----:B-1----:R-:W-:-:S04]  /*7a00*/  LEA R84, P6, R68, R70, 0x1 ;  /* 0x0000004644547211 */ /* 0x002fc800078c08ff */
[-C--:B------:R-:W-:Y:S02]  /*7a10*/  LEA.HI.X.SX32 R85, R68, R21.reuse, 0x1, P6 ;  /* 0x0000001544557211 */ /* 0x080fe400030f0eff */
[CC--:B------:R-:W-:Y:S02]  /*7a20*/  LEA R88, P2, R72.reuse, R70.reuse, 0x1 ;  /* 0x0000004648587211 */ /* 0x0c0fe400078408ff */
[-C--:B------:R-:W-:Y:S01]  /*7a30*/  LEA.HI.X.SX32 R91, R67, R21.reuse, 0x1, P3 ;  /* 0x00000015435b7211 */ /* 0x080fe200018f0eff */
[----:B------:R0:W-:Y:S01]  /*7a40*/  STL.64 [R1+0x288], R84 ;  /* 0x0002885401007387 */ /* 0x0001e20000100a00 */
[-C--:B------:R-:W-:Y:S01]  /*7a50*/  LEA R82, P6, R81, R70.reuse, 0x1 ;  /* 0x0000004651527211 */ /* 0x080fe200078c08ff */
[----:B------:R-:W-:Y:S01]  /*7a60*/  IMAD R76, R99, 0x8, R74 ;  /* 0x00000008634c7824 */ /* 0x000fe200078e024a */
[-C--:B------:R-:W-:Y:S02]  /*7a70*/  LEA.HI.X.SX32 R89, R72, R21.reuse, 0x1, P2 ;  /* 0x0000001548597211 */ /* 0x080fe400010f0eff */
[-C--:B------:R-:W-:Y:S01]  /*7a80*/  LEA.HI.X.SX32 R83, R81, R21.reuse, 0x1, P6 ;  /* 0x0000001551537211 */ /* 0x080fe200030f0eff */
[----:B------:R-:W-:Y:S01]  /*7a90*/  IMAD R80, R102, 0x8, R76 ;  /* 0x0000000866507824 */ /* 0x000fe200078e024c */
[C---:B0-----:R-:W-:Y:S01]  /*7aa0*/  LEA R84, P3, R77.reuse, R70, 0x1 ;  /* 0x000000464d547211 */ /* 0x041fe200078608ff */
[----:B------:R-:W-:Y:S03]  /*7ab0*/  STL.64 [R1+0x290], R90 ;  /* 0x0002905a01007387 */ /* 0x000fe60000100a00 */
[----:B------:R-:W-:Y:S01]  /*7ac0*/  LEA.HI.X.SX32 R85, R77, R21, 0x1, P3 ;  /* 0x000000154d557211 */ /* 0x000fe200018f0eff */
[----:B------:R0:W-:Y:S01]  /*7ad0*/  STL.64 [R1+0x270], R88 ;  /* 0x0002705801007387 */ /* 0x0001e20000100a00 */
[----:B------:R-:W-:-:S03]  /*7ae0*/  IMAD R73, R103, 0x8, R80 ;  /* 0x0000000867497824 */ /* 0x000fc600078e0250 */
[----:B------:R1:W-:Y:S04]  /*7af0*/  STL.64 [R1+0x280], R84 ;  /* 0x0002805401007387 */ /* 0x0003e80000100a00 */
[----:B------:R2:W-:Y:S01]  /*7b00*/  STL.64 [R1+0x278], R82 ;  /* 0x0002785201007387 */ /* 0x0005e20000100a00 */
[-C--:B0-----:R-:W-:Y:S02]  /*7b10*/  LEA R88, P2, R74, R70.reuse, 0x1 ;  /* 0x000000464a587211 */ /* 0x081fe400078408ff */
[-C--:B-1----:R-:W-:Y:S02]  /*7b20*/  LEA R84, P3, R76, R70.reuse, 0x1 ;  /* 0x000000464c547211 */ /* 0x082fe400078608ff */
[----:B------:R-:W-:Y:S02]  /*7b30*/  LEA.HI.X.SX32 R89, R74, R21, 0x1, P2 ;  /* 0x000000154a597211 */ /* 0x000fe400010f0eff */
[----:B--2---:R-:W-:-:S02]  /*7b40*/  LEA R82, P6, R80, R70, 0x1 ;  /* 0x0000004650527211 */ /* 0x004fc400078c08ff */
[----:B------:R-:W-:Y:S02]  /*7b50*/  LEA.HI.X.SX32 R85, R76, R21, 0x1, P3 ;  /* 0x000000154c557211 */ /* 0x000fe400018f0eff */
[----:B------:R-:W-:Y:S02]  /*7b60*/  LEA R79, R104, R73, 0x3 ;  /* 0x00000049684f7211 */ /* 0x000fe400078e18ff */
[----:B------:R-:W-:Y:S01]  /*7b70*/  LEA.HI.X.SX32 R83, R80, R21, 0x1, P6 ;  /* 0x0000001550537211 */ /* 0x000fe200030f0eff */
[----:B------:R0:W-:Y:S02]  /*7b80*/  STL.64 [R1+0x268], R88 ;  /* 0x0002685801007387 */ /* 0x0001e40000100a00 */
[----:B------:R-:W-:Y:S02]  /*7b90*/  IMAD R78, R108, 0x8, R79 ;  /* 0x000000086c4e7824 */ /* 0x000fe400078e024f */
[----:B------:R-:W-:Y:S04]  /*7ba0*/  STL.64 [R1+0x260], R84 ;  /* 0x0002605401007387 */ /* 0x000fe80000100a00 */
[----:B------:R1:W-:Y:S01]  /*7bb0*/  STL.64 [R1+0x258], R82 ;  /* 0x0002585201007387 */ /* 0x0003e20000100a00 */
[----:B------:R-:W-:Y:S01]  /*7bc0*/  IMAD R67, R109, 0x8, R78 ;  /* 0x000000086d437824 */ /* 0x000fe200078e024e */
[----:B0-----:R-:W-:-:S03]  /*7bd0*/  LEA R88, P3, R73, R70, 0x1 ;  /* 0x0000004649587211 */ /* 0x001fc600078608ff */
[----:B------:R-:W-:Y:S01]  /*7be0*/  IMAD R68, R110, 0x10, R67 ;  /* 0x000000106e447824 */ /* 0x000fe200078e0243 */
[----:B-1----:R-:W-:-:S04]  /*7bf0*/  LEA R82, P6, R79, R70, 0x1 ;  /* 0x000000464f527211 */ /* 0x002fc800078c08ff */
[-C--:B------:R-:W-:Y:S02]  /*7c00*/  LEA.HI.X.SX32 R83, R79, R21.reuse, 0x1, P6 ;  /* 0x000000154f537211 */ /* 0x080fe400030f0eff */
[-C--:B------:R-:W-:Y:S02]  /*7c10*/  LEA R86, P1, R75, R70.reuse, 0x1 ;  /* 0x000000464b567211 */ /* 0x080fe400078208ff */
[-C--:B------:R-:W-:Y:S01]  /*7c20*/  LEA.HI.X.SX32 R89, R73, R21.reuse, 0x1, P3 ;  /* 0x0000001549597211 */ /* 0x080fe200018f0eff */
[----:B------:R0:W-:Y:S01]  /*7c30*/  STL.64 [R1+0x248], R82 ;  /* 0x0002485201007387 */ /* 0x0001e20000100a00 */
[----:B------:R-:W-:Y:S02]  /*7c40*/  LEA R80, P6, R67, R70, 0x1 ;  /* 0x0000004643507211 */ /* 0x000fe400078c08ff */
[----:B------:R-:W-:Y:S02]  /*7c50*/  LEA R77, R111, R68, 0x3 ;  /* 0x000000446f4d7211 */ /* 0x000fe400078e18ff */
[----:B------:R-:W-:-:S02]  /*7c60*/  LEA.HI.X.SX32 R87, R75, R21, 0x1, P1 ;  /* 0x000000154b577211 */ /* 0x000fc400008f0eff */
[----:B------:R-:W-:Y:S02]  /*7c70*/  LEA.HI.X.SX32 R81, R67, R21, 0x1, P6 ;  /* 0x0000001543517211 */ /* 0x000fe400030f0eff */
[----:B0-----:R-:W-:Y:S01]  /*7c80*/  LEA R82, P3, R78, R70, 0x1 ;  /* 0x000000464e527211 */ /* 0x001fe200078608ff */
[----:B------:R-:W-:-:S03]  /*7c90*/  IMAD R72, R112, 0x8, R77 ;  /* 0x0000000870487824 */ /* 0x000fc600078e024d */
[----:B------:R-:W-:Y:S01]  /*7ca0*/  LEA.HI.X.SX32 R83, R78, R21, 0x1, P3 ;  /* 0x000000154e537211 */ /* 0x000fe200018f0eff */
[----:B------:R-:W-:Y:S04]  /*7cb0*/  STL.64 [R1+0x250], R88 ;  /* 0x0002505801007387 */ /* 0x000fe80000100a00 */
[----:B------:R-:W-:Y:S01]  /*7cc0*/  STL.64 [R1+0x230], R86 ;  /* 0x0002305601007387 */ /* 0x000fe20000100a00 */
[----:B------:R-:W-:-:S03]  /*7cd0*/  IMAD R74, R113, 0x8, R72 ;  /* 0x00000008714a7824 */ /* 0x000fc600078e0248 */
[----:B------:R0:W-:Y:S01]  /*7ce0*/  STL.64 [R1+0x240], R82 ;  /* 0x0002405201007387 */ /* 0x0001e20000100a00 */
[----:B------:R-:W-:-:S03]  /*7cf0*/  LEA R78, P6, R72, R70, 0x1 ;  /* 0x00000046484e7211 */ /* 0x000fc600078c08ff */
[----:B------:R1:W-:Y:S01]  /*7d00*/  STL.64 [R1+0x238], R80 ;  /* 0x0002385001007387 */ /* 0x0003e20000100a00 */
[----:B------:R-:W-:Y:S01]  /*7d10*/  IMAD R76, R114, 0x8, R74 ;  /* 0x00000008724c7824 */ /* 0x000fe200078e024a */
[-C--:B------:R-:W-:Y:S02]  /*7d20*/  LEA.HI.X.SX32 R79, R72, R21.reuse, 0x1, P6 ;  /* 0x00000015484f7211 */ /* 0x080fe400030f0eff */
[CC--:B0-----:R-:W-:Y:S02]  /*7d30*/  LEA R82, P1, R68.reuse, R70.reuse, 0x1 ;  /* 0x0000004644527211 */ /* 0x0c1fe400078208ff */
[C---:B-1----:R-:W-:Y:S02]  /*7d40*/  LEA R80, P3, R77.reuse, R70, 0x1 ;  /* 0x000000464d507211 */ /* 0x042fe400078608ff */
[-C--:B------:R-:W-:Y:S02]  /*7d50*/  LEA.HI.X.SX32 R83, R68, R21.reuse, 0x1, P1 ;  /* 0x0000001544537211 */ /* 0x080fe400008f0eff */
[----:B------:R-:W-:-:S03]  /*7d60*/  LEA.HI.X.SX32 R81, R77, R21, 0x1, P3 ;  /* 0x000000154d517211 */ /* 0x000fc600018f0eff */
[----:B------:R0:W-:Y:S01]  /*7d70*/  STL.64 [R1+0x228], R82 ;  /* 0x0002285201007387 */ /* 0x0001e20000100a00 */
[----:B------:R-:W-:-:S03]  /*7d80*/  LEA R73, R115, R76, 0x3 ;  /* 0x0000004c73497211 */ /* 0x000fc600078e18ff */
[----:B------:R-:W-:Y:S04]  /*7d90*/  STL.64 [R1+0x220], R80 ;  /* 0x0002205001007387 */ /* 0x000fe80000100a00 */
[----:B------:R1:W-:Y:S01]  /*7da0*/  STL.64 [R1+0x218], R78 ;  /* 0x0002184e01007387 */ /* 0x0003e20000100a00 */
[----:B0-----:R-:W-:Y:S01]  /*7db0*/  LEA R82, P3, R74, R70, 0x1 ;  /* 0x000000464a527211 */ /* 0x001fe200078608ff */
[----:B------:R-:W-:-:S03]  /*7dc0*/  IMAD R75, R116, 0x8, R73 ;  /* 0x00000008744b7824 */ /* 0x000fc600078e0249 */
[----:B------:R-:W-:Y:S02]  /*7dd0*/  LEA.HI.X.SX32 R83, R74, R21, 0x1, P3 ;  /* 0x000000154a537211 */ /* 0x000fe400018f0eff */
[----:B-1----:R-:W-:-:S04]  /*7de0*/  LEA R78, P6, R76, R70, 0x1 ;  /* 0x000000464c4e7211 */ /* 0x002fc800078c08ff */
[----:B------:R-:W-:Y:S01]  /*7df0*/  LEA.HI.X.SX32 R79, R76, R21, 0x1, P6 ;  /* 0x000000154c4f7211 */ /* 0x000fe200030f0eff */
[----:B------:R-:W-:Y:S01]  /*7e00*/  IMAD R67, R117, 0x10, R75 ;  /* 0x0000001075437824 */ /* 0x000fe200078e024b */
[----:B------:R-:W-:Y:S01]  /*7e10*/  STL.64 [R1+0x210], R82 ;  /* 0x0002105201007387 */ /* 0x000fe20000100a00 */
[----:B------:R-:W-:-:S03]  /*7e20*/  LEA R84, P2, R71, R70, 0x1 ;  /* 0x0000004647547211 */ /* 0x000fc600078408ff */
[----:B------:R0:W-:Y:S01]  /*7e30*/  STL.64 [R1+0x208], R78 ;  /* 0x0002084e01007387 */ /* 0x0001e20000100a00 */
[----:B------:R-:W-:Y:S01]  /*7e40*/  IMAD R68, R118, 0x8, R67 ;  /* 0x0000000876447824 */ /* 0x000fe200078e0243 */
[-C--:B------:R-:W-:Y:S02]  /*7e50*/  LEA.HI.X.SX32 R85, R71, R21.reuse, 0x1, P2 ;  /* 0x0000001547557211 */ /* 0x080fe400010f0eff */
[-C--:B0-----:R-:W-:Y:S02]  /*7e60*/  LEA R78, P6, R75, R70.reuse, 0x1 ;  /* 0x000000464b4e7211 */ /* 0x081fe400078c08ff */
[----:B------:R-:W-:Y:S02]  /*7e70*/  LEA R82, P3, R73, R70, 0x1 ;  /* 0x0000004649527211 */ /* 0x000fe400078608ff */
[----:B------:R-:W-:Y:S01]  /*7e80*/  LEA.HI.X.SX32 R79, R75, R21, 0x1, P6 ;  /* 0x000000154b4f7211 */ /* 0x000fe200030f0eff */
[----:B------:R-:W-:Y:S01]  /*7e90*/  STL.64 [R1+0x1f0], R84 ;  /* 0x0001f05401007387 */ /* 0x000fe20000100a00 */
[----:B------:R-:W-:-:S02]  /*7ea0*/  LEA R72, R119, R68, 0x3 ;  /* 0x0000004477487211 */ /* 0x000fc400078e18ff */
[----:B------:R-:W-:Y:S01]  /*7eb0*/  LEA.HI.X.SX32 R83, R73, R21, 0x1, P3 ;  /* 0x0000001549537211 */ /* 0x000fe200018f0eff */
[----:B------:R0:W-:Y:S01]  /*7ec0*/  STL.64 [R1+0x1f8], R78 ;  /* 0x0001f84e01007387 */ /* 0x0001e20000100a00 */
[----:B------:R-:W-:Y:S01]  /*7ed0*/  LEA R76, P6, R68, R70, 0x1 ;  /* 0x00000046444c7211 */ /* 0x000fe200078c08ff */
[----:B------:R-:W-:-:S03]  /*7ee0*/  IMAD R74, R120, 0x8, R72 ;  /* 0x00000008784a7824 */ /* 0x000fc600078e0248 */
[----:B------:R-:W-:Y:S01]  /*7ef0*/  LEA.HI.X.SX32 R77, R68, R21, 0x1, P6 ;  /* 0x00000015444d7211 */ /* 0x000fe200030f0eff */
[----:B------:R-:W-:Y:S01]  /*7f00*/  IMAD R71, R121, 0x8, R74 ;  /* 0x0000000879477824 */ /* 0x000fe200078e024a */
[----:B0-----:R-:W-:-:S04]  /*7f10*/  LEA R78, P3, R67, R70, 0x1 ;  /* 0x00000046434e7211 */ /* 0x001fc800078608ff */
[-C--:B------:R-:W-:Y:S01]  /*7f20*/  LEA.HI.X.SX32 R79, R67, R21.reuse, 0x1, P3 ;  /* 0x00000015434f7211 */ /* 0x080fe200018f0eff */
[----:B------:R-:W-:Y:S01]  /*7f30*/  STL.64 [R1+0x200], R82 ;  /* 0x0002005201007387 */ /* 0x000fe20000100a00 */
[C---:B------:R-:W-:Y:S01]  /*7f40*/  LEA R80, P1, R69.reuse, R70, 0x1 ;  /* 0x0000004645507211 */ /* 0x040fe200078208ff */
[----:B------:R-:W-:Y:S02]  /*7f50*/  IMAD R73, R122, 0x8, R71 ;  /* 0x000000087a497824 */ /* 0x000fe400078e0247 */
[----:B------:R0:W-:Y:S01]  /*7f60*/  STL.64 [R1+0x1e8], R78 ;  /* 0x0001e84e01007387 */ /* 0x0001e20000100a00 */
[----:B------:R-:W-:-:S03]  /*7f70*/  LEA.HI.X.SX32 R81, R69, R21, 0x1, P1 ;  /* 0x0000001545517211 */ /* 0x000fc600008f0eff */
[----:B------:R1:W-:Y:S01]  /*7f80*/  STL.64 [R1+0x1e0], R76 ;  /* 0x0001e04c01007387 */ /* 0x0003e20000100a00 */
[----:B------:R-:W-:Y:S02]  /*7f90*/  LEA R67, R123, R73, 0x3 ;  /* 0x000000497b437211 */ /* 0x000fe400078e18ff */
[-C--:B0-----:R-:W-:Y:S02]  /*7fa0*/  LEA R78, P3, R72, R70.reuse, 0x1 ;  /* 0x00000046484e7211 */ /* 0x081fe400078608ff */
[----:B-1----:R-:W-:Y:S02]  /*7fb0*/  LEA R76, P6, R74, R70, 0x1 ;  /* 0x000000464a4c7211 */ /* 0x002fe400078c08ff */
[-C--:B------:R-:W-:Y:S02]  /*7fc0*/  LEA.HI.X.SX32 R79, R72, R21.reuse, 0x1, P3 ;  /* 0x00000015484f7211 */ /* 0x080fe400018f0eff */
[----:B------:R-:W-:Y:S01]  /*7fd0*/  LEA.HI.X.SX32 R77, R74, R21, 0x1, P6 ;  /* 0x000000154a4d7211 */ /* 0x000fe200030f0eff */
[----:B------:R-:W-:Y:S01]  /*7fe0*/  STL.64 [R1+0x1b0], R80 ;  /* 0x0001b05001007387 */ /* 0x000fe20000100a00 */
[----:B------:R-:W-:-:S03]  /*7ff0*/  IMAD R68, R124, 0x10, R67 ;  /* 0x000000107c447824 */ /* 0x000fc600078e0243 */
[----:B------:R0:W-:Y:S04]  /*8000*/  STL.64 [R1+0x1d8], R78 ;  /* 0x0001d84e01007387 */ /* 0x0001e80000100a00 */
[----:B------:R1:W-:Y:S01]  /*8010*/  STL.64 [R1+0x1d0], R76 ;  /* 0x0001d04c01007387 */ /* 0x0003e20000100a00 */
[----:B---3--:R-:W-:Y:S01]  /*8020*/  IMAD R69, R125, 0x8, R68 ;  /* 0x000000087d457824 */ /* 0x008fe200078e0244 */
[-C--:B0-----:R-:W-:Y:S02]  /*8030*/  LEA R78, P1, R71, R70.reuse, 0x1 ;  /* 0x00000046474e7211 */ /* 0x081fe400078208ff */
[----:B-1----:R-:W-:Y:S02]  /*8040*/  LEA R76, P3, R73, R70, 0x1 ;  /* 0x00000046494c7211 */ /* 0x002fe400078608ff */
[----:B------:R-:W-:-:S02]  /*8050*/  LEA.HI.X.SX32 R79, R71, R21, 0x1, P1 ;  /* 0x00000015474f7211 */ /* 0x000fc400008f0eff */
[----:B------:R-:W-:Y:S01]  /*8060*/  LEA.HI.X.SX32 R77, R73, R21, 0x1, P3 ;  /* 0x00000015494d7211 */ /* 0x000fe200018f0eff */
[----:B------:R-:W-:Y:S02]  /*8070*/  IMAD R72, R126, 0x8, R69 ;  /* 0x000000087e487824 */ /* 0x000fe400078e0245 */
[----:B------:R0:W-:Y:S04]  /*8080*/  STL.64 [R1+0x1c8], R78 ;  /* 0x0001c84e01007387 */ /* 0x0001e80000100a00 */
[----:B------:R1:W-:Y:S01]  /*8090*/  STL.64 [R1+0x1c0], R76 ;  /* 0x0001c04c01007387 */ /* 0x0003e20000100a00 */
[----:B------:R-:W-:Y:S02]  /*80a0*/  LEA R71, R127, R72, 0x3 ;  /* 0x000000487f477211 */ /* 0x000fe400078e18ff */
[----:B0-----:R-:W-:-:S02]  /*80b0*/  LEA R78, P1, R67, R70, 0x1 ;  /* 0x00000046434e7211 */ /* 0x001fc400078208ff */
[CC--:B-1----:R-:W-:Y:S02]  /*80c0*/  LEA R76, P3, R68.reuse, R70.reuse, 0x1 ;  /* 0x00000046444c7211 */ /* 0x0c2fe400078608ff */
[-C--:B------:R-:W-:Y:S02]  /*80d0*/  LEA.HI.X.SX32 R79, R67, R21.reuse, 0x1, P1 ;  /* 0x00000015434f7211 */ /* 0x080fe400008f0eff */
[-C--:B------:R-:W-:Y:S01]  /*80e0*/  LEA.HI.X.SX32 R77, R68, R21.reuse, 0x1, P3 ;  /* 0x00000015444d7211 */ /* 0x080fe200018f0eff */
[----:B-----5:R-:W-:Y:S01]  /*80f0*/  IMAD R67, R128, 0x8, R71 ;  /* 0x0000000880437824 */ /* 0x020fe200078e0247 */
[----:B------:R-:W-:Y:S01]  /*8100*/  LEA R80, P1, R69, R70, 0x1 ;  /* 0x0000004645507211 */ /* 0x000fe200078208ff */
[----:B------:R0:W-:Y:S02]  /*8110*/  STL.64 [R1+0x1b8], R78 ;  /* 0x0001b84e01007387 */ /* 0x0001e40000100a00 */
[----:B------:R-:W-:Y:S02]  /*8120*/  IMAD R68, R129, 0x8, R67 ;  /* 0x0000000881447824 */ /* 0x000fe400078e0243 */
[----:B------:R1:W-:Y:S01]  /*8130*/  STL.64 [R1+0x1a8], R76 ;  /* 0x0001a84c01007387 */ /* 0x0003e20000100a00 */
[----:B------:R-:W-:Y:S01]  /*8140*/  LEA.HI.X.SX32 R81, R69, R21, 0x1, P1 ;  /* 0x0000001545517211 */ /* 0x000fe200008f0eff */
[----:B------:R-:W-:-:S04]  /*8150*/  @!UP0 UIADD3 UR12, UPT, UPT, -UR10, 0x100000, URZ ;  /* 0x001000000a0c8890 */ /* 0x000fc8000fffe1ff */
[----:B------:R-:W-:Y:S02]  /*8160*/  @!UP0 USHF.L.U32 UR13, UR12, 0xb, URZ ;  /* 0x0000000b0c0d8899 */ /* 0x000fe400080006ff */
[----:B------:R-:W-:Y:S01]  /*8170*/  @!UP0 USHF.L.U32 UR12, UR12, 0x1, URZ ;  /* 0x000000010c0c8899 */ /* 0x000fe200080006ff */
[CC--:B0-----:R-:W-:Y:S02]  /*8180*/  LEA R78, P3, R72.reuse, R70.reuse, 0x1 ;  /* 0x00000046484e7211 */ /* 0x0c1fe400078608ff */
[CC--:B-1----:R-:W-:Y:S02]  /*8190*/  LEA R76, P6, R71.reuse, R70.reuse, 0x1 ;  /* 0x00000046474c7211 */ /* 0x0c2fe400078c08ff */
[-C--:B------:R-:W-:Y:S01]  /*81a0*/  LEA.HI.X.SX32 R79, R72, R21.reuse, 0x1, P3 ;  /* 0x00000015484f7211 */ /* 0x080fe200018f0eff */
[----:B----4-:R-:W-:Y:S01]  /*81b0*/  IMAD R69, R130, 0x8, R68 ;  /* 0x0000000882457824 */ /* 0x010fe200078e0244 */
[----:B------:R-:W-:Y:S01]  /*81c0*/  LEA.HI.X.SX32 R77, R71, R21, 0x1, P6 ;  /* 0x00000015474d7211 */ /* 0x000fe200030f0eff */
[----:B------:R0:W-:Y:S01]  /*81d0*/  STL.64 [R1+0x1a0], R80 ;  /* 0x0001a05001007387 */ /* 0x0001e20000100a00 */
[----:B------:R-:W-:Y:S01]  /*81e0*/  LEA R82, P2, R22, R70, 0x1 ;  /* 0x0000004616527211 */ /* 0x000fe200078408ff */
[----:B------:R-:W-:-:S02]  /*81f0*/  VOTEU.ALL UP1, P5 ;  /* 0x0000000000ff7886 */ /* 0x000fc40002820000 */
[----:B------:R1:W-:Y:S01]  /*8200*/  STL.64 [R1+0x198], R78 ;  /* 0x0001984e01007387 */ /* 0x0003e20000100a00 */
[-C--:B------:R-:W-:Y:S02]  /*8210*/  LEA.HI.X.SX32 R83, R22, R21.reuse, 0x1, P2 ;  /* 0x0000001516537211 */ /* 0x080fe400010f0eff */
[----:B------:R-:W-:Y:S01]  /*8220*/  LOP3.LUT R75, R197, 0x10, RZ, 0x3c, !PT ;  /* 0x00000010c54b7812 */ /* 0x000fe200078e3cff */
[----:B------:R2:W-:Y:S01]  /*8230*/  STL.64 [R1+0x190], R76 ;  /* 0x0001904c01007387 */ /* 0x0005e20000100a00 */
[----:B------:R3:W4:Y:S01]  /*8240*/  @!UP1 SYNCS.EXCH.64 URZ, [UR4+0x1c008], UR12 ;  /* 0x01c0080c04ff95b2 */ /* 0x0007220008000100 */
[CC--:B0-----:R-:W-:Y:S02]  /*8250*/  LEA R80, P1, R67.reuse, R70.reuse, 0x1 ;  /* 0x0000004643507211 */ /* 0x0c1fe400078208ff */
[----:B-1----:R-:W-:Y:S02]  /*8260*/  LEA R78, P3, R68, R70, 0x1 ;  /* 0x00000046444e7211 */ /* 0x002fe400078608ff */
[----:B------:R-:W-:-:S02]  /*8270*/  LEA.HI.X.SX32 R81, R67, R21, 0x1, P1 ;  /* 0x0000001543517211 */ /* 0x000fc400008f0eff */
[C---:B--2---:R-:W-:Y:S02]  /*8280*/  LEA R76, P6, R69.reuse, R70, 0x1 ;  /* 0x00000046454c7211 */ /* 0x044fe400078c08ff */
[-C--:B------:R-:W-:Y:S02]  /*8290*/  LEA.HI.X.SX32 R79, R68, R21.reuse, 0x1, P3 ;  /* 0x00000015444f7211 */ /* 0x080fe400018f0eff */
[----:B------:R-:W-:Y:S01]  /*82a0*/  LEA.HI.X.SX32 R77, R69, R21, 0x1, P6 ;  /* 0x00000015454d7211 */ /* 0x000fe200030f0eff */
[----:B------:R-:W-:Y:S04]  /*82b0*/  STL.64 [R1+0x170], R82 ;  /* 0x0001705201007387 */ /* 0x000fe80000100a00 */
        /* <DEDUP_REMOVED lines=8> */
[----:B------:R-:W-:Y:S04]  /*8340*/  STL.64 [R1+0x188], R80 ;  /* 0x0001885001007387 */ /* 0x000fe80000100a00 */
[----:B------:R-:W-:Y:S04]  /*8350*/  STS.U16 [R75+UR4+0x10080], R31 ;  /* 0x0100801f4b007988 */ /* 0x000fe80008000404 */
[----:B------:R-:W-:Y:S04]  /*8360*/  STL.64 [R1+0x180], R78 ;  /* 0x0001804e01007387 */ /* 0x000fe80000100a00 */
[----:B------:R-:W-:Y:S04]  /*8370*/  STS.U16 [R75+UR4+0x11080], R32 ;  /* 0x011080204b007988 */ /* 0x000fe80008000404 */
[----:B------:R0:W-:Y:S04]  /*8380*/  STL.64 [R1+0x178], R76 ;  /* 0x0001784c01007387 */ /* 0x0001e80000100a00 */
[----:B------:R-:W-:Y:S04]  /*8390*/  STS.U16 [R75+UR4+0x12080], R33 ;  /* 0x012080214b007988 */ /* 0x000fe80008000404 */
[----:B------:R-:W-:Y:S01]  /*83a0*/  STS.U16 [R75+UR4+0x13080], R34 ;  /* 0x013080224b007988 */ /* 0x000fe20008000404 */
[----:B0-----:R-:W-:-:S03]  /*83b0*/  LOP3.LUT R76, R197, 0x20, RZ, 0x3c, !PT ;  /* 0x00000020c54c7812 */ /* 0x001fc600078e3cff */
[----:B------:R-:W-:Y:S04]  /*83c0*/  STS.U16 [R75+UR4+0x10480], R35 ;  /* 0x010480234b007988 */ /* 0x000fe80008000404 */
[----:B------:R-:W-:Y:S04]  /*83d0*/  STS.U16 [R75+UR4+0x11480], R36 ;  /* 0x011480244b007988 */ /* 0x000fe80008000404 */
[----:B------:R-:W-:Y:S04]  /*83e0*/  STS.U16 [R75+UR4+0x12480], R37 ;  /* 0x012480254b007988 */ /* 0x000fe80008000404 */
[----:B------:R0:W-:Y:S04]  /*83f0*/  STS.U16 [R75+UR4+0x13480], R38 ;  /* 0x013480264b007988 */ /* 0x0001e80008000404 */
[----:B------:R-:W-:Y:S04]  /*8400*/  STS.U16 [R76+UR4+0x10100], R39 ;  /* 0x010100274c007988 */ /* 0x000fe80008000404 */
[----:B------:R-:W-:Y:S01]  /*8410*/  STS.U16 [R76+UR4+0x11100], R40 ;  /* 0x011100284c007988 */ /* 0x000fe20008000404 */
[----:B0-----:R-:W-:-:S03]  /*8420*/  LOP3.LUT R75, R197, 0x30, RZ, 0x3c, !PT ;  /* 0x00000030c54b7812 */ /* 0x001fc600078e3cff */
        /* <DEDUP_REMOVED lines=48> */
[----:B------:R0:W-:Y:S01]  /*8730*/  STS.U16 [R75+UR4+0x12780], R3 ;  /* 0x012780034b007988 */ /* 0x0001e20008000404 */
[----:B------:R-:W-:-:S04]  /*8740*/  @!UP0 UIADD3 UR10, UPT, UPT, -UR10, 0x100000, URZ ;  /* 0x001000000a0a8890 */ /* 0x000fc8000fffe1ff */
[----:B------:R-:W-:Y:S02]  /*8750*/  @!UP0 USHF.L.U32 UR11, UR10, 0xb, URZ ;  /* 0x0000000b0a0b8899 */ /* 0x000fe400080006ff */
[----:B------:R-:W-:Y:S01]  /*8760*/  @!UP0 USHF.L.U32 UR10, UR10, 0x1, URZ ;  /* 0x000000010a0a8899 */ /* 0x000fe200080006ff */
[----:B0-----:R-:W-:-:S05]  /*8770*/  MOV R3, UR4 ;  /* 0x0000000400037c02 */ /* 0x001fca0008000f00 */
[----:B------:R3:W-:Y:S01]  /*8780*/  STL [R1+0x570], R3 ;  /* 0x0005700301007387 */ /* 0x0007e20000100800 */
[----:B------:R-:W-:Y:S01]  /*8790*/  ISETP.EQ.U32.AND P1, PT, R210, RZ, P0 ;  /* 0x000000ffd200720c */ /* 0x000fe20000722070 */
[----:B------:R-:W-:Y:S02]  /*87a0*/  VOTEU.ALL UP1, P5 ;  /* 0x0000000000ff7886 */ /* 0x000fe40002820000 */
[----:B------:R3:W-:Y:S01]  /*87b0*/  STS.U16 [R75+UR4+0x13780], R2 ;  /* 0x013780024b007988 */ /* 0x0007e20008000404 */
[----:B------:R-:W-:Y:S01]  /*87c0*/  UIADD3 UR7, UPT, UPT, UR5, 0x100, URZ ;  /* 0x0000010005077890 */ /* 0x000fe2000fffe0ff */
[----:B----4-:R0:W-:Y:S06]  /*87d0*/  MEMBAR.ALL.CTA ;  /* 0x0000000000007992 */ /* 0x0101ec0000008000 */
[----:B0-----:R-:W-:Y:S04]  /*87e0*/  FENCE.VIEW.ASYNC.S ;  /* 0x00000000000073c6 */ /* 0x001fe80000000000 */
[----:B------:R-:W0:Y:S02]  /*87f0*/  FENCE.VIEW.ASYNC.S ;  /* 0x00000000000073c6 */ /* 0x000e240000000000 */
[----:B0-----:R3:W0:Y:S01]  /*8800*/  @!UP1 SYNCS.EXCH.64 URZ, [UR4+0x14000], UR10 ;  /* 0x0140000a04ff95b2 */ /* 0x0016220008000100 */
[----:B------:R-:W-:Y:S01]  /*8810*/  PRMT R0, RZ, 0x7610, R0 ;  /* 0x00007610ff007816 */ /* 0x000fe20000000000 */
[----:B------:R-:W-:Y:S01]  /*8820*/  VIADD R208, R3, 0x14000 ;  /* 0x0001400003d07836 */ /* 0x000fe20000000000 */
[----:B------:R-:W-:-:S02]  /*8830*/  PRMT R12, RZ, 0x7610, R12 ;  /* 0x00007610ff0c7816 */ /* 0x000fc4000000000c */
[----:B------:R-:W-:Y:S02]  /*8840*/  PRMT R13, RZ, 0x7610, R13 ;  /* 0x00007610ff0d7816 */ /* 0x000fe4000000000d */
[----:B------:R-:W-:Y:S02]  /*8850*/  PRMT R14, RZ, 0x7610, R14 ;  /* 0x00007610ff0e7816 */ /* 0x000fe4000000000e */
[----:B------:R-:W-:Y:S02]  /*8860*/  PRMT R15, RZ, 0x7610, R15 ;  /* 0x00007610ff0f7816 */ /* 0x000fe4000000000f */
[----:B------:R-:W-:Y:S02]  /*8870*/  PRMT R16, RZ, 0x7610, R16 ;  /* 0x00007610ff107816 */ /* 0x000fe40000000010 */
[----:B------:R-:W-:Y:S02]  /*8880*/  PRMT R17, RZ, 0x7610, R17 ;  /* 0x00007610ff117816 */ /* 0x000fe40000000011 */
        /* <DEDUP_REMOVED lines=56> */
[----:B------:R-:W-:Y:S01]  /*8c10*/  PRMT R74, RZ, 0x7610, R74 ;  /* 0x00007610ff4a7816 */ /* 0x000fe2000000004a */
[----:B0-----:R-:W-:Y:S06]  /*8c20*/  BAR.SYNC.DEFER_BLOCKING 0x0 ;  /* 0x0000000000007b1d */ /* 0x001fec0000010000 */
[----:B---3--:R-:W-:Y:S05]  /*8c30*/  @!P1 BRA `(.L_x_6) ;  /* 0x0000000800c89947 */ /* 0x008fea0003800000 */
[----:B------:R-:W-:Y:S01]  /*8c40*/  IMAD.U32 R2, RZ, RZ, UR4 ;  /* 0x00000004ff027e24 */ /* 0x000fe2000f8e00ff */
[----:B------:R-:W-:Y:S01]  /*8c50*/  ELECT P2, URZ, PT ;  /* 0x0000000000ff782f */ /* 0x000fe20003840000 */
[----:B------:R-:W-:Y:S01]  /*8c60*/  VIADD R3, R3, 0x10000 ;  /* 0x0001000003037836 */ /* 0x000fe20000000000 */
[----:B------:R-:W-:Y:S01]  /*8c70*/  UMOV UR54, 0x0 ;  /* 0x0000000000367882 */ /* 0x000fe20000000000 */
[----:B------:R-:W-:Y:S01]  /*8c80*/  UMOV UR55, 0x4048010 ;  /* 0x0404801000377882 */ /* 0x000fe20000000000 */
[----:B------:R-:W-:Y:S01]  /*8c90*/  SHF.R.U32.HI R2, RZ, 0x4, R2 ;  /* 0x00000004ff027819 */ /* 0x000fe20000011602 */
[----:B------:R-:W-:Y:S01]  /*8ca0*/  UMOV UR72, 0x0 ;  /* 0x0000000000487882 */ /* 0x000fe20000000000 */
[----:B------:R-:W-:Y:S01]  /*8cb0*/  SHF.R.U32.HI R3, RZ, 0x4, R3 ;  /* 0x00000004ff037819 */ /* 0x000fe20000011603 */
[----:B------:R-:W-:Y:S01]  /*8cc0*/  UMOV UR73, 0x4048010 ;  /* 0x0404801000497882 */ /* 0x000fe20000000000 */
[----:B------:R-:W-:Y:S01]  /*8cd0*/  SGXT.U32 R2, R2, 0xe ;  /* 0x0000000e0202781a */ /* 0x000fe20000000000 */
[----:B------:R-:W-:Y:S01]  /*8ce0*/  UMOV UR44, 0x0 ;  /* 0x00000000002c7882 */ /* 0x000fe20000000000 */
[----:B------:R-:W-:Y:S01]  /*8cf0*/  SGXT.U32 R4, R3, 0xe ;  /* 0x0000000e0304781a */ /* 0x000fe20000000000 */
[----:B------:R-:W-:Y:S01]  /*8d00*/  UMOV UR45, 0x4048010 ;  /* 0x04048010002d7882 */ /* 0x000fe20000000000 */
[----:B------:R-:W-:Y:S01]  /*8d10*/  R2UR UR10, R2 ;  /* 0x00000000020a72ca */ /* 0x000fe200000e0000 */
[----:B------:R-:W-:Y:S01]  /*8d20*/  @P2 IMAD.MOV.U32 R3, RZ, RZ, 0x40004040 ;  /* 0x40004040ff032424 */ /* 0x000fe200078e00ff */
[----:B------:R-:W-:Y:S01]  /*8d30*/  R2UR UR11, R4 ;  /* 0x00000000040b72ca */ /* 0x000fe200000e0000 */
[----:B------:R-:W-:Y:S01]  /*8d40*/  UMOV UR46, 0x0 ;  /* 0x00000000002e7882 */ /* 0x000fe20000000000 */
[----:B------:R-:W-:Y:S01]  /*8d50*/  IADD3 R2, P3, PT, R2, 0x80, RZ ;  /* 0x0000008002027810 */ /* 0x000fe20007f7e0ff */
[----:B------:R-:W-:Y:S01]  /*8d60*/  UMOV UR47, 0x4048010 ;  /* 0x04048010002f7882 */ /* 0x000fe20000000000 */
[C---:B------:R-:W-:Y:S01]  /*8d70*/  @P2 R2UR UR49, R3.reuse ;  /* 0x00000000033122ca */ /* 0x040fe200000e0000 */
[----:B------:R-:W-:Y:S01]  /*8d80*/  UMOV UR68, 0x0 ;  /* 0x0000000000447882 */ /* 0x000fe20000000000 */
[----:B------:R-:W-:Y:S01]  /*8d90*/  R2UR UR12, R2 ;  /* 0x00000000020c72ca */ /* 0x000fe200000e0000 */
[----:B------:R-:W-:Y:S01]  /*8da0*/  UMOV UR69, 0x4048010 ;  /* 0x0404801000457882 */ /* 0x000fe20000000000 */
[----:B------:R-:W-:Y:S01]  /*8db0*/  @P2 R2UR UR67, R3 ;  /* 0x00000000034322ca */ /* 0x000fe200000e0000 */
[----:B------:R-:W-:Y:S01]  /*8dc0*/  UMOV UR50, 0x0 ;  /* 0x0000000000327882 */ /* 0x000fe20000000000 */
[----:B------:R-:W-:Y:S01]  /*8dd0*/  IADD3 R4, P6, PT, R4, 0x2, RZ ;  /* 0x0000000204047810 */ /* 0x000fe20007fde0ff */
[----:B------:R-:W-:Y:S01]  /*8de0*/  UMOV UR51, 0x4048010 ;  /* 0x0404801000337882 */ /* 0x000fe20000000000 */
[----:B------:R-:W-:Y:S01]  /*8df0*/  MOV R2, UR10 ;  /* 0x0000000a00027c02 */ /* 0x000fe20008000f00 */
[----:B------:R-:W-:Y:S01]  /*8e00*/  UMOV UR52, 0x0 ;  /* 0x0000000000347882 */ /* 0x000fe20000000000 */
[----:B------:R-:W-:Y:S01]  /*8e10*/  R2UR UR14, R4 ;  /* 0x00000000040e72ca */ /* 0x000fe200000e0000 */
[----:B------:R-:W-:Y:S01]  /*8e20*/  UMOV UR53, 0x4048010 ;  /* 0x0404801000357882 */ /* 0x000fe20000000000 */
[----:B------:R-:W-:Y:S01]  /*8e30*/  @P2 R2UR UR48, R2 ;  /* 0x00000000023022ca */ /* 0x000fe200000e0000 */
[----:B------:R-:W-:Y:S01]  /*8e40*/  IMAD.U32 R2, RZ, RZ, UR11 ;  /* 0x0000000bff027e24 */ /* 0x000fe2000f8e00ff */
[----:B------:R-:W-:Y:S01]  /*8e50*/  UMOV UR70, 0x0 ;  /* 0x0000000000467882 */ /* 0x000fe20000000000 */
[----:B------:R-:W-:Y:S01]  /*8e60*/  UMOV UR71, 0x4048010 ;  /* 0x0404801000477882 */ /* 0x000fe20000000000 */
[----:B------:R-:W-:Y:S01]  /*8e70*/  UMOV UR56, 0x0 ;  /* 0x0000000000387882 */ /* 0x000fe20000000000 */
[----:B------:R-:W-:Y:S01]  /*8e80*/  UMOV UR57, 0x4048010 ;  /* 0x0404801000397882 */ /* 0x000fe20000000000 */
[----:B------:R-:W-:-:S02]  /*8e90*/  @P2 R2UR UR66, R2 ;  /* 0x00000000024222ca */ /* 0x000fc400000e0000 */
[----:B------:R-:W-:Y:S01]  /*8ea0*/  CS2R R2, SRZ ;  /* 0x0000000000027805 */ /* 0x000fe2000001ff00 */
[----:B------:R-:W-:Y:S01]  /*8eb0*/  UMOV UR62, 0x0 ;  /* 0x00000000003e7882 */ /* 0x000fe20000000000 */
[----:B------:R-:W-:Y:S01]  /*8ec0*/  UMOV UR63, 0x4048010 ;  /* 0x04048010003f7882 */ /* 0x000fe20000000000 */
[----:B------:R-:W-:Y:S01]  /*8ed0*/  UMOV UR74, 0x0 ;  /* 0x00000000004a7882 */ /* 0x000fe20000000000 */
[----:B------:R-:W-:Y:S01]  /*8ee0*/  UMOV UR75, 0x4048010 ;  /* 0x04048010004b7882 */ /* 0x000fe20000000000 */
[----:B------:R-:W-:Y:S01]  /*8ef0*/  UMOV UR16, 0x0 ;  /* 0x0000000000107882 */ /* 0x000fe20000000000 */
[----:B------:R-:W-:Y:S01]  /*8f00*/  IADD3.X R2, PT, PT, R2, 0x40004040, RZ, P3, !PT ;  /* 0x4000404002027810 */ /* 0x000fe20001ffe4ff */
[----:B------:R-:W-:Y:S01]  /*8f10*/  UMOV UR17, 0x4048010 ;  /* 0x0404801000117882 */ /* 0x000fe20000000000 */
[----:B------:R-:W-:Y:S01]  /*8f20*/  IADD3.X R3, PT, PT, R3, 0x40004040, RZ, P6, !PT ;  /* 0x4000404003037810 */ /* 0x000fe200037fe4ff */
[----:B------:R-:W-:Y:S01]  /*8f30*/  UMOV UR18, 0x0 ;  /* 0x0000000000127882 */ /* 0x000fe20000000000 */
[----:B------:R-:W-:Y:S01]  /*8f40*/  R2UR UR13, R2 ;  /* 0x00000000020d72ca */ /* 0x000fe200000e0000 */
[----:B------:R-:W-:Y:S01]  /*8f50*/  UMOV UR19, 0x4048010 ;  /* 0x0404801000137882 */ /* 0x000fe20000000000 */
[----:B------:R-:W-:Y:S01]  /*8f60*/  R2UR UR15, R3 ;  /* 0x00000000030f72ca */ /* 0x000fe200000e0000 */
[----:B------:R0:W-:Y:S01]  /*8f70*/  UTCHMMA gdesc[UR48], gdesc[UR66], tmem[UR7], tmem[UR54], idesc[UR55], !UPT ;  /* 0x00ff3642300075ea */ /* 0x0001e2000f800007 */
[----:B------:R-:W-:Y:S01]  /*8f80*/  UMOV UR20, 0x0 ;  /* 0x0000000000147882 */ /* 0x000fe20000000000 */
[----:B------:R-:W-:Y:S01]  /*8f90*/  UMOV UR21, 0x4048010 ;  /* 0x0404801000157882 */ /* 0x000fe20000000000 */
[----:B------:R-:W-:Y:S01]  /*8fa0*/  UMOV UR22, 0x0 ;  /* 0x0000000000167882 */ /* 0x000fe20000000000 */
[----:B------:R-:W-:Y:S01]  /*8fb0*/  UMOV UR23, 0x4048010 ;  /* 0x0404801000177882 */ /* 0x000fe20000000000 */
[----:B------:R-:W-:Y:S01]  /*8fc0*/  IMAD.MOV.U32 R209, RZ, RZ, RZ ;  /* 0x000000ffffd17224 */ /* 0x000fe200078e00ff */
[----:B------:R-:W-:Y:S01]  /*8fd0*/  UMOV UR24, 0x0 ;  /* 0x0000000000187882 */ /* 0x000fe20000000000 */
[----:B------:R-:W-:Y:S01]  /*8fe0*/  UMOV UR25, 0x4048010 ;  /* 0x0404801000197882 */ /* 0x000fe20000000000 */
[----:B------:R-:W-:Y:S01]  /*8ff0*/  UMOV UR26, 0x0 ;  /* 0x00000000001a7882 */ /* 0x000fe20000000000 */
[----:B------:R-:W-:Y:S01]  /*9000*/  UMOV UR27, 0x4048010 ;  /* 0x04048010001b7882 */ /* 0x000fe20000000000 */
[----:B------:R-:W-:Y:S01]  /*9010*/  UIADD3.64 UR58, UPT, UPT, UR12, 0x80, URZ ;  /* 0x000000800c3a7897 */ /* 0x000fe2000fffe0ff */
[----:B------:R-:W-:Y:S01]  /*9020*/  @P2 MOV R2, R208 ;  /* 0x000000d000022202 */ /* 0x000fe20000000f00 */
[----:B------:R-:W-:-:S02]  /*9030*/  UIADD3.64 UR60, UPT, UPT, UR14, 0x2, URZ ;  /* 0x000000020e3c7897 */ /* 0x000fc4000fffe0ff */
[----:B------:R1:W-:Y:S01]  /*9040*/  UTCHMMA gdesc[UR12], gdesc[UR14], tmem[UR7], tmem[UR72], idesc[UR73], UPT ;  /* 0x00ff480e0c0075ea */ /* 0x0003e2000b800007 */
[----:B0-----:R-:W-:Y:S01]  /*9050*/  UIADD3.64 UR54, UPT, UPT, UR12, 0x100, URZ ;  /* 0x000001000c367897 */ /* 0x001fe2000fffe0ff */
[----:B------:R-:W-:Y:S01]  /*9060*/  @P2 R2UR UR10, R2 ;  /* 0x00000000020a22ca */ /* 0x000fe200000e0000 */
[----:B------:R-:W-:Y:S02]  /*9070*/  UIADD3.64 UR64, UPT, UPT, UR14, 0x4, URZ ;  /* 0x000000040e407897 */ /* 0x000fe4000fffe0ff */
[----:B------:R-:W-:Y:S02]  /*9080*/  UIADD3.64 UR76, UPT, UPT, UR12, 0x180, URZ ;  /* 0x000001800c4c7897 */ /* 0x000fe4000fffe0ff */
[----:B------:R-:W-:Y:S01]  /*9090*/  UIADD3.64 UR48, UPT, UPT, UR14, 0x7e, URZ ;  /* 0x0000007e0e307897 */ /* 0x000fe2000fffe0ff */
[----:B------:R0:W-:Y:S01]  /*90a0*/  UTCHMMA gdesc[UR58], gdesc[UR60], tmem[UR7], tmem[UR44], idesc[UR45], UPT ;  /* 0x00ff2c3c3a0075ea */ /* 0x0001e2000b800007 */
[----:B------:R-:W-:Y:S02]  /*90b0*/  UIADD3.64 UR66, UPT, UPT, UR14, 0x82, URZ ;  /* 0x000000820e427897 */ /* 0x000fe4000fffe0ff */
[----:B-1----:R-:W-:Y:S01]  /*90c0*/  UIADD3.64 UR72, UPT, UPT, UR12, 0x300, URZ ;  /* 0x000003000c487897 */ /* 0x002fe2000fffe0ff */
[----:B------:R1:W-:Y:S01]  /*90d0*/  UTCHMMA gdesc[UR54], gdesc[UR64], tmem[UR7], tmem[UR46], idesc[UR47], UPT ;  /* 0x00ff2e40360075ea */ /* 0x0003e2000b800007 */
[----:B------:R-:W-:Y:S01]  /*90e0*/  UMOV UR28, 0x0 ;  /* 0x00000000001c7882 */ /* 0x000fe20000000000 */
[----:B------:R-:W-:Y:S01]  /*90f0*/  UMOV UR29, 0x4048010 ;  /* 0x04048010001d7882 */ /* 0x000fe20000000000 */
[----:B------:R-:W-:Y:S01]  /*9100*/  UMOV UR30, 0x0 ;  /* 0x00000000001e7882 */ /* 0x000fe20000000000 */
[----:B------:R2:W-:Y:S01]  /*9110*/  UTCHMMA gdesc[UR76], gdesc[UR48], tmem[UR7], tmem[UR68], idesc[UR69], UPT ;  /* 0x00ff44304c0075ea */ /* 0x0005e2000b800007 */
[----:B------:R-:W-:Y:S01]  /*9120*/  UMOV UR31, 0x4048010 ;  /* 0x04048010001f7882 */ /* 0x000fe20000000000 */
[----:B0-----:R-:W-:-:S02]  /*9130*/  UIADD3.64 UR58, UPT, UPT, UR12, 0x200, URZ ;  /* 0x000002000c3a7897 */ /* 0x001fc4000fffe0ff */
[----:B------:R-:W-:Y:S02]  /*9140*/  UIADD3.64 UR60, UPT, UPT, UR14, 0x80, URZ ;  /* 0x000000800e3c7897 */ /* 0x000fe4000fffe0ff */
[----:B-1----:R-:W-:Y:S02]  /*9150*/  UIADD3.64 UR64, UPT, UPT, UR12, 0x280, URZ ;  /* 0x000002800c407897 */ /* 0x002fe4000fffe0ff */
[----:B------:R-:W-:Y:S02]  /*9160*/  UIADD3.64 UR54, UPT, UPT, UR14, 0x84, URZ ;  /* 0x000000840e367897 */ /* 0x000fe4000fffe0ff */
[----:B--2---:R-:W-:Y:S02]  /*9170*/  UIADD3.64 UR76, UPT, UPT, UR12, 0x480, URZ ;  /* 0x000004800c4c7897 */ /* 0x004fe4000fffe0ff */
[----:B------:R-:W-:Y:S01]  /*9180*/  UIADD3.64 UR68, UPT, UPT, UR14, 0x102, URZ ;  /* 0x000001020e447897 */ /* 0x000fe2000fffe0ff */
[----:B------:R0:W-:Y:S01]  /*9190*/  UTCHMMA gdesc[UR58], gdesc[UR60], tmem[UR7], tmem[UR50], idesc[UR51], UPT ;  /* 0x00ff323c3a0075ea */ /* 0x0001e2000b800007 */
[----:B------:R-:W-:Y:S01]  /*91a0*/  UMOV UR32, 0x0 ;  /* 0x0000000000207882 */ /* 0x000fe20000000000 */
[----:B------:R1:W-:Y:S01]  /*91b0*/  UTCHMMA gdesc[UR64], gdesc[UR66], tmem[UR7], tmem[UR52], idesc[UR53], UPT ;  /* 0x00ff3442400075ea */ /* 0x0003e2000b800007 */
[----:B------:R-:W-:Y:S01]  /*91c0*/  UMOV UR33, 0x4048010 ;  /* 0x0404801000217882 */ /* 0x000fe20000000000 */
[----:B------:R2:W-:Y:S01]  /*91d0*/  UTCHMMA gdesc[UR72], gdesc[UR54], tmem[UR7], tmem[UR70], idesc[UR71], UPT ;  /* 0x00ff4636480075ea */ /* 0x0005e2000b800007 */
[----:B------:R-:W-:Y:S01]  /*91e0*/  UMOV UR34, 0x0 ;  /* 0x0000000000227882 */ /* 0x000fe20000000000 */
[----:B------:R-:W-:Y:S01]  /*91f0*/  UMOV UR35, 0x4048010 ;  /* 0x0404801000237882 */ /* 0x000fe20000000000 */
[----:B------:R-:W-:Y:S01]  /*9200*/  UMOV UR36, 0x0 ;  /* 0x0000000000247882 */ /* 0x000fe20000000000 */
[----:B------:R-:W-:Y:S01]  /*9210*/  UMOV UR37, 0x4048010 ;  /* 0x0404801000257882 */ /* 0x000fe20000000000 */
        /* <DEDUP_REMOVED lines=8> */
[----:B------:R-:W-:Y:S01]  /*92a0*/  UIADD3.64 UR70, UPT, UPT, UR12, 0x700, URZ ;  /* 0x000007000c467897 */ /* 0x000fe2000fffe0ff */
[----:B------:R-:W-:-:S02]  /*92b0*/  UMOV UR39, 0x4048010 ;  /* 0x0404801000277882 */ /* 0x000fc40000000000 */
[----:B------:R1:W-:Y:S01]  /*92c0*/  UTCHMMA gdesc[UR64], gdesc[UR66], tmem[UR7], tmem[UR62], idesc[UR63], UPT ;  /* 0x00ff3e42400075ea */ /* 0x0003e2000b800007 */
[----:B------:R2:W-:Y:S01]  /*92d0*/  UTCHMMA gdesc[UR76], gdesc[UR68], tmem[UR7], tmem[UR74], idesc[UR75], UPT ;  /* 0x00ff4a444c0075ea */ /* 0x0005e2000b800007 */
[----:B------:R-:W-:Y:S01]  /*92e0*/  UMOV UR40, 0x0 ;  /* 0x0000000000287882 */ /* 0x000fe20000000000 */
[----:B------:R-:W-:Y:S01]  /*92f0*/  UMOV UR41, 0x4048010 ;  /* 0x0404801000297882 */ /* 0x000fe20000000000 */
[----:B------:R-:W-:Y:S01]  /*9300*/  UMOV UR42, 0x0 ;  /* 0x00000000002a7882 */ /* 0x000fe20000000000 */
[----:B------:R-:W-:Y:S01]  /*9310*/  UMOV UR43, 0x4048010 ;  /* 0x04048010002b7882 */ /* 0x000fe20000000000 */
[----:B0-----:R-:W-:Y:S02]  /*9320*/  UIADD3.64 UR56, UPT, UPT, UR14, 0x104, URZ ;  /* 0x000001040e387897 */ /* 0x001fe4000fffe0ff */
[----:B------:R-:W-:Y:S02]  /*9330*/  UIADD3.64 UR58, UPT, UPT, UR12, 0x580, URZ ;  /* 0x000005800c3a7897 */ /* 0x000fe4000fffe0ff */
[----:B------:R-:W-:-:S02]  /*9340*/  UIADD3.64 UR60, UPT, UPT, UR14, 0x17e, URZ ;  /* 0x0000017e0e3c7897 */ /* 0x000fc4000fffe0ff */
[----:B-1----:R-:W-:Y:S02]  /*9350*/  UIADD3.64 UR62, UPT, UPT, UR12, 0x600, URZ ;  /* 0x000006000c3e7897 */ /* 0x002fe4000fffe0ff */
[----:B------:R-:W-:Y:S01]  /*9360*/  UIADD3.64 UR64, UPT, UPT, UR14, 0x180, URZ ;  /* 0x000001800e407897 */ /* 0x000fe2000fffe0ff */
[----:B------:R0:W-:Y:S01]  /*9370*/  UTCHMMA gdesc[UR54], gdesc[UR56], tmem[UR7], tmem[UR16], idesc[UR17], UPT ;  /* 0x00ff1038360075ea */ /* 0x0001e2000b800007 */
[----:B------:R-:W-:Y:S02]  /*9380*/  UIADD3.64 UR66, UPT, UPT, UR12, 0x680, URZ ;  /* 0x000006800c427897 */ /* 0x000fe4000fffe0ff */
[----:B--2---:R-:W-:Y:S01]  /*9390*/  UIADD3.64 UR68, UPT, UPT, UR14, 0x184, URZ ;  /* 0x000001840e447897 */ /* 0x004fe2000fffe0ff */
[----:B------:R1:W-:Y:S01]  /*93a0*/  UTCHMMA gdesc[UR58], gdesc[UR60], tmem[UR7], tmem[UR18], idesc[UR19], UPT ;  /* 0x00ff123c3a0075ea */ /* 0x0003e2000b800007 */
[----:B------:R-:W-:Y:S02]  /*93b0*/  UIADD3.64 UR74, UPT, UPT, UR14, 0x202, URZ ;  /* 0x000002020e4a7897 */ /* 0x000fe4000fffe0ff */
[----:B------:R-:W-:Y:S01]  /*93c0*/  UIADD3.64 UR76, UPT, UPT, UR12, 0x980, URZ ;  /* 0x000009800c4c7897 */ /* 0x000fe2000fffe0ff */
[----:B------:R2:W-:Y:S01]  /*93d0*/  UTCHMMA gdesc[UR62], gdesc[UR64], tmem[UR7], tmem[UR20], idesc[UR21], UPT ;  /* 0x00ff14403e0075ea */ /* 0x0005e2000b800007 */
[----:B------:R-:W-:Y:S01]  /*93e0*/  UMOV UR48, 0x0 ;  /* 0x0000000000307882 */ /* 0x000fe20000000000 */
[----:B0-----:R-:W-:Y:S01]  /*93f0*/  UIADD3.64 UR54, UPT, UPT, UR12, 0x780, URZ ;  /* 0x000007800c367897 */ /* 0x001fe2000fffe0ff */
[----:B------:R0:W-:Y:S01]  /*9400*/  UTCHMMA gdesc[UR66], gdesc[UR72], tmem[UR7], tmem[UR22], idesc[UR23], UPT ;  /* 0x00ff1648420075ea */ /* 0x0001e2000b800007 */
[----:B------:R-:W-:Y:S01]  /*9410*/  UIADD3.64 UR56, UPT, UPT, UR14, 0x1fe, URZ ;  /* 0x000001fe0e387897 */ /* 0x000fe2000fffe0ff */
[----:B------:R3:W-:Y:S01]  /*9420*/  UTCHMMA gdesc[UR70], gdesc[UR68], tmem[UR7], tmem[UR24], idesc[UR25], UPT ;  /* 0x00ff1844460075ea */ /* 0x0007e2000b800007 */
[----:B------:R-:W-:-:S02]  /*9430*/  UIADD3.64 UR16, UPT, UPT, UR12, 0x800, URZ ;  /* 0x000008000c107897 */ /* 0x000fc4000fffe0ff */
[----:B-1----:R-:W-:Y:S02]  /*9440*/  UIADD3.64 UR58, UPT, UPT, UR14, 0x200, URZ ;  /* 0x000002000e3a7897 */ /* 0x002fe4000fffe0ff */
[----:B------:R-:W-:Y:S02]  /*9450*/  UIADD3.64 UR18, UPT, UPT, UR12, 0x880, URZ ;  /* 0x000008800c127897 */ /* 0x000fe4000fffe0ff */
[----:B------:R-:W-:Y:S01]  /*9460*/  UIADD3.64 UR60, UPT, UPT, UR12, 0x900, URZ ;  /* 0x000009000c3c7897 */ /* 0x000fe2000fffe0ff */
[----:B------:R1:W-:Y:S01]  /*9470*/  UTCHMMA gdesc[UR54], gdesc[UR56], tmem[UR7], tmem[UR26], idesc[UR27], UPT ;  /* 0x00ff1a38360075ea */ /* 0x0003e2000b800007 */
[----:B--2---:R-:W-:Y:S02]  /*9480*/  UIADD3.64 UR20, UPT, UPT, UR14, 0x204, URZ ;  /* 0x000002040e147897 */ /* 0x004fe4000fffe0ff */
[----:B------:R-:W-:Y:S01]  /*9490*/  UIADD3.64 UR64, UPT, UPT, UR14, 0x27e, URZ ;  /* 0x0000027e0e407897 */ /* 0x000fe2000fffe0ff */
[----:B------:R2:W-:Y:S01]  /*94a0*/  UTCHMMA gdesc[UR16], gdesc[UR58], tmem[UR7], tmem[UR28], idesc[UR29], UPT ;  /* 0x00ff1c3a100075ea */ /* 0x0005e2000b800007 */
[----:B------:R-:W-:Y:S01]  /*94b0*/  UIADD3.64 UR62, UPT, UPT, UR12, 0xa00, URZ ;  /* 0x00000a000c3e7897 */ /* 0x000fe2000fffe0ff */
[----:B------:R4:W-:Y:S01]  /*94c0*/  UTCHMMA gdesc[UR18], gdesc[UR74], tmem[UR7], tmem[UR30], idesc[UR31], UPT ;  /* 0x00ff1e4a120075ea */ /* 0x0009e2000b800007 */
[----:B0-----:R-:W-:-:S02]  /*94d0*/  UIADD3.64 UR22, UPT, UPT, UR14, 0x280, URZ ;  /* 0x000002800e167897 */ /* 0x001fc4000fffe0ff */
[----:B------:R-:W-:Y:S01]  /*94e0*/  UIADD3.64 UR66, UPT, UPT, UR12, 0xa80, URZ ;  /* 0x00000a800c427897 */ /* 0x000fe2000fffe0ff */
[----:B------:R0:W-:Y:S01]  /*94f0*/  UTCHMMA gdesc[UR60], gdesc[UR20], tmem[UR7], tmem[UR32], idesc[UR33], UPT ;  /* 0x00ff20143c0075ea */ /* 0x0001e2000b800007 */
[----:B---3--:R-:W-:Y:S01]  /*9500*/  UIADD3.64 UR68, UPT, UPT, UR14, 0x282, URZ ;  /* 0x000002820e447897 */ /* 0x008fe2000fffe0ff */
[----:B------:R3:W-:Y:S01]  /*9510*/  UTCHMMA gdesc[UR76], gdesc[UR64], tmem[UR7], tmem[UR34], idesc[UR35], UPT ;  /* 0x00ff22404c0075ea */ /* 0x0007e2000b800007 */
[----:B------:R-:W-:Y:S02]  /*9520*/  UIADD3.64 UR24, UPT, UPT, UR12, 0xb00, URZ ;  /* 0x00000b000c187897 */ /* 0x000fe4000fffe0ff */
[----:B-1----:R-:W-:Y:S02]  /*9530*/  UIADD3.64 UR54, UPT, UPT, UR14, 0x284, URZ ;  /* 0x000002840e367897 */ /* 0x002fe4000fffe0ff */
[----:B------:R-:W-:Y:S02]  /*9540*/  UIADD3.64 UR26, UPT, UPT, UR12, 0xb80, URZ ;  /* 0x00000b800c1a7897 */ /* 0x000fe4000fffe0ff */
[----:B------:R-:W-:-:S02]  /*9550*/  UIADD3.64 UR72, UPT, UPT, UR14, 0x2fe, URZ ;  /* 0x000002fe0e487897 */ /* 0x000fc4000fffe0ff */
[----:B--2---:R-:W-:Y:S02]  /*9560*/  UIADD3.64 UR16, UPT, UPT, UR12, 0xc00, URZ ;  /* 0x00000c000c107897 */ /* 0x004fe4000fffe0ff */
[----:B------:R-:W-:Y:S02]  /*9570*/  UIADD3.64 UR28, UPT, UPT, UR14, 0x300, URZ ;  /* 0x000003000e1c7897 */ /* 0x000fe4000fffe0ff */
[----:B------:R-:W-:Y:S02]  /*9580*/  UIADD3.64 UR70, UPT, UPT, UR12, 0xc80, URZ ;  /* 0x00000c800c467897 */ /* 0x000fe4000fffe0ff */
[----:B----4-:R-:W-:Y:S02]  /*9590*/  UIADD3.64 UR30, UPT, UPT, UR14, 0x302, URZ ;  /* 0x000003020e1e7897 */ /* 0x010fe4000fffe0ff */
[----:B------:R-:W-:Y:S02]  /*95a0*/  UIADD3.64 UR18, UPT, UPT, UR12, 0xd00, URZ ;  /* 0x00000d000c127897 */ /* 0x000fe4000fffe0ff */
[----:B------:R-:W-:-:S02]  /*95b0*/  UIADD3.64 UR56, UPT, UPT, UR14, 0x304, URZ ;  /* 0x000003040e387897 */ /* 0x000fc4000fffe0ff */
[----:B0-----:R-:W-:Y:S02]  /*95c0*/  UIADD3.64 UR20, UPT, UPT, UR12, 0xd80, URZ ;  /* 0x00000d800c147897 */ /* 0x001fe4000fffe0ff */
[----:B------:R-:W-:Y:S01]  /*95d0*/  UIADD3.64 UR32, UPT, UPT, UR14, 0x37e, URZ ;  /* 0x0000037e0e207897 */ /* 0x000fe2000fffe0ff */
[----:B---3--:R-:W-:Y:S01]  /*95e0*/  UMOV UR76, 0x0 ;  /* 0x00000000004c7882 */ /* 0x008fe20000000000 */
[----:B------:R-:W-:Y:S01]  /*95f0*/  UMOV UR77, 0x4048010 ;  /* 0x04048010004d7882 */ /* 0x000fe20000000000 */
[----:B------:R-:W-:Y:S01]  /*9600*/  UIADD3.64 UR58, UPT, UPT, UR12, 0xe00, URZ ;  /* 0x00000e000c3a7897 */ /* 0x000fe2000fffe0ff */
[----:B------:R0:W-:Y:S01]  /*9610*/  UTCHMMA gdesc[UR62], gdesc[UR22], tmem[UR7], tmem[UR76], idesc[UR77], UPT ;  /* 0x00ff4c163e0075ea */ /* 0x0001e2000b800007 */
[----:B------:R-:W-:Y:S01]  /*9620*/  UIADD3.64 UR60, UPT, UPT, UR14, 0x380, URZ ;  /* 0x000003800e3c7897 */ /* 0x000fe2000fffe0ff */
[----:B------:R-:W-:Y:S01]  /*9630*/  UMOV UR64, 0x0 ;  /* 0x0000000000407882 */ /* 0x000fe20000000000 */
[----:B------:R-:W-:Y:S01]  /*9640*/  UMOV UR65, 0x4048010 ;  /* 0x0404801000417882 */ /* 0x000fe20000000000 */
[----:B------:R-:W-:Y:S01]  /*9650*/  UIADD3.64 UR34, UPT, UPT, UR12, 0xe80, URZ ;  /* 0x00000e800c227897 */ /* 0x000fe2000fffe0ff */
[----:B------:R0:W-:Y:S01]  /*9660*/  UTCHMMA gdesc[UR66], gdesc[UR68], tmem[UR7], tmem[UR64], idesc[UR65], UPT ;  /* 0x00ff4044420075ea */ /* 0x0001e2000b800007 */
[----:B------:R-:W-:Y:S01]  /*9670*/  UIADD3.64 UR74, UPT, UPT, UR14, 0x382, URZ ;  /* 0x000003820e4a7897 */ /* 0x000fe2000fffe0ff */
[----:B------:R0:W-:Y:S01]  /*9680*/  UTCHMMA gdesc[UR24], gdesc[UR54], tmem[UR7], tmem[UR36], idesc[UR37], UPT ;  /* 0x00ff2436180075ea */ /* 0x0001e2000b800007 */
[----:B------:R-:W-:Y:S01]  /*9690*/  UIADD3.64 UR12, UPT, UPT, UR12, 0xf00, URZ ;  /* 0x00000f000c0c7897 */ /* 0x000fe2000fffe0ff */
[----:B------:R0:W-:Y:S01]  /*96a0*/  UTCHMMA gdesc[UR26], gdesc[UR72], tmem[UR7], tmem[UR38], idesc[UR39], UPT ;  /* 0x00ff26481a0075ea */ /* 0x0001e2000b800007 */
[----:B------:R-:W-:Y:S01]  /*96b0*/  UIADD3.64 UR14, UPT, UPT, UR14, 0x384, URZ ;  /* 0x000003840e0e7897 */ /* 0x000fe2000fffe0ff */
[----:B------:R0:W-:Y:S01]  /*96c0*/  UTCHMMA gdesc[UR16], gdesc[UR28], tmem[UR7], tmem[UR40], idesc[UR41], UPT ;  /* 0x00ff281c100075ea */ /* 0x0001e2000b800007 */
[----:B------:R0:W-:Y:S01]  /*96d0*/  UTCHMMA gdesc[UR70], gdesc[UR30], tmem[UR7], tmem[UR42], idesc[UR43], UPT ;  /* 0x00ff2a1e460075ea */ /* 0x0001e2000b800007 */
[----:B------:R-:W-:Y:S01]  /*96e0*/  UMOV UR49, 0x4048010 ;  /* 0x0404801000317882 */ /* 0x000fe20000000000 */
[----:B------:R0:W-:Y:S01]  /*96f0*/  UTCHMMA gdesc[UR18], gdesc[UR56], tmem[UR7], tmem[UR44], idesc[UR45], UPT ;  /* 0x00ff2c38120075ea */ /* 0x0001e2000b800007 */
[----:B------:R0:W-:Y:S01]  /*9700*/  UTCHMMA gdesc[UR20], gdesc[UR32], tmem[UR7], tmem[UR46], idesc[UR47], UPT ;  /* 0x00ff2e20140075ea */ /* 0x0001e2000b800007 */
[----:B------:R0:W-:Y:S01]  /*9710*/  UTCHMMA gdesc[UR58], gdesc[UR60], tmem[UR7], tmem[UR48], idesc[UR49], UPT ;  /* 0x00ff303c3a0075ea */ /* 0x0001e2000b800007 */
[----:B------:R0:W-:Y:S02]  /*9720*/  UTCHMMA gdesc[UR34], gdesc[UR74], tmem[UR7], tmem[UR50], idesc[UR51], UPT ;  /* 0x00ff324a220075ea */ /* 0x0001e4000b800007 */
[----:B------:R0:W-:Y:S01]  /*9730*/  UTCHMMA gdesc[UR12], gdesc[UR14], tmem[UR7], tmem[UR52], idesc[UR53], UPT ;  /* 0x00ff340e0c0075ea */ /* 0x0001e2000b800007 */
[----:B------:R0:W-:Y:S01]  /*9740*/  UTCBAR [UR10], URZ ;  /* 0x000000ff0a0073e9 */ /* 0x0001e200080000ff */
[----:B------:R-:W-:Y:S01]  /*9750*/  NOP ;  /* 0x0000000000007918 */ /* 0x000fe20000000000 */
.L_x_6:
[----:B------:R-:W-:Y:S05]  /*9760*/  @!P0 BRA `(.L_x_7) ;  /* 0x0000000000088947 */ /* 0x000fea0003800000 */
[----:B------:R-:W1:Y:S02]  /*9770*/  SYNCS.PHASECHK.TRANS64.TRYWAIT P2, [UR4+0x14000], RZ ;  /* 0x014000ffff0075a7 */ /* 0x000e640008041104 */
[----:B-1----:R-:W-:Y:S05]  /*9780*/  @!P2 BRA `(.L_x_8) ;  /* 0x00000124005ca947 */ /* 0x002fea0003800000 */
.L_x_7:
[----:B------:R-:W2:Y:S04]  /*9790*/  LDL.64 R76, [R1+0x360] ;  /* 0x00036000014c7983 */ /* 0x000ea80000100a00 */
[----:B------:R-:W3:Y:S01]  /*97a0*/  LDL.64 R78, [R1+0x368] ;  /* 0x00036800014e7983 */ /* 0x000ee20000100a00 */
[----:B------:R-:W-:Y:S06]  /*97b0*/  BAR.SYNC.DEFER_BLOCKING 0x0 ;  /* 0x0000000000007b1d */ /* 0x000fec0000010000 */
[----:B------:R-:W4:Y:S01]  /*97c0*/  LDL.64 R2, [R1+0x358] ;  /* 0x0003580001027983 */ /* 0x000f220000100a00 */
[----:B------:R-:W-:Y:S01]  /*97d0*/  LDTM.16dp32bit_t0_t15.x8 R4, tmem[UR6+0x100] ;  /* 0x00010006000479ee */ /* 0x000fe20008980000 */
[----:B------:R-:W1:Y:S02]  /*97e0*/  LDTM.16dp32bit_t16_t31.x8 R4, tmem[UR6+0x108] ;  /* 0x00010806000479ee */ /* 0x000e6400089a0000 */
[----:B------:R-:W4:Y:S04]  /*97f0*/  LDL.64 R132, [R1+0x350] ;  /* 0x0003500001847983 */ /* 0x000f280000100a00 */
[----:B------:R-:W4:Y:S04]  /*9800*/  LDL.64 R130, [R1+0x348] ;  /* 0x0003480001827983 */ /* 0x000f280000100a00 */
[----:B------:R-:W4:Y:S01]  /*9810*/  LDL.64 R128, [R1+0x340] ;  /* 0x0003400001807983 */ /* 0x000f220000100a00 */
[----:B------:R-:W0:Y:S01]  /*9820*/  @!P5 SYNCS.CCTL.IV [UR4+0x14000] ;  /* 0x01400000ff00d9b1 */ /* 0x000e220008000004 */
[----:B------:R-:W-:-:S02]  /*9830*/  NOP ;  /* 0x0000000000007918 */ /* 0x000fc40000000000 */
[----:B------:R-:W4:Y:S04]  /*9840*/  LDL.64 R126, [R1+0x338] ;  /* 0x00033800017e7983 */ /* 0x000f280000100a00 */
        /* <DEDUP_REMOVED lines=23> */
[----:B--2---:R-:W5:Y:S04]  /*99c0*/  @P0 LDG.E.U16 R12, desc[UR8][R76.64] ;  /* 0x000000084c0c0981 */ /* 0x004f68000c1e1500 */
[----:B---3--:R-:W5:Y:S04]  /*99d0*/  @P0 LDG.E.U16 R0, desc[UR8][R78.64] ;  /* 0x000000084e000981 */ /* 0x008f68000c1e1500 */
[----:B------:R-:W2:Y:S04]  /*99e0*/  LDL.64 R76, [R1+0x278] ;  /* 0x00027800014c7983 */ /* 0x000ea80000100a00 */
[----:B------:R-:W3:Y:S04]  /*99f0*/  LDL.64 R78, [R1+0x270] ;  /* 0x00027000014e7983 */ /* 0x000ee80000100a00 */
[----:B----4-:R-:W5:Y:S04]  /*9a00*/  @P0 LDG.E.U16 R13, desc[UR8][R2.64] ;  /* 0x00000008020d0981 */ /* 0x010f68000c1e1500 */
[----:B------:R-:W5:Y:S04]  /*9a10*/  @P0 LDG.E.U16 R14, desc[UR8][R132.64] ;  /* 0x00000008840e0981 */ /* 0x000f68000c1e1500 */
[----:B------:R-:W5:Y:S04]  /*9a20*/  @P0 LDG.E.U16 R15, desc[UR8][R130.64] ;  /* 0x00000008820f0981 */ /* 0x000f68000c1e1500 */
[----:B------:R-:W4:Y:S04]  /*9a30*/  LDL.64 R2, [R1+0x268] ;  /* 0x0002680001027983 */ /* 0x000f280000100a00 */
[----:B------:R-:W5:Y:S04]  /*9a40*/  @P0 LDG.E.U16 R16, desc[UR8][R128.64] ;  /* 0x0000000880100981 */ /* 0x000f68000c1e1500 */
        /* <DEDUP_REMOVED lines=84> */
[----:B--2---:R-:W5:Y:S04]  /*9f90*/  @P0 LDG.E.U16 R44, desc[UR8][R76.64] ;  /* 0x000000084c2c0981 */ /* 0x004f68000c1e1500 */
[----:B---3--:R-:W5:Y:S04]  /*9fa0*/  @P0 LDG.E.U16 R73, desc[UR8][R78.64] ;  /* 0x000000084e490981 */ /* 0x008f68000c1e1500 */
[----:B------:R-:W2:Y:S01]  /*9fb0*/  LDL.64 R76, [R1+0x170] ;  /* 0x00017000014c7983 */ /* 0x000ea20000100a00 */
[----:B------:R-:W3:Y:S03]  /*9fc0*/  S2R R214, SR_CTAID.X ;  /* 0x0000000000d67919 */ /* 0x000ee60000002500 */
[----:B----4-:R4:W5:Y:S02]  /*9fd0*/  @P0 LDG.E.U16 R72, desc[UR8][R2.64] ;  /* 0x0000000802480981 */ /* 0x010964000c1e1500 */
[----:B----4-:R-:W4:Y:S01]  /*9fe0*/  S2R R3, SR_TID.X ;  /* 0x0000000000037919 */ /* 0x010f220000002100 */
[----:B---3--:R-:W-:-:S02]  /*9ff0*/  SHF.L.U32 R214, R214, 0x6, RZ ;  /* 0x00000006d6d67819 */ /* 0x008fc400000006ff */
[C---:B----4-:R-:W-:Y:S02]  /*a000*/  LOP3.LUT R2, R3.reuse, 0x60, RZ, 0xc0, !PT ;  /* 0x0000006003027812 */ /* 0x050fe400078ec0ff */
[----:B------:R-:W-:Y:S02]  /*a010*/  LOP3.LUT R3, R3, 0x10, RZ, 0xc0, !PT ;  /* 0x0000001003037812 */ /* 0x000fe400078ec0ff */
[----:B------:R-:W-:-:S05]  /*a020*/  LEA.HI R199, R2, R199, RZ, 0x1f ;  /* 0x000000c702c77211 */ /* 0x000fca00078ff8ff */
[----:B------:R-:W-:Y:S01]  /*a030*/  IMAD.IADD R199, R214, 0x1, R199 ;  /* 0x00000001d6c77824 */ /* 0x000fe200078e02c7 */
[----:B--2---:R2:W5:Y:S02]  /*a040*/  @P0 LDG.E.U16 R74, desc[UR8][R76.64] ;  /* 0x000000084c4a0981 */ /* 0x004564000c1e1500 */
[----:B--2---:R-:W1:Y:S01]  /*a050*/  LDC R76, c[0x0][0x3a8] ;  /* 0x0000ea00ff4c7b82 */ /* 0x004e620000000800 */
[----:B------:R-:W-:-:S05]  /*a060*/  SHF.R.U32.HI R77, RZ, 0x1, R3 ;  /* 0x00000001ff4d7819 */ /* 0x000fca0000011603 */
[----:B------:R-:W-:Y:S01]  /*a070*/  VIADD R2, R77, 0x2 ;  /* 0x000000024d027836 */ /* 0x000fe20000000000 */
[-C--:B------:R-:W-:Y:S01]  /*a080*/  ISETP.GT.AND P2, PT, R199, R77.reuse, PT ;  /* 0x0000004dc700720c */ /* 0x080fe20003f44270 */
[----:B------:R-:W-:Y:S01]  /*a090*/  VIADD R75, R77, 0x3 ;  /* 0x000000034d4b7836 */ /* 0x000fe20000000000 */
[C---:B------:R-:W-:Y:S02]  /*a0a0*/  ISETP.GE.AND P3, PT, R199.reuse, R77, PT ;  /* 0x0000004dc700720c */ /* 0x040fe40003f66270 */
[----:B------:R-:W-:Y:S02]  /*a0b0*/  ISETP.GE.AND P6, PT, R199, R2, PT ;  /* 0x00000002c700720c */ /* 0x000fe40003fc6270 */
[----:B------:R-:W-:Y:S01]  /*a0c0*/  IADD3 R2, PT, PT, R77, 0x4, RZ ;  /* 0x000000044d027810 */ /* 0x000fe20007ffe0ff */
[-C--:B-1----:R-:W-:Y:S01]  /*a0d0*/  FMUL R3, R4, R76.reuse ;  /* 0x0000004c04037220 */ /* 0x082fe20000400000 */
[-C--:B------:R-:W-:Y:S01]  /*a0e0*/  FMUL R4, R5, R76.reuse ;  /* 0x0000004c05047220 */ /* 0x080fe20000400000 */
[----:B------:R-:W-:Y:S01]  /*a0f0*/  FMUL R5, R6, R76 ;  /* 0x0000004c06057220 */ /* 0x000fe20000400000 */
[----:B------:R-:W-:-:S02]  /*a100*/  VIADD R6, R77, 0x5 ;  /* 0x000000054d067836 */ /* 0x000fc40000000000 */
[----:B------:R-:W-:Y:S01]  /*a110*/  FMUL R7, R7, R76 ;  /* 0x0000004c07077220 */ /* 0x000fe20000400000 */
[----:B------:R-:W-:Y:S02]  /*a120*/  FSEL R3, R3, -INF , P3 ;  /* 0xff80000003037808 */ /* 0x000fe40001800000 */
[----:B------:R-:W-:Y:S02]  /*a130*/  FSEL R4, R4, -INF , P2 ;  /* 0xff80000004047808 */ /* 0x000fe40001000000 */
[----:B------:R-:W-:Y:S01]  /*a140*/  ISETP.GE.AND P2, PT, R199, R2, PT ;  /* 0x00000002c700720c */ /* 0x000fe20003f46270 */
[----:B------:R-:W-:Y:S01]  /*a150*/  VIADD R2, R77, 0x6 ;  /* 0x000000064d027836 */ /* 0x000fe20000000000 */
[----:B------:R-:W-:Y:S02]  /*a160*/  ISETP.GE.AND P3, PT, R199, R75, PT ;  /* 0x0000004bc700720c */ /* 0x000fe40003f66270 */
[----:B------:R-:W-:Y:S02]  /*a170*/  FSEL R5, R5, -INF , P6 ;  /* 0xff80000005057808 */ /* 0x000fe40003000000 */
[----:B------:R-:W-:Y:S01]  /*a180*/  ISETP.GE.AND P6, PT, R199, R6, PT ;  /* 0x00000006c700720c */ /* 0x000fe20003fc6270 */
[----:B------:R-:W-:Y:S01]  /*a190*/  FMUL R8, R8, R76 ;  /* 0x0000004c08087220 */ /* 0x000fe20000400000 */
[----:B------:R-:W-:-:S02]  /*a1a0*/  FSEL R6, R7, -INF , P3 ;  /* 0xff80000007067808 */ /* 0x000fc40001800000 */
[----:B------:R-:W-:Y:S01]  /*a1b0*/  ISETP.GE.AND P3, PT, R199, R2, PT ;  /* 0x00000002c700720c */ /* 0x000fe20003f66270 */
[----:B------:R-:W-:Y:S01]  /*a1c0*/  VIADD R2, R77, 0x7 ;  /* 0x000000074d027836 */ /* 0x000fe20000000000 */
[----:B------:R-:W-:Y:S01]  /*a1d0*/  FSEL R7, R8, -INF , P2 ;  /* 0xff80000008077808 */ /* 0x000fe20001000000 */
[-C--:B------:R-:W-:Y:S01]  /*a1e0*/  FMUL R9, R9, R76.reuse ;  /* 0x0000004c09097220 */ /* 0x080fe20000400000 */
[----:B------:R-:W-:Y:S02]  /*a1f0*/  FMUL R10, R10, R76 ;  /* 0x0000004c0a0a7220 */ /* 0x000fe40000400000 */
[----:B------:R-:W-:Y:S02]  /*a200*/  ISETP.GE.AND P2, PT, R199, R2, PT ;  /* 0x00000002c700720c */ /* 0x000fe40003f46270 */
[----:B------:R-:W-:Y:S01]  /*a210*/  FMNMX3 R2, R3, R4, R5, !PT ;  /* 0x0000000403027276 */ /* 0x000fe20007800005 */
[----:B------:R-:W-:Y:S01]  /*a220*/  FMUL R8, R11, R76 ;  /* 0x0000004c0b087220 */ /* 0x000fe20000400000 */
[----:B------:R-:W-:-:S02]  /*a230*/  FSEL R9, R9, -INF , P6 ;  /* 0xff80000009097808 */ /* 0x000fc40003000000 */
[----:B------:R-:W-:Y:S02]  /*a240*/  FSEL R10, R10, -INF , P3 ;  /* 0xff8000000a0a7808 */ /* 0x000fe40001800000 */
[----:B------:R-:W-:Y:S02]  /*a250*/  FMNMX3 R2, R2, R6, R7, !PT ;  /* 0x0000000602027276 */ /* 0x000fe40007800007 */
[----:B------:R-:W-:Y:S02]  /*a260*/  FSEL R8, R8, -INF , P2 ;  /* 0xff80000008087808 */ /* 0x000fe40001000000 */
[----:B------:R-:W-:-:S04]  /*a270*/  FMNMX3 R2, R2, R9, R10, !PT ;  /* 0x0000000902027276 */ /* 0x000fc8000780000a */
[----:B------:R-:W-:-:S05]  /*a280*/  FMNMX R2, R8, R2, !PT ;  /* 0x0000000208027209 */ /* 0x000fca0007800000 */
[----:B------:R-:W1:Y:S02]  /*a290*/  SHFL.BFLY PT, R11, R2, 0x10, 0x1f ;  /* 0x0e001f00020b7f89 */ /* 0x000e6400000e0000 */
[----:B-1----:R-:W-:-:S05]  /*a2a0*/  FMNMX3 R2, R2, -INF , R11, !PT ;  /* 0xff80000002027876 */ /* 0x002fca000780000b */
[--C-:B------:R-:W-:Y:S01]  /*a2b0*/  FADD R3, R3, -R2.reuse ;  /* 0x8000000203037221 */ /* 0x100fe20000000000 */
[----:B------:R-:W-:-:S03]  /*a2c0*/  FADD R11, R4, -R2 ;  /* 0x80000002040b7221 */ /* 0x000fc60000000000 */
[----:B------:R-:W-:Y:S01]  /*a2d0*/  FMUL R3, R3, 1.4426950216293334961 ;  /* 0x3fb8aa3b03037820 */ /* 0x000fe20000400000 */
[----:B------:R-:W-:-:S03]  /*a2e0*/  FMUL R11, R11, 1.4426950216293334961 ;  /* 0x3fb8aa3b0b0b7820 */ /* 0x000fc60000400000 */
[----:B------:R1:W-:Y:S02]  /*a2f0*/  MUFU.EX2 R4, R3 ;  /* 0x0000000300047308 */ /* 0x0003e40000000800 */
[----:B-1----:R-:W-:-:S06]  /*a300*/  FADD R3, R5, -R2 ;  /* 0x8000000205037221 */ /* 0x002fcc0000000000 */
[----:B------:R1:W2:Y:S01]  /*a310*/  MUFU.EX2 R5, R11 ;  /* 0x0000000b00057308 */ /* 0x0002a20000000800 */
[----:B------:R-:W-:Y:S01]  /*a320*/  FMUL R3, R3, 1.4426950216293334961 ;  /* 0x3fb8aa3b03037820 */ /* 0x000fe20000400000 */
[----:B-1----:R-:W-:-:S06]  /*a330*/  FADD R11, R6, -R2 ;  /* 0x80000002060b7221 */ /* 0x002fcc0000000000 */
[----:B------:R1:W3:Y:S01]  /*a340*/  MUFU.EX2 R6, R3 ;  /* 0x0000000300067308 */ /* 0x0002e20000000800 */
[----:B------:R-:W-:Y:S01]  /*a350*/  FMUL R11, R11, 1.4426950216293334961 ;  /* 0x3fb8aa3b0b0b7820 */ /* 0x000fe20000400000 */
[----:B-1----:R-:W-:-:S06]  /*a360*/  FADD R3, R7, -R2 ;  /* 0x8000000207037221 */ /* 0x002fcc0000000000 */
[----:B------:R1:W4:Y:S01]  /*a370*/  MUFU.EX2 R7, R11 ;  /* 0x0000000b00077308 */ /* 0x0003220000000800 */
[----:B------:R-:W-:Y:S01]  /*a380*/  FMUL R3, R3, 1.4426950216293334961 ;  /* 0x3fb8aa3b03037820 */ /* 0x000fe20000400000 */
[----:B-1----:R-:W-:-:S06]  /*a390*/  FADD R11, R9, -R2 ;  /* 0x80000002090b7221 */ /* 0x002fcc0000000000 */
[----:B------:R1:W0:Y:S01]  /*a3a0*/  MUFU.EX2 R9, R3 ;  /* 0x0000000300097308 */ /* 0x0002220000000800 */
[----:B------:R-:W-:Y:S01]  /*a3b0*/  FMUL R11, R11, 1.4426950216293334961 ;  /* 0x3fb8aa3b0b0b7820 */ /* 0x000fe20000400000 */
[----:B-1----:R-:W-:-:S06]  /*a3c0*/  FADD R3, R10, -R2 ;  /* 0x800000020a037221 */ /* 0x002fcc0000000000 */
[----:B------:R1:W0:Y:S01]  /*a3d0*/  MUFU.EX2 R10, R11 ;  /* 0x0000000b000a7308 */ /* 0x0002220000000800 */
[----:B------:R-:W-:Y:S01]  /*a3e0*/  FMUL R3, R3, 1.4426950216293334961 ;  /* 0x3fb8aa3b03037820 */ /* 0x000fe20000400000 */
[----:B-1----:R-:W-:-:S06]  /*a3f0*/  FADD R11, R8, -R2 ;  /* 0x80000002080b7221 */ /* 0x002fcc0000000000 */
[----:B------:R2:W1:Y:S01]  /*a400*/  MUFU.EX2 R8, R3 ;  /* 0x0000000300087308 */ /* 0x0004620000000800 */
[----:B------:R-:W-:Y:S01]  /*a410*/  FMUL R11, R11, 1.4426950216293334961 ;  /* 0x3fb8aa3b0b0b7820 */ /* 0x000fe20000400000 */
[----:B--2---:R-:W-:-:S06]  /*a420*/  FADD R3, R4, R5 ;  /* 0x0000000504037221 */ /* 0x004fcc0000000000 */
[----:B------:R-:W2:Y:S01]  /*a430*/  MUFU.EX2 R11, R11 ;  /* 0x0000000b000b7308 */ /* 0x000ea20000000800 */
[----:B---3--:R-:W-:-:S04]  /*a440*/  FADD R3, R6, R3 ;  /* 0x0000000306037221 */ /* 0x008fc80000000000 */
[----:B----4-:R-:W-:-:S04]  /*a450*/  FADD R3, R7, R3 ;  /* 0x0000000307037221 */ /* 0x010fc80000000000 */
[----:B0-----:R-:W-:-:S04]  /*a460*/  FADD R3, R9, R3 ;  /* 0x0000000309037221 */ /* 0x001fc80000000000 */
[----:B------:R-:W-:-:S04]  /*a470*/  FADD R3, R10, R3 ;  /* 0x000000030a037221 */ /* 0x000fc80000000000 */
[----:B-1----:R-:W-:-:S04]  /*a480*/  FADD R3, R8, R3 ;  /* 0x0000000308037221 */ /* 0x002fc80000000000 */
[----:B--2---:R-:W-:Y:S01]  /*a490*/  FADD R3, R11, R3 ;  /* 0x000000030b037221 */ /* 0x004fe20000000000 */
[----:B------:R-:W-:Y:S02]  /*a4a0*/  F2FP.F16.F32.PACK_AB R4, R5, R4 ;  /* 0x000000040504723e */ /* 0x000fe400000000ff */
[----:B------:R-:W-:Y:S02]  /*a4b0*/  F2FP.F16.F32.PACK_AB R5, R7, R6 ;  /* 0x000000060705723e */ /* 0x000fe400000000ff */
[----:B------:R0:W1:Y:S01]  /*a4c0*/  SHFL.BFLY PT, R198, R3, 0x10, 0x1f ;  /* 0x0e001f0003c67f89 */ /* 0x00006200000e0000 */
[----:B------:R-:W-:Y:S02]  /*a4d0*/  F2FP.F16.F32.PACK_AB R6, R10, R9 ;  /* 0x000000090a06723e */ /* 0x000fe400000000ff */
[----:B------:R-:W-:Y:S01]  /*a4e0*/  F2FP.F16.F32.PACK_AB R7, R11, R8 ;  /* 0x000000080b07723e */ /* 0x000fe200000000ff */
[----:B------:R-:W-:Y:S06]  /*a4f0*/  @!P0 BRA `(.L_x_9) ;  /* 0x0000000000088947 */ /* 0x000fec0003800000 */
[----:B------:R2:W-:Y:S01]  /*a500*/  STTM.16dp32bit_t0_t15.x4 tmem[UR6+0x110], R4 ;  /* 0x00011004000079ed */ /* 0x0005e20008900006 */
[----:B------:R2:W-:Y:S02]  /*a510*/  STTM.16dp32bit_t16_t31.x4 tmem[UR6+0x114], R4 ;  /* 0x00011404000079ed */ /* 0x0005e40008920006 */
.L_x_9:
[----:B-----5:R3:W-:Y:S04]  /*a520*/  STS.U16 [R196+UR4+0x10000], R0 ;  /* 0x01000000c4007988 */ /* 0x0207e80008000404 */
[----:B------:R-:W-:Y:S04]  /*a530*/  STS.U16 [R196+UR4+0x10100], R12 ;  /* 0x0101000cc4007988 */ /* 0x000fe80008000404 */
[----:B------:R-:W-:Y:S01]  /*a540*/  STS.U16 [R196+UR4+0x10200], R13 ;  /* 0x0102000dc4007988 */ /* 0x000fe20008000404 */
[----:B---3--:R-:W-:-:S03]  /*a550*/  FADD R0, -R2, -INF ;  /* 0xff80000002007421 */ /* 0x008fc60000000100 */
[----:B------:R-:W-:Y:S01]  /*a560*/  STS.U16 [R196+UR4+0x10300], R14 ;  /* 0x0103000ec4007988 */ /* 0x000fe20008000404 */
[----:B------:R-:W-:-:S03]  /*a570*/  FMUL R0, R0, 1.4426950216293334961 ;  /* 0x3fb8aa3b00007820 */ /* 0x000fc60000400000 */
[----:B------:R-:W-:Y:S04]  /*a580*/  STS.U16 [R196+UR4+0x10400], R15 ;  /* 0x0104000fc4007988 */ /* 0x000fe80008000404 */
[----:B------:R-:W-:Y:S01]  /*a590*/  STS.U16 [R196+UR4+0x10500], R16 ;  /* 0x01050010c4007988 */ /* 0x000fe20008000404 */
[----:B------:R-:W3:Y:S03]  /*a5a0*/  MUFU.EX2 R0, R0 ;  /* 0x0000000000007308 */ /* 0x000ee60000000800 */
        /* <DEDUP_REMOVED lines=58> */
[----:B------:R-:W0:Y:S02]  /*a950*/  FENCE.VIEW.ASYNC.T ;  /* 0x00000000000073c6 */ /* 0x000e240000000200 */
[----:B0-----:R-:W-:Y:S06]  /*a960*/  BAR.SYNC.DEFER_BLOCKING 0x0 ;  /* 0x0000000000007b1d */ /* 0x001fec0000010000 */
[----:B----4-:R-:W3:Y:S01]  /*a970*/  LDTM.x64 R68, tmem[UR6] ;  /* 0x00000006004479ee */ /* 0x010ee20008340000 */
[----:B--2---:R-:W-:Y:S01]  /*a980*/  LDTM.x64 R4, tmem[UR6+0x40] ;  /* 0x00004006000479ee */ /* 0x004fe20008340000 */
[----:B------:R-:W0:Y:S01]  /*a990*/  LDTM.x64 R132, tmem[UR6+0x80] ;  /* 0x00008006008479ee */ /* 0x000e220008340000 */
[C---:B---3--:R-:W-:Y:S01]  /*a9a0*/  FMUL R68, R0.reuse, R68 ;  /* 0x0000004400447220 */ /* 0x048fe20000400000 */
[C---:B------:R-:W-:Y:S01]  /*a9b0*/  FMUL R69, R0.reuse, R69 ;  /* 0x0000004500457220 */ /* 0x040fe20000400000 */
[----:B0-----:R-:W-:Y:S01]  /*a9c0*/  STL.64 [R1], R132 ;  /* 0x0000008401007387 */ /* 0x001fe20000100a00 */
[C---:B------:R-:W-:Y:S01]  /*a9d0*/  FMUL R70, R0.reuse, R70 ;  /* 0x0000004600467220 */ /* 0x040fe20000400000 */
[C---:B------:R-:W-:Y:S01]  /*a9e0*/  FMUL R71, R0.reuse, R71 ;  /* 0x0000004700477220 */ /* 0x040fe20000400000 */
[C---:B------:R-:W-:Y:S01]  /*a9f0*/  FMUL R72, R0.reuse, R72 ;  /* 0x0000004800487220 */ /* 0x040fe20000400000 */
[----:B------:R-:W-:Y:S01]  /*aa00*/  STL.64 [R1+0x8], R134 ;  /* 0x0000088601007387 */ /* 0x000fe20000100a00 */
        /* <DEDUP_REMOVED lines=119> */
[----:B------:R0:W-:Y:S01]  /*b180*/  STL.64 [R1+0xf8], R194 ;  /* 0x0000f8c201007387 */ /* 0x0001e20000100a00 */
[C---:B------:R-:W-:Y:S01]  /*b190*/  FMUL R35, R0.reuse, R35 ;  /* 0x0000002300237220 */ /* 0x040fe20000400000 */
        /* <DEDUP_REMOVED lines=10> */
[----:B0-----:R-:W0:Y:S01]  /*b240*/  LDTM.x64 R132, tmem[UR6+0xc0] ;  /* 0x0000c006008479ee */ /* 0x001e220008340000 */
[----:B------:R-:W-:Y:S01]  /*b250*/  NOP ;  /* 0x0000000000007918 */ /* 0x000fe20000000000 */
        /* <DEDUP_REMOVED lines=21> */
[----:B------:R-:W-:Y:S01]  /*b3b0*/  FMUL R67, R0, R67 ;  /* 0x0000004300437220 */ /* 0x000fe20000400000 */
[----:B0-----:R-:W-:Y:S06]  /*b3c0*/  @!P0 BRA `(.L_x_10) ;  /* 0x0000000000088947 */ /* 0x001fec0003800000 */
[----:B------:R0:W-:Y:S01]  /*b3d0*/  STTM.x64 tmem[UR6], R68 ;  /* 0x00000044000079ed */ /* 0x0001e20008340006 */
[----:B------:R0:W-:Y:S02]  /*b3e0*/  STTM.x64 tmem[UR6+0x40], R4 ;  /* 0x00004004000079ed */ /* 0x0001e40008340006 */
.L_x_10:
[----:B0-----:R-:W2:Y:S04]  /*b3f0*/  LDL.LU R67, [R1] ;  /* 0x0000000001437983 */ /* 0x001ea80000300800 */
[----:B------:R-:W3:Y:S04]  /*b400*/  LDL.LU R66, [R1+0x4] ;  /* 0x0000040001427983 */ /* 0x000ee80000300800 */
[----:B------:R-:W4:Y:S04]  /*b410*/  LDL.LU R65, [R1+0x8] ;  /* 0x0000080001417983 */ /* 0x000f280000300800 */
[----:B------:R-:W5:Y:S04]  /*b420*/  LDL.LU R64, [R1+0xc] ;  /* 0x00000c0001407983 */ /* 0x000f680000300800 */
        /* <DEDUP_REMOVED lines=59> */
[----:B------:R-:W5:Y:S01]  /*b7e0*/  LDL.LU R4, [R1+0xfc] ;  /* 0x0000fc0001047983 */ /* 0x000f620000300800 */
[C---:B--2---:R-:W-:Y:S01]  /*b7f0*/  FMUL R68, R0.reuse, R67 ;  /* 0x0000004300447220 */ /* 0x044fe20000400000 */
[C---:B------:R-:W-:Y:S01]  /*b800*/  FMUL R67, R0.reuse, R195 ;  /* 0x000000c300437220 */ /* 0x040fe20000400000 */
[C---:B---3--:R-:W-:Y:S01]  /*b810*/  FMUL R69, R0.reuse, R66 ;  /* 0x0000004200457220 */ /* 0x048fe20000400000 */
[C---:B------:R-:W-:Y:S01]  /*b820*/  FMUL R66, R0.reuse, R194 ;  /* 0x000000c200427220 */ /* 0x040fe20000400000 */
[C---:B----4-:R-:W-:Y:S01]  /*b830*/  FMUL R70, R0.reuse, R65 ;  /* 0x0000004100467220 */ /* 0x050fe20000400000 */
[C---:B------:R-:W-:Y:S01]  /*b840*/  FMUL R65, R0.reuse, R193 ;  /* 0x000000c100417220 */ /* 0x040fe20000400000 */
[C---:B-----5:R-:W-:Y:S01]  /*b850*/  FMUL R71, R0.reuse, R64 ;  /* 0x0000004000477220 */ /* 0x060fe20000400000 */
        /* <DEDUP_REMOVED lines=121> */
[----:B------:R-:W-:Y:S06]  /*bff0*/  @!P0 BRA `(.L_x_11) ;  /* 0x00000000000c8947 */ /* 0x000fec0003800000 */
[----:B------:R0:W-:Y:S01]  /*c000*/  STTM.x64 tmem[UR6+0x80], R68 ;  /* 0x00008044000079ed */ /* 0x0001e20008340006 */
[----:B------:R-:W-:Y:S05]  /*c010*/  @!P0 BRA `(.L_x_11) ;  /* 0x0000000000048947 */ /* 0x000fea0003800000 */
[----:B------:R2:W-:Y:S02]  /*c020*/  STTM.x64 tmem[UR6+0xc0], R4 ;  /* 0x0000c004000079ed */ /* 0x0005e40008340006 */
.L_x_11:
[----:B--2---:R-:W2:Y:S01]  /*c030*/  LDL R4, [R1+0x570] ;  /* 0x0005700001047983 */ /* 0x004ea20000100800 */
[----:B-1----:R-:W-:Y:S01]  /*c040*/  FADD R198, R3, R198 ;  /* 0x000000c603c67221 */ /* 0x002fe20000000000 */
[----:B------:R-:W-:Y:S01]  /*c050*/  UIADD3 UR74, UPT, UPT, UR5, 0x110, URZ ;  /* 0x00000110054a7890 */ /* 0x000fe2000fffe0ff */
[----:B------:R-:W1:Y:S02]  /*c060*/  FENCE.VIEW.ASYNC.T ;  /* 0x00000000000073c6 */ /* 0x000e640000000200 */
[----:B-1----:R-:W-:Y:S01]  /*c070*/  BAR.SYNC.DEFER_BLOCKING 0x0 ;  /* 0x0000000000007b1d */ /* 0x002fe20000010000 */
[----:B------:R-:W-:Y:S01]  /*c080*/  FADD R213, R0, R198 ;  /* 0x000000c600d57221 */ /* 0x000fe20000000000 */
[----:B------:R-:W-:-:S04]  /*c090*/  FSEL R0, R2, -INF , P0 ;  /* 0xff80000002007808 */ /* 0x000fc80000000000 */
[----:B------:R-:W-:Y:S01]  /*c0a0*/  FSEL R213, R213, 1, P0 ;  /* 0x3f800000d5d57808 */ /* 0x000fe20000000000 */
[----:B------:R1:W-:Y:S06]  /*c0b0*/  MEMBAR.ALL.CTA ;  /* 0x0000000000007992 */ /* 0x0003ec0000008000 */
[----:B-1----:R-:W1:Y:S02]  /*c0c0*/  FENCE.VIEW.ASYNC.S ;  /* 0x00000000000073c6 */ /* 0x002e640000000000 */
[----:B-1----:R-:W-:Y:S01]  /*c0d0*/  BAR.SYNC.DEFER_BLOCKING 0x0 ;  /* 0x0000000000007b1d */ /* 0x002fe20000010000 */
[----:B--2---:R-:W-:-:S05]  /*c0e0*/  IADD3 R12, PT, PT, R4, 0x1c000, RZ ;  /* 0x0001c000040c7810 */ /* 0x004fca0007ffe0ff */
[----:B------:R-:W-:Y:S05]  /*c0f0*/  @!P1 BRA `(.L_x_12) ;  /* 0x0000000000809947 */ /* 0x000fea0003800000 */
[----:B------:R-:W-:Y:S01]  /*c100*/  VIADD R2, R4, 0x10000 ;  /* 0x0001000004027836 */ /* 0x000fe20000000000 */
[----:B------:R-:W-:Y:S01]  /*c110*/  ELECT P0, URZ, PT ;  /* 0x0000000000ff782f */ /* 0x000fe20003800000 */
[----:B------:R-:W-:Y:S01]  /*c120*/  IMAD.MOV.U32 R3, RZ, RZ, RZ ;  /* 0x000000ffff037224 */ /* 0x000fe200078e00ff */
[----:B------:R-:W-:Y:S01]  /*c130*/  UMOV UR13, 0x3fffbfef ;  /* 0x3fffbfef000d7882 */ /* 0x000fe20000000000 */
[----:B------:R-:W-:Y:S01]  /*c140*/  UIADD3 UR14, UPT, UPT, UR5, 0x100000, URZ ;  /* 0x00100000050e7890 */ /* 0x000fe2000fffe0ff */
[----:B------:R-:W-:Y:S01]  /*c150*/  SHF.R.U32.HI R2, RZ, 0x4, R2 ;  /* 0x00000004ff027819 */ /* 0x000fe20000011602 */
[----:B------:R-:W-:Y:S01]  /*c160*/  UMOV UR18, 0x0 ;  /* 0x0000000000127882 */ /* 0x000fe20000000000 */
[----:B------:R-:W-:Y:S01]  /*c170*/  R2UR UR11, R3 ;  /* 0x00000000030b72ca */ /* 0x000fe200000e0000 */
[----:B------:R-:W-:Y:S01]  /*c180*/  UMOV UR19, 0x4400010 ;  /* 0x0440001000137882 */ /* 0x000fe20000000000 */
[----:B------:R-:W-:Y:S01]  /*c190*/  SGXT.U32 R2, R2, 0xe ;  /* 0x0000000e0202781a */ /* 0x000fe20000000000 */
[----:B------:R-:W-:Y:S03]  /*c1a0*/  BSSY.RECONVERGENT B0, `(.L_x_13) ;  /* 0x0000014000007945 */ /* 0x000fe60003800200 */
[----:B------:R-:W-:-:S02]  /*c1b0*/  R2UR UR12, R2 ;  /* 0x00000000020c72ca */ /* 0x000fc400000e0000 */
[----:B------:R-:W-:Y:S02]  /*c1c0*/  R2UR UR10, R2 ;  /* 0x00000000020a72ca */ /* 0x000fe400000e0000 */
[----:B------:R-:W-:-:S04]  /*c1d0*/  @P0 MOV R3, 0xc0004010 ;  /* 0xc000401000030802 */ /* 0x000fc80000000f00 */
[----:B------:R-:W-:-:S05]  /*c1e0*/  @P0 R2UR UR17, R3 ;  /* 0x00000000031102ca */ /* 0x000fca00000e0000 */
[----:B------:R-:W-:Y:S01]  /*c1f0*/  IMAD.U32 R2, RZ, RZ, UR12 ;  /* 0x0000000cff027e24 */ /* 0x000fe2000f8e00ff */
[----:B------:R-:W-:Y:S02]  /*c200*/  UMOV UR12, 0xfffffe00 ;  /* 0xfffffe00000c7882 */ /* 0x000fe40000000000 */
[----:B------:R-:W-:Y:S02]  /*c210*/  UIADD3.64 UR10, UPT, UPT, UR10, -UR12, URZ ;  /* 0x8000000c0a0a7297 */ /* 0x000fe4000fffe0ff */
[----:B------:R-:W-:Y:S01]  /*c220*/  @P0 R2UR UR16, R2 ;  /* 0x00000000021002ca */ /* 0x000fe200000e0000 */
[----:B------:R-:W-:Y:S01]  /*c230*/  UMOV UR12, 0x0 ;  /* 0x00000000000c7882 */ /* 0x000fe20000000000 */
[----:B------:R-:W-:-:S11]  /*c240*/  UMOV UR13, 0x4400010 ;  /* 0x04400010000d7882 */ /* 0x000fd60000000000 */
[----:B------:R1:W-:Y:S01]  /*c250*/  UTCHMMA tmem[UR74], gdesc[UR16], tmem[UR5], tmem[UR12], idesc[UR13], UPT ;  /* 0x00ff0c104a0079ea */ /* 0x0003e2000b800005 */
[----:B------:R1:W-:Y:S01]  /*c260*/  UTCHMMA tmem[UR74], gdesc[UR10], tmem[UR14], tmem[UR18], idesc[UR19], UPT ;  /* 0x00ff120a4a0079ea */ /* 0x0003e2000b80000e */
[----:B------:R-:W-:Y:S05]  /*c270*/  @!P0 BRA `(.L_x_14) ;  /* 0x0000000000188947 */ /* 0x000fea0003800000 */
[----:B------:R-:W-:Y:S01]  /*c280*/  IMAD.MOV.U32 R13, RZ, RZ, RZ ;  /* 0x000000ffff0d7224 */ /* 0x000fe200078e00ff */
[----:B-1----:R-:W-:-:S04]  /*c290*/  R2UR UR10, R12 ;  /* 0x000000000c0a72ca */ /* 0x002fc800000e0000 */
[----:B------:R-:W-:-:S13]  /*c2a0*/  R2UR UR11, R13 ;  /* 0x000000000d0b72ca */ /* 0x000fda00000e0000 */
[----:B------:R-:W-:Y:S02]  /*c2b0*/  UMOV UR10, UR10 ;  /* 0x0000000a000a7c82 */ /* 0x000fe40008000000 */
[----:B------:R2:W-:Y:S01]  /*c2c0*/  UTCBAR [UR10], URZ ;  /* 0x000000ff0a0073e9 */ /* 0x0005e200080000ff */
[----:B------:R-:W-:Y:S02]  /*c2d0*/  NOP ;  /* 0x0000000000007918 */ /* 0x000fe40000000000 */
.L_x_14:
[----:B-12---:R-:W-:Y:S05]  /*c2e0*/  BSYNC.RECONVERGENT B0 ;  /* 0x0000000000007941 */ /* 0x006fea0003800200 */
.L_x_13:
[----:B------:R-:W-:Y:S05]  /*c2f0*/  BRA `(.L_x_15) ;  /* 0x0000000000087947 */ /* 0x000fea0003800000 */
.L_x_12:
[----:B------:R-:W-:-:S13]  /*c300*/  ISETP.GE.AND P0, PT, R214, RZ, PT ;  /* 0x000000ffd600720c */ /* 0x000fda0003f06270 */
[----:B------:R-:W-:Y:S05]  /*c310*/  @!P0 BRA `(.L_x_16) ;  /* 0x0000006400dc8947 */ /* 0x000fea0003800000 */
.L_x_15:
[----:B------:R-:W-:Y:S01]  /*c320*/  VIADD R2, R4, 0x18000 ;  /* 0x0001800004027836 */ /* 0x000fe20000000000 */
[----:B------:R-:W-:Y:S01]  /*c330*/  SHF.R.U32.HI R208, RZ, 0x4, R208 ;  /* 0x00000004ffd07819 */ /* 0x000fe200000116d0 */
[----:B------:R-:W-:Y:S02]  /*c340*/  IMAD.MOV.U32 R215, RZ, RZ, RZ ;  /* 0x000000ffffd77224 */ /* 0x000fe400078e00ff */
[----:B------:R-:W-:Y:S02]  /*c350*/  HFMA2 R13, -RZ, RZ, 0, 0 ;  /* 0x00000000ff0d7431 */ /* 0x000fe400000001ff */
[----:B------:R-:W-:Y:S01]  /*c360*/  IMAD.SHL.U32 R6, R211, 0x10, RZ ;  /* 0x00000010d3067824 */ /* 0x000fe200078e00ff */
[----:B------:R-:W-:Y:S01]  /*c370*/  SHF.R.U32.HI R2, RZ, 0x4, R2 ;  /* 0x00000004ff027819 */ /* 0x000fe20000011602 */
[----:B------:R-:W-:Y:S01]  /*c380*/  IMAD.SHL.U32 R7, R212, 0x10, RZ ;  /* 0x00000010d4077824 */ /* 0x000fe200078e00ff */
[----:B------:R-:W-:Y:S02]  /*c390*/  SGXT.U32 R3, R208, 0xe ;  /* 0x0000000ed003781a */ /* 0x000fe40000000000 */
[----:B------:R-:W-:-:S02]  /*c3a0*/  CS2R R208, SRZ ;  /* 0x0000000000d07805 */ /* 0x000fc4000001ff00 */
[----:B------:R-:W-:Y:S01]  /*c3b0*/  SGXT.U32 R214, R2, 0xe ;  /* 0x0000000e02d6781a */ /* 0x000fe20000000000 */
[----:B------:R-:W-:Y:S01]  /*c3c0*/  IMAD.MOV.U32 R211, RZ, RZ, RZ ;  /* 0x000000ffffd37224 */ /* 0x000fe200078e00ff */
[----:B------:R-:W-:Y:S01]  /*c3d0*/  IADD3 R2, P0, PT, R3, 0x2, RZ ;  /* 0x0000000203027810 */ /* 0x000fe20007f1e0ff */
[----:B------:R1:W-:Y:S01]  /*c3e0*/  STL [R1+0x374], R3 ;  /* 0x0003740301007387 */ /* 0x0003e20000100800 */
[----:B------:R-:W-:Y:S02]  /*c3f0*/  R2UR UR70, R214 ;  /* 0x00000000d64672ca */ /* 0x000fe400000e0000 */
[----:B------:R-:W-:Y:S01]  /*c400*/  R2UR UR10, R2 ;  /* 0x00000000020a72ca */ /* 0x000fe200000e0000 */
[----:B------:R-:W-:Y:S01]  /*c410*/  IMAD.MOV.U32 R2, RZ, RZ, RZ ;  /* 0x000000ffff027224 */ /* 0x000fe200078e00ff */
[----:B------:R-:W-:Y:S02]  /*c420*/  R2UR UR71, R215 ;  /* 0x00000000d74772ca */ /* 0x000fe400000e0000 */
[----:B------:R-:W-:Y:S01]  /*c430*/  ISETP.NE.U32.AND P6, PT, R210, RZ, PT ;  /* 0x000000ffd200720c */ /* 0x000fe20003fc5070 */
[----:B------:R-:W-:Y:S01]  /*c440*/  IMAD.MOV.U32 R210, RZ, RZ, 0x1 ;  /* 0x00000001ffd27424 */ /* 0x000fe200078e00ff */
[----:B------:R-:W-:-:S02]  /*c450*/  IADD3.X R2, PT, PT, R2, 0x40004040, RZ, P0, !PT ;  /* 0x4000404002027810 */ /* 0x000fc400007fe4ff */
[----:B-1----:R-:W-:Y:S02]  /*c460*/  MOV R3, UR4 ;  /* 0x0000000400037c02 */ /* 0x002fe40008000f00 */
[----:B------:R-:W-:Y:S02]  /*c470*/  R2UR UR11, R2 ;  /* 0x00000000020b72ca */ /* 0x000fe400000e0000 */
[----:B------:R-:W-:-:S04]  /*c480*/  SHF.R.U32.HI R3, RZ, 0x4, R3 ;  /* 0x00000004ff037819 */ /* 0x000fc80000011603 */
[----:B------:R-:W-:-:S04]  /*c490*/  SGXT.U32 R4, R3, 0xe ;  /* 0x0000000e0304781a */ /* 0x000fc80000000000 */
[----:B------:R-:W-:Y:S01]  /*c4a0*/  IADD3 R3, P1, PT, R4, 0x80, RZ ;  /* 0x0000008004037810 */ /* 0x000fe20007f3e0ff */
[----:B------:R1:W-:Y:S03]  /*c4b0*/  STL [R1+0x370], R4 ;  /* 0x0003700401007387 */ /* 0x0003e60000100800 */
[C---:B------:R-:W-:Y:S02]  /*c4c0*/  IADD3 R2, P3, PT, R3.reuse, 0x80, RZ ;  /* 0x0000008003027810 */ /* 0x040fe40007f7e0ff */
[C---:B------:R-:W-:Y:S02]  /*c4d0*/  R2UR UR72, R3.reuse ;  /* 0x00000000034872ca */ /* 0x040fe400000e0000 */
[----:B------:R-:W-:Y:S02]  /*c4e0*/  R2UR UR76, R2 ;  /* 0x00000000024c72ca */ /* 0x000fe400000e0000 */
[----:B------:R-:W-:-:S04]  /*c4f0*/  IADD3 R2, P2, PT, R3, 0x100, RZ ;  /* 0x0000010003027810 */ /* 0x000fc80007f5e0ff */
[----:B------:R-:W-:Y:S02]  /*c500*/  R2UR UR12, R2 ;  /* 0x00000000020c72ca */ /* 0x000fe400000e0000 */
[----:B------:R-:W-:-:S03]  /*c510*/  IADD3 R2, P0, PT, R3, 0x180, RZ ;  /* 0x0000018003027810 */ /* 0x000fc60007f1e0ff */
[----:B------:R-:W-:Y:S01]  /*c520*/  IMAD.U32 R216, RZ, RZ, UR72 ;  /* 0x00000048ffd87e24 */ /* 0x000fe2000f8e00ff */
[----:B------:R-:W-:Y:S01]  /*c530*/  R2UR UR14, R2 ;  /* 0x00000000020e72ca */ /* 0x000fe200000e0000 */
[----:B------:R-:W-:Y:S01]  /*c540*/  IMAD.MOV.U32 R2, RZ, RZ, RZ ;  /* 0x000000ffff027224 */ /* 0x000fe200078e00ff */
[----:B------:R-:W-:-:S04]  /*c550*/  UMOV UR72, 0xfffffe00 ;  /* 0xfffffe0000487882 */ /* 0x000fc80000000000 */
[----:B------:R-:W-:Y:S02]  /*c560*/  IADD3.X R2, PT, PT, R2, 0x40004040, RZ, P1, !PT ;  /* 0x4000404002027810 */ /* 0x000fe40000ffe4ff */
[C---:B-1----:R-:W-:Y:S02]  /*c570*/  IADD3 R4, P1, PT, R3.reuse, 0x200, RZ ;  /* 0x0000020003047810 */ /* 0x042fe40007f3e0ff */
[----:B------:R-:W-:Y:S02]  /*c580*/  R2UR UR73, R2 ;  /* 0x00000000024972ca */ /* 0x000fe400000e0000 */
[----:B------:R-:W-:Y:S01]  /*c590*/  R2UR UR16, R4 ;  /* 0x00000000041072ca */ /* 0x000fe200000e0000 */
[----:B------:R-:W-:Y:S01]  /*c5a0*/  IMAD.X R4, RZ, RZ, R2, P3 ;  /* 0x000000ffff047224 */ /* 0x000fe200018e0602 */
[----:B------:R-:W-:-:S04]  /*c5b0*/  IADD3 R5, P3, PT, R3, 0x280, RZ ;  /* 0x0000028003057810 */ /* 0x000fc80007f7e0ff */
[----:B------:R-:W-:Y:S02]  /*c5c0*/  R2UR UR77, R4 ;  /* 0x00000000044d72ca */ /* 0x000fe400000e0000 */
[----:B------:R-:W-:Y:S02]  /*c5d0*/  IADD3.X R4, PT, PT, R2, RZ, RZ, P2, !PT ;  /* 0x000000ff02047210 */ /* 0x000fe400017fe4ff */
[----:B------:R-:W-:Y:S01]  /*c5e0*/  R2UR UR18, R5 ;  /* 0x00000000051272ca */ /* 0x000fe200000e0000 */
[----:B------:R-:W-:Y:S01]  /*c5f0*/  IMAD.U32 R217, RZ, RZ, UR73 ;  /* 0x00000049ffd97e24 */ /* 0x000fe2000f8e00ff */
[----:B------:R-:W-:Y:S01]  /*c600*/  R2UR UR13, R4 ;  /* 0x00000000040d72ca */ /* 0x000fe200000e0000 */
[--C-:B------:R-:W-:Y:S01]  /*c610*/  IMAD.X R4, RZ, RZ, R2.reuse, P0 ;  /* 0x000000ffff047224 */ /* 0x100fe200000e0602 */
[----:B------:R-:W-:Y:S01]  /*c620*/  IADD3 R5, P2, PT, R3, 0x300, RZ ;  /* 0x0000030003057810 */ /* 0x000fe20007f5e0ff */
[----:B------:R-:W-:Y:S02]  /*c630*/  UMOV UR73, 0x3fffbfef ;  /* 0x3fffbfef00497882 */ /* 0x000fe40000000000 */
[----:B------:R-:W-:Y:S01]  /*c640*/  UIADD3.64 UR70, UPT, UPT, UR70, -UR72, URZ ;  /* 0x8000004846467297 */ /* 0x000fe2000fffe0ff */
[----:B------:R-:W-:Y:S01]  /*c650*/  R2UR UR15, R4 ;  /* 0x00000000040f72ca */ /* 0x000fe200000e0000 */
[--C-:B------:R-:W-:Y:S01]  /*c660*/  IMAD.X R4, RZ, RZ, R2.reuse, P1 ;  /* 0x000000ffff047224 */ /* 0x100fe200008e0602 */
[----:B------:R-:W-:Y:S01]  /*c670*/  R2UR UR20, R5 ;  /* 0x00000000051472ca */ /* 0x000fe200000e0000 */
[----:B------:R-:W-:Y:S01]  /*c680*/  UIADD3.64 UR72, UPT, UPT, UR10, 0x2, URZ ;  /* 0x000000020a487897 */ /* 0x000fe2000fffe0ff */
[----:B------:R-:W-:Y:S01]  /*c690*/  IADD3 R5, P0, PT, R3, 0x380, RZ ;  /* 0x0000038003057810 */ /* 0x000fe20007f1e0ff */
[----:B------:R-:W-:Y:S01]  /*c6a0*/  IMAD.U32 R219, RZ, RZ, UR71 ;  /* 0x00000047ffdb7e24 */ /* 0x000fe2000f8e00ff */
[----:B------:R-:W-:Y:S01]  /*c6b0*/  R2UR UR17, R4 ;  /* 0x00000000041172ca */ /* 0x000fe200000e0000 */
[----:B------:R-:W-:Y:S01]  /*c6c0*/  IMAD.X R4, RZ, RZ, R2, P3 ;  /* 0x000000ffff047224 */ /* 0x000fe200018e0602 */
[----:B------:R-:W-:-:S02]  /*c6d0*/  R2UR UR22, R5 ;  /* 0x00000000051672ca */ /* 0x000fc400000e0000 */
[----:B------:R-:W-:Y:S02]  /*c6e0*/  IADD3 R5, P1, PT, R3, 0x400, RZ ;  /* 0x0000040003057810 */ /* 0x000fe40007f3e0ff */
[----:B------:R-:W-:Y:S02]  /*c6f0*/  R2UR UR19, R4 ;  /* 0x00000000041372ca */ /* 0x000fe400000e0000 */
[----:B------:R-:W-:Y:S02]  /*c700*/  IADD3.X R4, PT, PT, R2, RZ, RZ, P2, !PT ;  /* 0x000000ff02047210 */ /* 0x000fe400017fe4ff */
[----:B------:R-:W-:Y:S02]  /*c710*/  R2UR UR24, R5 ;  /* 0x00000000051872ca */ /* 0x000fe400000e0000 */
[----:B------:R-:W-:Y:S01]  /*c720*/  R2UR UR21, R4 ;  /* 0x00000000041572ca */ /* 0x000fe200000e0000 */
[----:B------:R-:W-:Y:S01]  /*c730*/  IMAD.X R4, RZ, RZ, R2, P0 ;  /* 0x000000ffff047224 */ /* 0x000fe200000e0602 */
[----:B------:R-:W-:-:S02]  /*c740*/  IADD3 R5, P3, PT, R3, 0x480, RZ ;  /* 0x0000048003057810 */ /* 0x000fc40007f7e0ff */
[----:B------:R-:W-:Y:S01]  /*c750*/  MOV R218, UR70 ;  /* 0x0000004600da7c02 */ /* 0x000fe20008000f00 */
[----:B------:R-:W-:Y:S01]  /*c760*/  UIADD3.64 UR70, UPT, UPT, UR10, 0x4, URZ ;  /* 0x000000040a467897 */ /* 0x000fe2000fffe0ff */
[----:B------:R-:W-:Y:S01]  /*c770*/  R2UR UR23, R4 ;  /* 0x00000000041772ca */ /* 0x000fe200000e0000 */
[--C-:B------:R-:W-:Y:S01]  /*c780*/  IMAD.X R4, RZ, RZ, R2.reuse, P1 ;  /* 0x000000ffff047224 */ /* 0x100fe200008e0602 */
[----:B------:R-:W-:Y:S02]  /*c790*/  R2UR UR26, R5 ;  /* 0x00000000051a72ca */ /* 0x000fe400000e0000 */
[----:B------:R-:W-:Y:S02]  /*c7a0*/  IADD3 R5, P2, PT, R3, 0x500, RZ ;  /* 0x0000050003057810 */ /* 0x000fe40007f5e0ff */
[----:B------:R-:W-:Y:S01]  /*c7b0*/  R2UR UR25, R4 ;  /* 0x00000000041972ca */ /* 0x000fe200000e0000 */
[----:B------:R-:W-:Y:S01]  /*c7c0*/  IMAD.X R4, RZ, RZ, R2, P3 ;  /* 0x000000ffff047224 */ /* 0x000fe200018e0602 */
[----:B------:R-:W-:-:S02]  /*c7d0*/  R2UR UR28, R5 ;  /* 0x00000000051c72ca */ /* 0x000fc400000e0000 */
[----:B------:R-:W-:Y:S02]  /*c7e0*/  IADD3 R5, P0, PT, R3, 0x580, RZ ;  /* 0x0000058003057810 */ /* 0x000fe40007f1e0ff */
[----:B------:R-:W-:Y:S02]  /*c7f0*/  R2UR UR27, R4 ;  /* 0x00000000041b72ca */ /* 0x000fe400000e0000 */
[----:B------:R-:W-:Y:S02]  /*c800*/  IADD3.X R4, PT, PT, R2, RZ, RZ, P2, !PT ;  /* 0x000000ff02047210 */ /* 0x000fe400017fe4ff */
[----:B------:R-:W-:Y:S02]  /*c810*/  R2UR UR30, R5 ;  /* 0x00000000051e72ca */ /* 0x000fe400000e0000 */
[----:B------:R-:W-:Y:S02]  /*c820*/  IADD3 R5, P1, PT, R3, 0x600, RZ ;  /* 0x0000060003057810 */ /* 0x000fe40007f3e0ff */
[----:B------:R-:W-:Y:S01]  /*c830*/  R2UR UR29, R4 ;  /* 0x00000000041d72ca */ /* 0x000fe200000e0000 */
[----:B------:R-:W-:Y:S01]  /*c840*/  IMAD.X R4, RZ, RZ, R2, P0 ;  /* 0x000000ffff047224 */ /* 0x000fe200000e0602 */
[----:B------:R-:W-:-:S02]  /*c850*/  R2UR UR32, R5 ;  /* 0x00000000052072ca */ /* 0x000fc400000e0000 */
[----:B------:R-:W-:Y:S02]  /*c860*/  IADD3 R5, P3, PT, R3, 0x680, RZ ;  /* 0x0000068003057810 */ /* 0x000fe40007f7e0ff */
        /* <DEDUP_REMOVED lines=9> */
[----:B------:R-:W-:Y:S02]  /*c900*/  R2UR UR38, R5 ;  /* 0x00000000052672ca */ /* 0x000fe400000e0000 */
[----:B------:R-:W-:Y:S02]  /*c910*/  IADD3 R5, P1, PT, R3, 0x800, RZ ;  /* 0x0000080003057810 */ /* 0x000fe40007f3e0ff */
[----:B------:R-:W-:Y:S02]  /*c920*/  IADD3.X R4, PT, PT, R2, RZ, RZ, P2, !PT ;  /* 0x000000ff02047210 */ /* 0x000fe400017fe4ff */
[----:B------:R-:W-:-:S02]  /*c930*/  R2UR UR40, R5 ;  /* 0x00000000052872ca */ /* 0x000fc400000e0000 */
[----:B------:R-:W-:Y:S01]  /*c940*/  R2UR UR37, R4 ;  /* 0x00000000042572ca */ /* 0x000fe200000e0000 */
[----:B------:R-:W-:Y:S01]  /*c950*/  IMAD.X R4, RZ, RZ, R2, P0 ;  /* 0x000000ffff047224 */ /* 0x000fe200000e0602 */
[----:B------:R-:W-:-:S04]  /*c960*/  IADD3 R5, P3, PT, R3, 0x880, RZ ;  /* 0x0000088003057810 */ /* 0x000fc80007f7e0ff */
[----:B------:R-:W-:Y:S02]  /*c970*/  R2UR UR42, R5 ;  /* 0x00000000052a72ca */ /* 0x000fe400000e0000 */
        /* <DEDUP_REMOVED lines=39> */
[----:B------:R-:W-:Y:S01]  /*cbf0*/  R2UR UR57, R4 ;  /* 0x00000000043972ca */ /* 0x000fe200000e0000 */
[----:B------:R-:W-:Y:S01]  /*cc00*/  IMAD.X R4, RZ, RZ, R2, P3 ;  /* 0x000000ffff047224 */ /* 0x000fe200018e0602 */
[----:B------:R-:W-:Y:S02]  /*cc10*/  R2UR UR64, R5 ;  /* 0x00000000054072ca */ /* 0x000fe400000e0000 */
[----:B------:R-:W-:Y:S02]  /*cc20*/  IADD3 R5, P3, PT, R3, 0xe80, RZ ;  /* 0x00000e8003057810 */ /* 0x000fe40007f7e0ff */
[----:B------:R-:W-:Y:S02]  /*cc30*/  R2UR UR59, R4 ;  /* 0x00000000043b72ca */ /* 0x000fe400000e0000 */
[----:B------:R-:W-:-:S02]  /*cc40*/  R2UR UR66, R5 ;  /* 0x00000000054272ca */ /* 0x000fc400000e0000 */
[----:B------:R-:W-:Y:S02]  /*cc50*/  IADD3.X R4, PT, PT, R2, RZ, RZ, P2, !PT ;  /* 0x000000ff02047210 */ /* 0x000fe400017fe4ff */
[----:B------:R-:W-:Y:S01]  /*cc60*/  IADD3 R5, P2, PT, R3, 0xf00, RZ ;  /* 0x00000f0003057810 */ /* 0x000fe20007f5e0ff */
[--C-:B------:R-:W-:Y:S01]  /*cc70*/  IMAD.X R3, RZ, RZ, R2.reuse, P0 ;  /* 0x000000ffff037224 */ /* 0x100fe200000e0602 */
[----:B------:R-:W-:Y:S01]  /*cc80*/  R2UR UR61, R4 ;  /* 0x00000000043d72ca */ /* 0x000fe200000e0000 */
[----:B------:R-:W-:Y:S01]  /*cc90*/  IMAD.U32 R4, RZ, RZ, UR70 ;  /* 0x00000046ff047e24 */ /* 0x000fe2000f8e00ff */
[----:B------:R-:W-:Y:S01]  /*cca0*/  R2UR UR68, R5 ;  /* 0x00000000054472ca */ /* 0x000fe200000e0000 */
[----:B------:R-:W-:Y:S01]  /*ccb0*/  IMAD.U32 R5, RZ, RZ, UR71 ;  /* 0x00000047ff057e24 */ /* 0x000fe2000f8e00ff */
[----:B------:R-:W-:Y:S01]  /*ccc0*/  R2UR UR63, R3 ;  /* 0x00000000033f72ca */ /* 0x000fe200000e0000 */
[----:B------:R-:W-:Y:S01]  /*ccd0*/  IMAD.X R3, RZ, RZ, R2, P1 ;  /* 0x000000ffff037224 */ /* 0x000fe200008e0602 */
[----:B------:R-:W-:-:S04]  /*cce0*/  UIADD3.64 UR70, UPT, UPT, UR10, 0x80, URZ ;  /* 0x000000800a467897 */ /* 0x000fc8000fffe0ff */
[----:B------:R-:W-:Y:S01]  /*ccf0*/  R2UR UR65, R3 ;  /* 0x00000000034172ca */ /* 0x000fe200000e0000 */
[----:B------:R-:W-:Y:S01]  /*cd00*/  IMAD.X R3, RZ, RZ, R2, P3 ;  /* 0x000000ffff037224 */ /* 0x000fe200018e0602 */
[----:B------:R-:W-:-:S04]  /*cd10*/  IADD3.X R2, PT, PT, R2, RZ, RZ, P2, !PT ;  /* 0x000000ff02027210 */ /* 0x000fc800017fe4ff */
[----:B------:R-:W-:Y:S01]  /*cd20*/  R2UR UR67, R3 ;  /* 0x00000000034372ca */ /* 0x000fe200000e0000 */
[----:B------:R-:W-:Y:S01]  /*cd30*/  IMAD.MOV.U32 R3, RZ, RZ, R6 ;  /* 0x000000ffff037224 */ /* 0x000fe200078e0006 */
[----:B------:R-:W-:Y:S01]  /*cd40*/  R2UR UR69, R2 ;  /* 0x00000000024572ca */ /* 0x000fe200000e0000 */
[----:B------:R-:W-:Y:S01]  /*cd50*/  IMAD.MOV.U32 R2, RZ, RZ, R7 ;  /* 0x000000ffff027224 */ /* 0x000fe200078e0007 */
[----:B------:R-:W-:Y:S01]  /*cd60*/  MOV R6, UR72 ;  /* 0x0000004800067c02 */ /* 0x000fe20008000f00 */
[----:B------:R-:W-:Y:S01]  /*cd70*/  IMAD.U32 R7, RZ, RZ, UR73 ;  /* 0x00000049ff077e24 */ /* 0x000fe2000f8e00ff */
[----:B------:R-:W-:-:S04]  /*cd80*/  UIADD3.64 UR72, UPT, UPT, UR10, 0x7e, URZ ;  /* 0x0000007e0a487897 */ /* 0x000fc8000fffe0ff */
[----:B------:R1:W-:Y:S04]  /*cd90*/  STL.64 [R1+0x168], R6 ;  /* 0x0001680601007387 */ /* 0x0003e80000100a00 */
[----:B------:R2:W-:Y:S01]  /*cda0*/  STL.64 [R1+0x160], R4 ;  /* 0x0001600401007387 */ /* 0x0005e20000100a00 */
[----:B-1----:R-:W-:Y:S01]  /*cdb0*/  MOV R6, UR72 ;  /* 0x0000004800067c02 */ /* 0x002fe20008000f00 */
[----:B------:R-:W-:Y:S01]  /*cdc0*/  IMAD.U32 R7, RZ, RZ, UR73 ;  /* 0x00000049ff077e24 */ /* 0x000fe2000f8e00ff */
[----:B------:R-:W-:Y:S01]  /*cdd0*/  UIADD3.64 UR72, UPT, UPT, UR10, 0x82, URZ ;  /* 0x000000820a487897 */ /* 0x000fe2000fffe0ff */
[----:B--2---:R-:W-:Y:S02]  /*cde0*/  IMAD.U32 R4, RZ, RZ, UR70 ;  /* 0x00000046ff047e24 */ /* 0x004fe4000f8e00ff */
[----:B------:R-:W-:Y:S01]  /*cdf0*/  IMAD.U32 R5, RZ, RZ, UR71 ;  /* 0x00000047ff057e24 */ /* 0x000fe2000f8e00ff */
[----:B------:R-:W-:Y:S01]  /*ce00*/  UIADD3.64 UR70, UPT, UPT, UR10, 0x84, URZ ;  /* 0x000000840a467897 */ /* 0x000fe2000fffe0ff */
[----:B------:R1:W-:Y:S04]  /*ce10*/  STL.64 [R1+0x158], R6 ;  /* 0x0001580601007387 */ /* 0x0003e80000100a00 */
[----:B------:R2:W-:Y:S01]  /*ce20*/  STL.64 [R1+0x150], R4 ;  /* 0x0001500401007387 */ /* 0x0005e20000100a00 */
[----:B-1----:R-:W-:Y:S01]  /*ce30*/  MOV R6, UR72 ;  /* 0x0000004800067c02 */ /* 0x002fe20008000f00 */
[----:B------:R-:W-:Y:S01]  /*ce40*/  IMAD.U32 R7, RZ, RZ, UR73 ;  /* 0x00000049ff077e24 */ /* 0x000fe2000f8e00ff */
[----:B------:R-:W-:Y:S01]  /*ce50*/  UIADD3.64 UR72, UPT, UPT, UR10, 0xfe, URZ ;  /* 0x000000fe0a487897 */ /* 0x000fe2000fffe0ff */
[----:B--2---:R-:W-:-:S02]  /*ce60*/  IMAD.U32 R4, RZ, RZ, UR70 ;  /* 0x00000046ff047e24 */ /* 0x004fc4000f8e00ff */
        /* <DEDUP_REMOVED lines=33> */
[----:B------:R-:W-:Y:S02]  /*d080*/  UIADD3.64 UR70, UPT, UPT, UR10, 0x200, URZ ;  /* 0x000002000a467897 */ /* 0x000fe4000fffe0ff */
[----:B------:R-:W-:Y:S01]  /*d090*/  MOV R250, UR72 ;  /* 0x0000004800fa7c02 */ /* 0x000fe20008000f00 */
[----:B------:R-:W-:Y:S01]  /*d0a0*/  IMAD.U32 R251, RZ, RZ, UR73 ;  /* 0x00000049fffb7e24 */ /* 0x000fe2000f8e00ff */
[----:B------:R-:W-:Y:S01]  /*d0b0*/  UIADD3.64 UR72, UPT, UPT, UR10, 0x202, URZ ;  /* 0x000002020a487897 */ /* 0x000fe2000fffe0ff */
[----:B------:R1:W-:Y:S01]  /*d0c0*/  STL.64 [R1+0x108], R6 ;  /* 0x0001080601007387 */ /* 0x0003e20000100a00 */
[----:B------:R-:W-:Y:S02]  /*d0d0*/  IMAD.U32 R248, RZ, RZ, UR70 ;  /* 0x00000046fff87e24 */ /* 0x000fe4000f8e00ff */
[----:B------:R-:W-:Y:S01]  /*d0e0*/  IMAD.U32 R249, RZ, RZ, UR71 ;  /* 0x00000047fff97e24 */ /* 0x000fe2000f8e00ff */
[----:B------:R-:W-:Y:S01]  /*d0f0*/  UIADD3.64 UR70, UPT, UPT, UR10, 0x204, URZ ;  /* 0x000002040a467897 */ /* 0x000fe2000fffe0ff */
[----:B------:R-:W-:Y:S01]  /*d100*/  MOV R246, UR72 ;  /* 0x0000004800f67c02 */ /* 0x000fe20008000f00 */
[----:B------:R-:W-:Y:S01]  /*d110*/  IMAD.U32 R247, RZ, RZ, UR73 ;  /* 0x00000049fff77e24 */ /* 0x000fe2000f8e00ff */
[----:B------:R-:W-:Y:S01]  /*d120*/  UIADD3.64 UR72, UPT, UPT, UR10, 0x27e, URZ ;  /* 0x0000027e0a487897 */ /* 0x000fe2000fffe0ff */
[----:B------:R1:W-:Y:S02]  /*d130*/  STL.64 [R1+0x100], R4 ;  /* 0x0001000401007387 */ /* 0x0003e40000100a00 */
[----:B------:R-:W-:-:S02]  /*d140*/  IMAD.U32 R244, RZ, RZ, UR70 ;  /* 0x00000046fff47e24 */ /* 0x000fc4000f8e00ff */
[----:B------:R-:W-:Y:S01]  /*d150*/  IMAD.U32 R245, RZ, RZ, UR71 ;  /* 0x00000047fff57e24 */ /* 0x000fe2000f8e00ff */
[----:B------:R-:W-:Y:S01]  /*d160*/  UIADD3.64 UR70, UPT, UPT, UR10, 0x280, URZ ;  /* 0x000002800a467897 */ /* 0x000fe2000fffe0ff */
[----:B------:R-:W-:Y:S01]  /*d170*/  MOV R242, UR72 ;  /* 0x0000004800f27c02 */ /* 0x000fe20008000f00 */
[----:B------:R-:W-:Y:S01]  /*d180*/  IMAD.U32 R243, RZ, RZ, UR73 ;  /* 0x00000049fff37e24 */ /* 0x000fe2000f8e00ff */
[----:B------:R-:W-:-:S03]  /*d190*/  UIADD3.64 UR72, UPT, UPT, UR10, 0x282, URZ ;  /* 0x000002820a487897 */ /* 0x000fc6000fffe0ff */
[----:B------:R-:W-:Y:S02]  /*d1a0*/  IMAD.U32 R240, RZ, RZ, UR70 ;  /* 0x00000046fff07e24 */ /* 0x000fe4000f8e00ff */
        /* <DEDUP_REMOVED lines=26> */
[----:B------:R-:W-:Y:S02]  /*d350*/  IMAD.U32 R222, RZ, RZ, UR72 ;  /* 0x00000048ffde7e24 */ /* 0x000fe4000f8e00ff */
[----:B------:R-:W-:-:S03]  /*d360*/  IMAD.U32 R223, RZ, RZ, UR73 ;  /* 0x00000049ffdf7e24 */ /* 0x000fc6000f8e00ff */
[----:B------:R-:W-:Y:S01]  /*d370*/  MOV R220, UR70 ;  /* 0x0000004600dc7c02 */ /* 0x000fe20008000f00 */
[----:B-1----:R-:W-:-:S07]  /*d380*/  IMAD.U32 R221, RZ, RZ, UR71 ;  /* 0x00000047ffdd7e24 */ /* 0x002fce000f8e00ff */
.L_x_21:
[----:B------:R-:W2:Y:S04]  /*d390*/  LDL.64 R18, [R1+0x438] ;  /* 0x0004380001127983 */ /* 0x000ea80000100a00 */
[----:B------:R-:W3:Y:S04]  /*d3a0*/  LDL.64 R26, [R1+0x430] ;  /* 0x00043000011a7983 */ /* 0x000ee80000100a00 */
[----:B------:R-:W4:Y:S04]  /*d3b0*/  LDL.64 R32, [R1+0x568] ;  /* 0x0005680001207983 */ /* 0x000f280000100a00 */
[----:B------:R-:W5:Y:S04]  /*d3c0*/  LDL.64 R14, [R1+0x530] ;  /* 0x00053000010e7983 */ /* 0x000f680000100a00 */
[----:B------:R-:W4:Y:S04]  /*d3d0*/  LDL.64 R16, [R1+0x4f0] ;  /* 0x0004f00001107983 */ /* 0x000f280000100a00 */
[----:B------:R-:W4:Y:S04]  /*d3e0*/  LDL.64 R46, [R1+0x500] ;  /* 0x00050000012e7983 */ /* 0x000f280000100a00 */
[----:B------:R-:W4:Y:S01]  /*d3f0*/  LDL.64 R22, [R1+0x428] ;  /* 0x0004280001167983 */ /* 0x000f220000100a00 */
[----:B------:R-:W-:-:S03]  /*d400*/  IMAD.WIDE R6, R2, 0x2, R204 ;  /* 0x0000000202067825 */ /* 0x000fc600078e02cc */
[----:B------:R-:W4:Y:S04]  /*d410*/  LDL.64 R20, [R1+0x440] ;  /* 0x0004400001147983 */ /* 0x000f280000100a00 */
[----:B------:R-:W4:Y:S01]  /*d420*/  LDL.64 R24, [R1+0x4f8] ;  /* 0x0004f80001187983 */ /* 0x000f220000100a00 */
[----:B------:R-:W-:-:S03]  /*d430*/  IMAD.WIDE R10, R2, 0x2, R202 ;  /* 0x00000002020a7825 */ /* 0x000fc600078e02ca */
[----:B------:R-:W4:Y:S01]  /*d440*/  LDL.64 R38, [R1+0x4d8] ;  /* 0x0004d80001267983 */ /* 0x000f220000100a00 */
[----:B------:R-:W-:-:S03]  /*d450*/  IMAD.WIDE R8, R2, 0x2, R200 ;  /* 0x0000000202087825 */ /* 0x000fc600078e02c8 */
[----:B------:R-:W4:Y:S04]  /*d460*/  LDL.64 R40, [R1+0x420] ;  /* 0x0004200001287983 */ /* 0x000f280000100a00 */
[----:B------:R-:W4:Y:S04]  /*d470*/  LDL.64 R36, [R1+0x4d0] ;  /* 0x0004d00001247983 */ /* 0x000f280000100a00 */
[----:B------:R-:W4:Y:S04]  /*d480*/  LDL.64 R28, [R1+0x528] ;  /* 0x00052800011c7983 */ /* 0x000f280000100a00 */
[----:B------:R-:W4:Y:S04]  /*d490*/  LDG.E.U16 R6, desc[UR8][R6.64] ;  /* 0x0000000806067981 */ /* 0x000f28000c1e1500 */
[----:B------:R-:W4:Y:S04]  /*d4a0*/  LDG.E.U16 R8, desc[UR8][R8.64] ;  /* 0x0000000808087981 */ /* 0x000f28000c1e1500 */
[----:B------:R-:W4:Y:S04]  /*d4b0*/  LDL.64 R42, [R1+0x408] ;  /* 0x00040800012a7983 */ /* 0x000f280000100a00 */
[----:B------:R3:W4:Y:S04]  /*d4c0*/  LDG.E.U16 R7, desc[UR8][R10.64] ;  /* 0x000000080a077981 */ /* 0x000728000c1e1500 */
[----:B------:R-:W4:Y:S04]  /*d4d0*/  LDL.64 R44, [R1+0x410] ;  /* 0x00041000012c7983 */ /* 0x000f280000100a00 */
[----:B------:R-:W4:Y:S04]  /*d4e0*/  LDL.64 R52, [R1+0x4b0] ;  /* 0x0004b00001347983 */ /* 0x000f280000100a00 */
[----:B------:R-:W4:Y:S04]  /*d4f0*/  LDL.64 R30, [R1+0x418] ;  /* 0x00041800011e7983 */ /* 0x000f280000100a00 */
[----:B------:R-:W4:Y:S04]  /*d500*/  LDL.64 R34, [R1+0x558] ;  /* 0x0005580001227983 */ /* 0x000f280000100a00 */
[----:B------:R-:W4:Y:S01]  /*d510*/  LDL.64 R56, [R1+0x3f8] ;  /* 0x0003f80001387983 */ /* 0x000f220000100a00 */
[----:B------:R-:W-:-:S03]  /*d520*/  IMAD.WIDE R4, R2, 0x2, R206 ;  /* 0x0000000202047825 */ /* 0x000fc600078e02ce */
[----:B------:R-:W4:Y:S04]  /*d530*/  LDL.64 R48, [R1+0x4a8] ;  /* 0x0004a80001307983 */ /* 0x000f280000100a00 */
[----:B------:R-:W4:Y:S04]  /*d540*/  LDG.E.U16 R4, desc[UR8][R4.64] ;  /* 0x0000000804047981 */ /* 0x000f28000c1e1500 */
[----:B------:R-:W4:Y:S04]  /*d550*/  LDL.64 R64, [R1+0x3e8] ;  /* 0x0003e80001407983 */ /* 0x000f280000100a00 */
[----:B------:R-:W4:Y:S04]  /*d560*/  LDL.64 R62, [R1+0x4a0] ;  /* 0x0004a000013e7983 */ /* 0x000f280000100a00 */
[----:B------:R-:W4:Y:S04]  /*d570*/  LDL.64 R60, [R1+0x3e0] ;  /* 0x0003e000013c7983 */ /* 0x000f280000100a00 */
[----:B------:R-:W4:Y:S04]  /*d580*/  LDL.64 R54, [R1+0x3d8] ;  /* 0x0003d80001367983 */ /* 0x000f280000100a00 */
[----:B0-----:R-:W4:Y:S04]  /*d590*/  LDL.64 R68, [R1+0x510] ;  /* 0x0005100001447983 */ /* 0x001f280000100a00 */
        /* <DEDUP_REMOVED lines=15> */
[----:B------:R-:W4:Y:S01]  /*d690*/  LDL.64 R80, [R1+0x388] ;  /* 0x0003880001507983 */ /* 0x000f220000100a00 */
[----:B--2---:R-:W-:-:S04]  /*d6a0*/  IMAD.WIDE R18, R2, 0x2, R18 ;  /* 0x0000000202127825 */ /* 0x004fc800078e0212 */
[C---:B---3--:R-:W-:Y:S01]  /*d6b0*/  IMAD.WIDE R10, R2.reuse, 0x2, R26 ;  /* 0x00000002020a7825 */ /* 0x048fe200078e021a */
[----:B------:R4:W2:Y:S04]  /*d6c0*/  LDG.E.U16 R9, desc[UR8][R18.64] ;  /* 0x0000000812097981 */ /* 0x0008a8000c1e1500 */
[----:B------:R-:W3:Y:S01]  /*d6d0*/  LDL.64 R26, [R1+0x4c8] ;  /* 0x0004c800011a7983 */ /* 0x000ee20000100a00 */
[----:B-----5:R-:W-:-:S03]  /*d6e0*/  IMAD.WIDE R14, R2, 0x2, R14 ;  /* 0x00000002020e7825 */ /* 0x020fc600078e020e */
[----:B------:R-:W5:Y:S01]  /*d6f0*/  LDG.E.U16 R11, desc[UR8][R10.64] ;  /* 0x000000080a0b7981 */ /* 0x000f62000c1e1500 */
[----:B----4-:R-:W-:-:S03]  /*d700*/  IMAD.WIDE R18, R2, 0x2, R32 ;  /* 0x0000000202127825 */ /* 0x010fc600078e0220 */
[----:B------:R-:W4:Y:S01]  /*d710*/  LDL.64 R32, [R1+0x400] ;  /* 0x0004000001207983 */ /* 0x000f220000100a00 */
[----:B------:R-:W-:-:S03]  /*d720*/  IMAD.WIDE R16, R2, 0x2, R16 ;  /* 0x0000000202107825 */ /* 0x000fc600078e0210 */
[----:B------:R-:W2:Y:S01]  /*d730*/  LDG.E.U16 R14, desc[UR8][R14.64] ;  /* 0x000000080e0e7981 */ /* 0x000ea2000c1e1500 */
[----:B------:R-:W-:-:S03]  /*d740*/  IMAD.WIDE R22, R2, 0x2, R22 ;  /* 0x0000000202167825 */ /* 0x000fc600078e0216 */
[----:B------:R-:W2:Y:S04]  /*d750*/  LDG.E.U16 R18, desc[UR8][R18.64] ;  /* 0x0000000812127981 */ /* 0x000ea8000c1e1500 */
[----:B------:R0:W2:Y:S01]  /*d760*/  LDG.E.U16 R15, desc[UR8][R16.64] ;  /* 0x00000008100f7981 */ /* 0x0000a2000c1e1500 */
[----:B------:R-:W-:-:S03]  /*d770*/  IMAD.WIDE R20, R2, 0x2, R20 ;  /* 0x0000000202147825 */ /* 0x000fc600078e0214 */
[----:B-1----:R1:W2:Y:S01]  /*d780*/  LDG.E.U16 R19, desc[UR8][R22.64] ;  /* 0x0000000816137981 */ /* 0x0022a2000c1e1500 */
[----:B------:R-:W-:-:S03]  /*d790*/  IMAD.WIDE R24, R2, 0x2, R24 ;  /* 0x0000000202187825 */ /* 0x000fc600078e0218 */
[----:B------:R1:W2:Y:S01]  /*d7a0*/  LDG.E.U16 R5, desc[UR8][R20.64] ;  /* 0x0000000814057981 */ /* 0x0002a2000c1e1500 */
[----:B0-----:R-:W-:-:S03]  /*d7b0*/  IMAD.WIDE R16, R2, 0x2, R46 ;  /* 0x0000000202107825 */ /* 0x001fc600078e022e */
[----:B------:R-:W2:Y:S01]  /*d7c0*/  LDL.64 R46, [R1+0x520] ;  /* 0x00052000012e7983 */ /* 0x000ea20000100a00 */
[----:B-1----:R-:W-:-:S03]  /*d7d0*/  IMAD.WIDE R22, R2, 0x2, R38 ;  /* 0x0000000202167825 */ /* 0x002fc600078e0226 */
[----:B------:R0:W5:Y:S01]  /*d7e0*/  LDG.E.U16 R10, desc[UR8][R24.64] ;  /* 0x00000008180a7981 */ /* 0x000162000c1e1500 */
[----:B------:R-:W-:-:S03]  /*d7f0*/  IMAD.WIDE R20, R2, 0x2, R40 ;  /* 0x0000000202147825 */ /* 0x000fc600078e0228 */
[----:B------:R-:W5:Y:S01]  /*d800*/  LDL.64 R38, [R1+0x4b8] ;  /* 0x0004b80001267983 */ /* 0x000f620000100a00 */
[----:B------:R-:W-:-:S03]  /*d810*/  IMAD.WIDE R28, R2, 0x2, R28 ;  /* 0x00000002021c7825 */ /* 0x000fc600078e021c */
[----:B------:R-:W5:Y:S01]  /*d820*/  LDL.64 R40, [R1+0x4c0] ;  /* 0x0004c00001287983 */ /* 0x000f620000100a00 */
[----:B0-----:R-:W-:-:S03]  /*d830*/  IMAD.WIDE R24, R2, 0x2, R36 ;  /* 0x0000000202187825 */ /* 0x001fc600078e0224 */
[----:B------:R-:W5:Y:S04]  /*d840*/  LDL.64 R36, [R1+0x550] ;  /* 0x0005500001247983 */ /* 0x000f680000100a00 */
[----:B------:R-:W5:Y:S04]  /*d850*/  LDG.E.U16 R20, desc[UR8][R20.64] ;  /* 0x0000000814147981 */ /* 0x000f68000c1e1500 */
[----:B------:R-:W5:Y:S04]  /*d860*/  LDG.E.U16 R24, desc[UR8][R24.64] ;  /* 0x0000000818187981 */ /* 0x000f68000c1e1500 */
[----:B------:R-:W5:Y:S04]  /*d870*/  LDG.E.U16 R16, desc[UR8][R16.64] ;  /* 0x0000000810107981 */ /* 0x000f68000c1e1500 */
[----:B------:R0:W5:Y:S01]  /*d880*/  LDG.E.U16 R21, desc[UR8][R28.64] ;  /* 0x000000081c157981 */ /* 0x000162000c1e1500 */
[----:B------:R-:W-:-:S03]  /*d890*/  IMAD.WIDE R30, R2, 0x2, R30 ;  /* 0x00000002021e7825 */ /* 0x000fc600078e021e */
[----:B------:R-:W5:Y:S01]  /*d8a0*/  LDG.E.U16 R23, desc[UR8][R22.64] ;  /* 0x0000000816177981 */ /* 0x000f62000c1e1500 */
[----:B------:R-:W-:-:S03]  /*d8b0*/  IMAD.WIDE R34, R2, 0x2, R34 ;  /* 0x0000000202227825 */ /* 0x000fc600078e0222 */
[----:B------:R-:W5:Y:S01]  /*d8c0*/  LDG.E.U16 R17, desc[UR8][R30.64] ;  /* 0x000000081e117981 */ /* 0x000f62000c1e1500 */
[----:B0-----:R-:W-:-:S03]  /*d8d0*/  IMAD.WIDE R28, R2, 0x2, R42 ;  /* 0x00000002021c7825 */ /* 0x001fc600078e022a */
[----:B------:R-:W5:Y:S04]  /*d8e0*/  LDL.64 R42, [R1+0x518] ;  /* 0x00051800012a7983 */ /* 0x000f680000100a00 */
[----:B------:R-:W5:Y:S04]  /*d8f0*/  LDG.E.U16 R28, desc[UR8][R28.64] ;  /* 0x000000081c1c7981 */ /* 0x000f68000c1e1500 */
[----:B------:R0:W5:Y:S02]  /*d900*/  LDG.E.U16 R22, desc[UR8][R34.64] ;  /* 0x0000000822167981 */ /* 0x000164000c1e1500 */
[----:B0-----:R-:W-:-:S02]  /*d910*/  IMAD.WIDE R34, R2, 0x2, R56 ;  /* 0x0000000202227825 */ /* 0x001fc400078e0238 */
[----:B------:R-:W5:Y:S02]  /*d920*/  LDL.64 R56, [R1+0x480] ;  /* 0x0004800001387983 */ /* 0x000f640000100a00 */
[----:B---3--:R-:W-:-:S05]  /*d930*/  IMAD.WIDE R26, R2, 0x2, R26 ;  /* 0x00000002021a7825 */ /* 0x008fca00078e021a */
[----:B------:R0:W3:Y:S01]  /*d940*/  LDG.E.U16 R25, desc[UR8][R26.64] ;  /* 0x000000081a197981 */ /* 0x0000e2000c1e1500 */
[----:B----4-:R-:W-:-:S05]  /*d950*/  IMAD.WIDE R32, R2, 0x2, R32 ;  /* 0x0000000202207825 */ /* 0x010fca00078e0220 */
[----:B------:R1:W4:Y:S01]  /*d960*/  LDG.E.U16 R29, desc[UR8][R32.64] ;  /* 0x00000008201d7981 */ /* 0x000322000c1e1500 */
[----:B0-----:R-:W-:-:S03]  /*d970*/  IMAD.WIDE R26, R2, 0x2, R44 ;  /* 0x00000002021a7825 */ /* 0x001fc600078e022c */
[----:B------:R-:W3:Y:S04]  /*d980*/  LDL.64 R44, [R1+0x3f0] ;  /* 0x0003f000012c7983 */ /* 0x000ee80000100a00 */
[----:B------:R-:W4:Y:S01]  /*d990*/  LDG.E.U16 R26, desc[UR8][R26.64] ;  /* 0x000000081a1a7981 */ /* 0x000f22000c1e1500 */
[----:B-1----:R-:W-:-:S03]  /*d9a0*/  IMAD.WIDE R32, R2, 0x2, R52 ;  /* 0x0000000202207825 */ /* 0x002fc600078e0234 */
[----:B------:R-:W4:Y:S04]  /*d9b0*/  LDL.64 R52, [R1+0x3d0] ;  /* 0x0003d00001347983 */ /* 0x000f280000100a00 */
[----:B------:R-:W4:Y:S01]  /*d9c0*/  LDG.E.U16 R32, desc[UR8][R32.64] ;  /* 0x0000000820207981 */ /* 0x000f22000c1e1500 */
[----:B--2---:R-:W-:-:S03]  /*d9d0*/  IMAD.WIDE R30, R2, 0x2, R46 ;  /* 0x00000002021e7825 */ /* 0x004fc600078e022e */
[----:B------:R-:W2:Y:S04]  /*d9e0*/  LDL.64 R46, [R1+0x548] ;  /* 0x00054800012e7983 */ /* 0x000ea80000100a00 */
[----:B------:R-:W2:Y:S01]  /*d9f0*/  LDG.E.U16 R30, desc[UR8][R30.64] ;  /* 0x000000081e1e7981 */ /* 0x000ea2000c1e1500 */
[----:B-----5:R-:W-:-:S04]  /*da00*/  IMAD.WIDE R38, R2, 0x2, R38 ;  /* 0x0000000202267825 */ /* 0x020fc800078e0226 */
[----:B------:R-:W-:-:S04]  /*da10*/  IMAD.WIDE R40, R2, 0x2, R40 ;  /* 0x0000000202287825 */ /* 0x000fc800078e0228 */
[C---:B------:R-:W-:Y:S01]  /*da20*/  IMAD.WIDE R36, R2.reuse, 0x2, R36 ;  /* 0x0000000202247825 */ /* 0x040fe200078e0224 */
[----:B------:R-:W5:Y:S04]  /*da30*/  LDG.E.U16 R31, desc[UR8][R38.64] ;  /* 0x00000008261f7981 */ /* 0x000f68000c1e1500 */
[----:B------:R0:W5:Y:S04]  /*da40*/  LDG.E.U16 R33, desc[UR8][R36.64] ;  /* 0x0000000824217981 */ /* 0x000168000c1e1500 */
[----:B------:R1:W5:Y:S04]  /*da50*/  LDG.E.U16 R27, desc[UR8][R40.64] ;  /* 0x00000008281b7981 */ /* 0x000368000c1e1500 */
[----:B------:R1:W5:Y:S01]  /*da60*/  LDG.E.U16 R39, desc[UR8][R34.64] ;  /* 0x0000000822277981 */ /* 0x000362000c1e1500 */
[----:B0-----:R-:W-:-:S03]  /*da70*/  IMAD.WIDE R36, R2, 0x2, R64 ;  /* 0x0000000202247825 */ /* 0x001fc600078e0240 */
[----:B------:R-:W5:Y:S01]  /*da80*/  LDL.64 R64, [R1+0x3b8] ;  /* 0x0003b80001407983 */ /* 0x000f620000100a00 */
[----:B-1----:R-:W-:-:S03]  /*da90*/  IMAD.WIDE R40, R2, 0x2, R62 ;  /* 0x0000000202287825 */ /* 0x002fc600078e023e */
[----:B------:R-:W5:Y:S01]  /*daa0*/  LDG.E.U16 R37, desc[UR8][R36.64] ;  /* 0x0000000824257981 */ /* 0x000f62000c1e1500 */
[----:B------:R-:W-:-:S03]  /*dab0*/  IMAD.WIDE R34, R2, 0x2, R48 ;  /* 0x0000000202227825 */ /* 0x000fc600078e0230 */
[----:B------:R-:W5:Y:S01]  /*dac0*/  LDL.64 R48, [R1+0x540] ;  /* 0x0005400001307983 */ /* 0x000f620000100a00 */
[----:B------:R-:W-:-:S03]  /*dad0*/  IMAD.WIDE R42, R2, 0x2, R42 ;  /* 0x00000002022a7825 */ /* 0x000fc600078e022a */
[----:B------:R-:W5:Y:S04]  /*dae0*/  LDG.E.U16 R35, desc[UR8][R34.64] ;  /* 0x0000000822237981 */ /* 0x000f68000c1e1500 */
[----:B------:R0:W5:Y:S04]  /*daf0*/  LDG.E.U16 R36, desc[UR8][R42.64] ;  /* 0x000000082a247981 */ /* 0x000168000c1e1500 */
[----:B------:R-:W5:Y:S04]  /*db00*/  LDL.64 R62, [R1+0x508] ;  /* 0x00050800013e7983 */ /* 0x000f680000100a00 */
[----:B------:R1:W5:Y:S01]  /*db10*/  LDG.E.U16 R34, desc[UR8][R40.64] ;  /* 0x0000000828227981 */ /* 0x000362000c1e1500 */
[----:B0-----:R-:W-:-:S04]  /*db20*/  IMAD.WIDE R42, R2, 0x2, R54 ;  /* 0x00000002022a7825 */ /* 0x001fc800078e0236 */
[C---:B-1----:R-:W-:Y:S02]  /*db30*/  IMAD.WIDE R40, R2.reuse, 0x2, R60 ;  /* 0x0000000202287825 */ /* 0x042fe400078e023c */
[----:B------:R-:W5:Y:S02]  /*db40*/  LDL.64 R60, [R1+0x478] ;  /* 0x00047800013c7983 */ /* 0x000f640000100a00 */
[----:B------:R-:W-:-:S06]  /*db50*/  IMAD.WIDE R50, R2, 0x2, R50 ;  /* 0x0000000202327825 */ /* 0x000fcc00078e0232 */
[----:B------:R-:W5:Y:S01]  /*db60*/  LDG.E.U16 R50, desc[UR8][R50.64] ;  /* 0x0000000832327981 */ /* 0x000f62000c1e1500 */
[----:B---3--:R-:W-:-:S05]  /*db70*/  IMAD.WIDE R44, R2, 0x2, R44 ;  /* 0x00000002022c7825 */ /* 0x008fca00078e022c */
[----:B------:R4:W3:Y:S02]  /*db80*/  LDG.E.U16 R38, desc[UR8][R44.64] ;  /* 0x000000082c267981 */ /* 0x0008e4000c1e1500 */
[C---:B----4-:R-:W-:Y:S02]  /*db90*/  IMAD.WIDE R44, R2.reuse, 0x2, R52 ;  /* 0x00000002022c7825 */ /* 0x050fe400078e0234 */
[----:B------:R0:W4:Y:S04]  /*dba0*/  LDG.E.U16 R52, desc[UR8][R40.64] ;  /* 0x0000000828347981 */ /* 0x000128000c1e1500 */
[----:B------:R1:W3:Y:S01]  /*dbb0*/  LDG.E.U16 R53, desc[UR8][R42.64] ;  /* 0x000000082a357981 */ /* 0x0002e2000c1e1500 */
[----:B--2---:R-:W-:-:S03]  /*dbc0*/  IMAD.WIDE R46, R2, 0x2, R46 ;  /* 0x00000002022e7825 */ /* 0x004fc600078e022e */
[----:B------:R-:W2:Y:S01]  /*dbd0*/  LDG.E.U16 R54, desc[UR8][R44.64] ;  /* 0x000000082c367981 */ /* 0x000ea2000c1e1500 */
[----:B0-----:R-:W-:-:S03]  /*dbe0*/  IMAD.WIDE R40, R2, 0x2, R68 ;  /* 0x0000000202287825 */ /* 0x001fc600078e0244 */
[----:B------:R-:W2:Y:S01]  /*dbf0*/  LDL.64 R68, [R1+0x3b0] ;  /* 0x0003b00001447983 */ /* 0x000ea20000100a00 */
[----:B-1----:R-:W-:-:S03]  /*dc00*/  IMAD.WIDE R42, R2, 0x2, R66 ;  /* 0x00000002022a7825 */ /* 0x002fc600078e0242 */
[----:B------:R-:W3:Y:S04]  /*dc10*/  LDL.64 R66, [R1+0x3a8] ;  /* 0x0003a80001427983 */ /* 0x000ee80000100a00 */
[----:B------:R0:W4:Y:S04]  /*dc20*/  LDG.E.U16 R51, desc[UR8][R46.64] ;  /* 0x000000082e337981 */ /* 0x000128000c1e1500 */
[----:B------:R1:W4:Y:S01]  /*dc30*/  LDG.E.U16 R55, desc[UR8][R40.64] ;  /* 0x0000000828377981 */ /* 0x000322000c1e1500 */
[----:B0-----:R-:W-:-:S03]  /*dc40*/  IMAD.WIDE R46, R2, 0x2, R56 ;  /* 0x00000002022e7825 */ /* 0x001fc600078e0238 */
[----:B------:R0:W4:Y:S01]  /*dc50*/  LDG.E.U16 R56, desc[UR8][R42.64] ;  /* 0x000000082a387981 */ /* 0x000122000c1e1500 */
[----:B-1----:R-:W-:-:S03]  /*dc60*/  IMAD.WIDE R40, R2, 0x2, R78 ;  /* 0x0000000202287825 */ /* 0x002fc600078e024e */
[----:B------:R-:W4:Y:S01]  /*dc70*/  LDL.64 R78, [R1+0x380] ;  /* 0x00038000014e7983 */ /* 0x000f220000100a00 */
[----:B0-----:R-:W-:-:S03]  /*dc80*/  IMAD.WIDE R42, R2, 0x2, R76 ;  /* 0x00000002022a7825 */ /* 0x001fc600078e024c */
[----:B------:R-:W4:Y:S01]  /*dc90*/  LDL.64 R76, [R1+0x378] ;  /* 0x00037800014c7983 */ /* 0x000f220000100a00 */
[----:B------:R-:W-:-:S03]  /*dca0*/  IMAD.WIDE R44, R2, 0x2, R58 ;  /* 0x00000002022c7825 */ /* 0x000fc600078e023a */
[----:B------:R0:W4:Y:S01]  /*dcb0*/  LDG.E.U16 R58, desc[UR8][R46.64] ;  /* 0x000000082e3a7981 */ /* 0x000122000c1e1500 */
[----:B-----5:R-:W-:-:S03]  /*dcc0*/  IMAD.WIDE R48, R2, 0x2, R48 ;  /* 0x0000000202307825 */ /* 0x020fc600078e0230 */
[----:B------:R1:W5:Y:S04]  /*dcd0*/  LDG.E.U16 R57, desc[UR8][R44.64] ;  /* 0x000000082c397981 */ /* 0x000368000c1e1500 */
[----:B------:R1:W5:Y:S01]  /*dce0*/  LDG.E.U16 R59, desc[UR8][R48.64] ;  /* 0x00000008303b7981 */ /* 0x000362000c1e1500 */
[----:B0-----:R-:W-:-:S04]  /*dcf0*/  IMAD.WIDE R46, R2, 0x2, R62 ;  /* 0x00000002022e7825 */ /* 0x001fc800078e023e */
[C---:B-1----:R-:W-:Y:S01]  /*dd00*/  IMAD.WIDE R44, R2.reuse, 0x2, R64 ;  /* 0x00000002022c7825 */ /* 0x042fe200078e0240 */
[----:B------:R-:W5:Y:S04]  /*dd10*/  LDG.E.U16 R63, desc[UR8][R46.64] ;  /* 0x000000082e3f7981 */ /* 0x000f68000c1e1500 */
[----:B------:R0:W5:Y:S01]  /*dd20*/  LDG.E.U16 R62, desc[UR8][R44.64] ;  /* 0x000000082c3e7981 */ /* 0x000162000c1e1500 */
[----:B------:R-:W-:-:S03]  /*dd30*/  IMAD.WIDE R48, R2, 0x2, R60 ;  /* 0x0000000202307825 */ /* 0x000fc600078e023c */
[----:B------:R1:W5:Y:S04]  /*dd40*/  LDG.E.U16 R60, desc[UR8][R40.64] ;  /* 0x00000008283c7981 */ /* 0x000368000c1e1500 */
[----:B------:R1:W5:Y:S01]  /*dd50*/  LDG.E.U16 R61, desc[UR8][R42.64] ;  /* 0x000000082a3d7981 */ /* 0x000362000c1e1500 */
[----:B0-----:R-:W-:-:S03]  /*dd60*/  IMAD.WIDE R44, R2, 0x2, R90 ;  /* 0x00000002022c7825 */ /* 0x001fc600078e025a */
[----:B------:R-:W5:Y:S01]  /*dd70*/  LDG.E.U16 R64, desc[UR8][R48.64] ;  /* 0x0000000830407981 */ /* 0x000f62000c1e1500 */
[----:B-1----:R-:W-:-:S04]  /*dd80*/  IMAD.WIDE R40, R2, 0x2, R94 ;  /* 0x0000000202287825 */ /* 0x002fc800078e025e */
[C---:B------:R-:W-:Y:S01]  /*dd90*/  IMAD.WIDE R42, R2.reuse, 0x2, R92 ;  /* 0x00000002022a7825 */ /* 0x040fe200078e025c */
[----:B------:R0:W5:Y:S03]  /*dda0*/  LDG.E.U16 R65, desc[UR8][R40.64] ;  /* 0x0000000828417981 */ /* 0x000166000c1e1500 */
[----:B0-----:R-:W-:-:S04]  /*ddb0*/  IMAD.WIDE R40, R2, 0x2, R88 ;  /* 0x0000000202287825 */ /* 0x001fc800078e0258 */
[----:B--2---:R-:W-:-:S04]  /*ddc0*/  IMAD.WIDE R46, R2, 0x2, R68 ;  /* 0x00000002022e7825 */ /* 0x004fc800078e0244 */
[C---:B---3--:R-:W-:Y:S01]  /*ddd0*/  IMAD.WIDE R48, R2.reuse, 0x2, R66 ;  /* 0x0000000202307825 */ /* 0x048fe200078e0242 */
[----:B------:R0:W2:Y:S04]  /*dde0*/  LDG.E.U16 R68, desc[UR8][R46.64] ;  /* 0x000000082e447981 */ /* 0x0000a8000c1e1500 */
[----:B------:R1:W3:Y:S04]  /*ddf0*/  LDG.E.U16 R66, desc[UR8][R42.64] ;  /* 0x000000082a427981 */ /* 0x0002e8000c1e1500 */
[----:B------:R1:W2:Y:S01]  /*de00*/  LDG.E.U16 R67, desc[UR8][R44.64] ;  /* 0x000000082c437981 */ /* 0x0002a2000c1e1500 */
[----:B0-----:R-:W-:-:S03]  /*de10*/  IMAD.WIDE R46, R2, 0x2, R72 ;  /* 0x00000002022e7825 */ /* 0x001fc600078e0248 */
[----:B------:R0:W2:Y:S01]  /*de20*/  LDG.E.U16 R69, desc[UR8][R48.64] ;  /* 0x0000000830457981 */ /* 0x0000a2000c1e1500 */
[----:B-1----:R-:W-:-:S03]  /*de30*/  IMAD.WIDE R42, R2, 0x2, R86 ;  /* 0x00000002022a7825 */ /* 0x002fc600078e0256 */
[----:B------:R4:W2:Y:S01]  /*de40*/  LDG.E.U16 R73, desc[UR8][R46.64] ;  /* 0x000000082e497981 */ /* 0x0008a2000c1e1500 */
[----:B------:R-:W-:-:S04]  /*de50*/  IMAD.WIDE R44, R2, 0x2, R74 ;  /* 0x00000002022c7825 */ /* 0x000fc800078e024a */
[C---:B0-----:R-:W-:Y:S01]  /*de60*/  IMAD.WIDE R48, R2.reuse, 0x2, R70 ;  /* 0x0000000202307825 */ /* 0x041fe200078e0246 */
[----:B------:R0:W2:Y:S04]  /*de70*/  LDG.E.U16 R72, desc[UR8][R44.64] ;  /* 0x000000082c487981 */ /* 0x0000a8000c1e1500 */
[----:B------:R1:W2:Y:S01]  /*de80*/  LDG.E.U16 R70, desc[UR8][R40.64] ;  /* 0x0000000828467981 */ /* 0x0002a2000c1e1500 */
[----:B----4-:R-:W-:-:S03]  /*de90*/  IMAD.WIDE R46, R2, 0x2, R78 ;  /* 0x00000002022e7825 */ /* 0x010fc600078e024e */
[----:B------:R4:W2:Y:S01]  /*dea0*/  LDG.E.U16 R71, desc[UR8][R42.64] ;  /* 0x000000082a477981 */ /* 0x0008a2000c1e1500 */
[----:B0-----:R-:W-:-:S03]  /*deb0*/  IMAD.WIDE R44, R2, 0x2, R80 ;  /* 0x00000002022c7825 */ /* 0x001fc600078e0250 */
[----:B------:R0:W2:Y:S01]  /*dec0*/  LDG.E.U16 R74, desc[UR8][R48.64] ;  /* 0x00000008304a7981 */ /* 0x0000a2000c1e1500 */
[----:B-1----:R-:W-:-:S03]  /*ded0*/  IMAD.WIDE R40, R2, 0x2, R84 ;  /* 0x0000000202287825 */ /* 0x002fc600078e0254 */
[----:B------:R-:W2:Y:S01]  /*dee0*/  LDG.E.U16 R44, desc[UR8][R44.64] ;  /* 0x000000082c2c7981 */ /* 0x000ea2000c1e1500 */
[----:B----4-:R-:W-:-:S03]  /*def0*/  IMAD.WIDE R42, R2, 0x2, R82 ;  /* 0x00000002022a7825 */ /* 0x010fc600078e0252 */
[----:B------:R-:W4:Y:S01]  /*df00*/  LDG.E.U16 R40, desc[UR8][R40.64] ;  /* 0x0000000828287981 */ /* 0x000f22000c1e1500 */
[----:B0-----:R-:W-:-:S03]  /*df10*/  IMAD.WIDE R48, R2, 0x2, R76 ;  /* 0x0000000202307825 */ /* 0x001fc600078e024c */
[----:B------:R-:W4:Y:S04]  /*df20*/  LDG.E.U16 R42, desc[UR8][R42.64] ;  /* 0x000000082a2a7981 */ /* 0x000f28000c1e1500 */
[----:B------:R-:W4:Y:S04]  /*df30*/  LDG.E.U16 R46, desc[UR8][R46.64] ;  /* 0x000000082e2e7981 */ /* 0x000f28000c1e1500 */
[----:B------:R-:W4:Y:S01]  /*df40*/  LDG.E.U16 R48, desc[UR8][R48.64] ;  /* 0x0000000830307981 */ /* 0x000f22000c1e1500 */
[----:B------:R-:W-:-:S03]  /*df50*/  LOP3.LUT R75, R197, 0x10, RZ, 0x3c, !PT ;  /* 0x00000010c54b7812 */ /* 0x000fc600078e3cff */
        /* <DEDUP_REMOVED lines=35> */
[----:B------:R1:W-:Y:S04]  /*e190*/  STS.U16 [R76+UR4+0x14200], R35 ;  /* 0x014200234c007988 */ /* 0x0003e80008000404 */
[----:B------:R1:W-:Y:S01]  /*e1a0*/  STS.U16 [R76+UR4+0x15200], R34 ;  /* 0x015200224c007988 */ /* 0x0003e20008000404 */
[----:B0-----:R-:W-:-:S03]  /*e1b0*/  LOP3.LUT R75, R197, 0x50, RZ, 0x3c, !PT ;  /* 0x00000050c54b7812 */ /* 0x001fc600078e3cff */
[----:B------:R1:W-:Y:S04]  /*e1c0*/  STS.U16 [R76+UR4+0x16200], R50 ;  /* 0x016200324c007988 */ /* 0x0003e80008000404 */
[----:B------:R1:W-:Y:S04]  /*e1d0*/  STS.U16 [R76+UR4+0x17200], R51 ;  /* 0x017200334c007988 */ /* 0x0003e80008000404 */
[----:B------:R1:W-:Y:S04]  /*e1e0*/  STS.U16 [R76+UR4+0x14600], R52 ;  /* 0x014600344c007988 */ /* 0x0003e80008000404 */
[----:B------:R1:W-:Y:S04]  /*e1f0*/  STS.U16 [R76+UR4+0x15600], R53 ;  /* 0x015600354c007988 */ /* 0x0003e80008000404 */
[----:B------:R1:W-:Y:S04]  /*e200*/  STS.U16 [R76+UR4+0x16600], R54 ;  /* 0x016600364c007988 */ /* 0x0003e80008000404 */
[----:B------:R1:W-:Y:S01]  /*e210*/  STS.U16 [R76+UR4+0x17600], R55 ;  /* 0x017600374c007988 */ /* 0x0003e20008000404 */
[----:B------:R-:W-:-:S03]  /*e220*/  LOP3.LUT R6, R197, 0x60, RZ, 0x3c, !PT ;  /* 0x00000060c5067812 */ /* 0x000fc600078e3cff */
[----:B------:R1:W-:Y:S04]  /*e230*/  STS.U16 [R75+UR4+0x14280], R56 ;  /* 0x014280384b007988 */ /* 0x0003e80008000404 */
[----:B-----5:R1:W-:Y:S04]  /*e240*/  STS.U16 [R75+UR4+0x15280], R57 ;  /* 0x015280394b007988 */ /* 0x0203e80008000404 */
[----:B------:R1:W-:Y:S04]  /*e250*/  STS.U16 [R75+UR4+0x16280], R58 ;  /* 0x0162803a4b007988 */ /* 0x0003e80008000404 */
[----:B------:R1:W-:Y:S04]  /*e260*/  STS.U16 [R75+UR4+0x17280], R59 ;  /* 0x0172803b4b007988 */ /* 0x0003e80008000404 */
[----:B------:R1:W-:Y:S04]  /*e270*/  STS.U16 [R75+UR4+0x14680], R60 ;  /* 0x0146803c4b007988 */ /* 0x0003e80008000404 */
[----:B------:R1:W-:Y:S04]  /*e280*/  STS.U16 [R75+UR4+0x15680], R61 ;  /* 0x0156803d4b007988 */ /* 0x0003e80008000404 */
[----:B------:R1:W-:Y:S04]  /*e290*/  STS.U16 [R75+UR4+0x16680], R62 ;  /* 0x0166803e4b007988 */ /* 0x0003e80008000404 */
[----:B------:R1:W-:Y:S01]  /*e2a0*/  STS.U16 [R75+UR4+0x17680], R63 ;  /* 0x0176803f4b007988 */ /* 0x0003e20008000404 */
[----:B------:R-:W-:-:S03]  /*e2b0*/  LOP3.LUT R4, R197, 0x70, RZ, 0x3c, !PT ;  /* 0x00000070c5047812 */ /* 0x000fc600078e3cff */
[----:B------:R1:W-:Y:S01]  /*e2c0*/  STS.U16 [R6+UR4+0x14300], R64 ;  /* 0x0143004006007988 */ /* 0x0003e20008000404 */
[----:B------:R-:W-:-:S03]  /*e2d0*/  UMOV UR70, 0x1 ;  /* 0x0000000100467882 */ /* 0x000fc60000000000 */
[----:B------:R1:W-:Y:S01]  /*e2e0*/  STS.U16 [R6+UR4+0x15300], R65 ;  /* 0x0153004106007988 */ /* 0x0003e20008000404 */
[----:B------:R-:W-:-:S04]  /*e2f0*/  @!UP0 UIADD3 UR70, UPT, UPT, -UR70, 0x100000, URZ ;  /* 0x0010000046468890 */ /* 0x000fc8000fffe1ff */
[----:B------:R-:W-:Y:S02]  /*e300*/  @!UP0 USHF.L.U32 UR71, UR70, 0xb, URZ ;  /* 0x0000000b46478899 */ /* 0x000fe400080006ff */
[----:B------:R-:W-:Y:S01]  /*e310*/  @!UP0 USHF.L.U32 UR70, UR70, 0x1, URZ ;  /* 0x0000000146468899 */ /* 0x000fe200080006ff */
[----:B------:R-:W-:Y:S01]  /*e320*/  VOTEU.ALL UP1, P5 ;  /* 0x0000000000ff7886 */ /* 0x000fe20002820000 */
[----:B---3--:R1:W-:Y:S04]  /*e330*/  STS.U16 [R6+UR4+0x16300], R66 ;  /* 0x0163004206007988 */ /* 0x0083e80008000404 */
[----:B--2---:R1:W-:Y:S04]  /*e340*/  STS.U16 [R6+UR4+0x17300], R67 ;  /* 0x0173004306007988 */ /* 0x0043e80008000404 */
[----:B------:R1:W-:Y:S04]  /*e350*/  STS.U16 [R6+UR4+0x14700], R68 ;  /* 0x0147004406007988 */ /* 0x0003e80008000404 */
[----:B------:R1:W-:Y:S04]  /*e360*/  STS.U16 [R6+UR4+0x15700], R69 ;  /* 0x0157004506007988 */ /* 0x0003e80008000404 */
[----:B------:R1:W-:Y:S04]  /*e370*/  STS.U16 [R6+UR4+0x16700], R70 ;  /* 0x0167004606007988 */ /* 0x0003e80008000404 */
[----:B------:R1:W-:Y:S04]  /*e380*/  STS.U16 [R6+UR4+0x17700], R71 ;  /* 0x0177004706007988 */ /* 0x0003e80008000404 */
[----:B------:R1:W-:Y:S04]  /*e390*/  STS.U16 [R4+UR4+0x14380], R72 ;  /* 0x0143804804007988 */ /* 0x0003e80008000404 */
[----:B------:R1:W-:Y:S04]  /*e3a0*/  STS.U16 [R4+UR4+0x15380], R73 ;  /* 0x0153804904007988 */ /* 0x0003e80008000404 */
[----:B------:R1:W-:Y:S04]  /*e3b0*/  STS.U16 [R4+UR4+0x16380], R74 ;  /* 0x0163804a04007988 */ /* 0x0003e80008000404 */
[----:B----4-:R1:W-:Y:S04]  /*e3c0*/  STS.U16 [R4+UR4+0x17380], R40 ;  /* 0x0173802804007988 */ /* 0x0103e80008000404 */
[----:B------:R1:W-:Y:S04]  /*e3d0*/  STS.U16 [R4+UR4+0x14780], R42 ;  /* 0x0147802a04007988 */ /* 0x0003e80008000404 */
[----:B------:R1:W-:Y:S04]  /*e3e0*/  STS.U16 [R4+UR4+0x15780], R44 ;  /* 0x0157802c04007988 */ /* 0x0003e80008000404 */
[----:B------:R1:W-:Y:S04]  /*e3f0*/  STS.U16 [R4+UR4+0x16780], R46 ;  /* 0x0167802e04007988 */ /* 0x0003e80008000404 */
[----:B------:R1:W-:Y:S01]  /*e400*/  STS.U16 [R4+UR4+0x17780], R48 ;  /* 0x0177803004007988 */ /* 0x0003e20008000404 */
[----:B------:R0:W-:Y:S06]  /*e410*/  MEMBAR.ALL.CTA ;  /* 0x0000000000007992 */ /* 0x0001ec0000008000 */
[----:B0-----:R-:W-:Y:S04]  /*e420*/  FENCE.VIEW.ASYNC.S ;  /* 0x00000000000073c6 */ /* 0x001fe80000000000 */
[----:B------:R-:W0:Y:S02]  /*e430*/  FENCE.VIEW.ASYNC.S ;  /* 0x00000000000073c6 */ /* 0x000e240000000000 */
[----:B0-----:R1:W0:Y:S02]  /*e440*/  @!UP1 SYNCS.EXCH.64 URZ, [UR4+0x1c010], UR70 ;  /* 0x01c0104604ff95b2 */ /* 0x0012240008000100 */
[----:B0-----:R-:W-:Y:S06]  /*e450*/  BAR.SYNC.DEFER_BLOCKING 0x0 ;  /* 0x0000000000007b1d */ /* 0x001fec0000010000 */
[----:B-1----:R-:W-:Y:S05]  /*e460*/  @P6 BRA `(.L_x_17) ;  /* 0x0000000800d06947 */ /* 0x002fea0003800000 */
[----:B------:R-:W2:Y:S04]  /*e470*/  LDL R4, [R1+0x370] ;  /* 0x0003700001047983 */ /* 0x000ea80000100800 */
[----:B------:R-:W3:Y:S04]  /*e480*/  LDL R17, [R1+0x374] ;  /* 0x0003740001117983 */ /* 0x000ee80000100800 */
[----:B------:R-:W4:Y:S04]  /*e490*/  LDL.64 R24, [R1+0x168] ;  /* 0x0001680001187983 */ /* 0x000f280000100a00 */
[----:B------:R-:W5:Y:S04]  /*e4a0*/  LDL.64 R8, [R1+0x160] ;  /* 0x0001600001087983 */ /* 0x000f680000100a00 */
[----:B------:R-:W4:Y:S04]  /*e4b0*/  LDL.64 R20, [R1+0x140] ;  /* 0x0001400001147983 */ /* 0x000f280000100a00 */
[----:B------:R-:W5:Y:S04]  /*e4c0*/  LDL.64 R18, [R1+0x158] ;  /* 0x0001580001127983 */ /* 0x000f680000100a00 */
[----:B------:R-:W5:Y:S01]  /*e4d0*/  LDL.64 R22, [R1+0x150] ;  /* 0x0001500001167983 */ /* 0x000f620000100a00 */
[----:B------:R-:W-:-:S03]  /*e4e0*/  ELECT P0, URZ, PT ;  /* 0x0000000000ff782f */ /* 0x000fc60003800000 */
[----:B------:R-:W5:Y:S04]  /*e4f0*/  LDL.64 R30, [R1+0x148] ;  /* 0x00014800011e7983 */ /* 0x000f680000100a00 */
[----:B------:R-:W5:Y:S01]  /*e500*/  LDL.64 R34, [R1+0x138] ;  /* 0x0001380001227983 */ /* 0x000f620000100a00 */
[----:B------:R-:W-:Y:S02]  /*e510*/  MOV.SPILL R11, UR9 ;  /* 0x00000009000b7c02 */ /* 0x000fe40009000f00 */
[----:B------:R-:W-:Y:S01]  /*e520*/  MOV.SPILL R14, UR8 ;  /* 0x00000008000e7c02 */ /* 0x000fe20009000f00 */
[----:B------:R-:W5:Y:S02]  /*e530*/  LDL.64 R32, [R1+0x130] ;  /* 0x0001300001207983 */ /* 0x000f640000100a00 */
[----:B------:R-:W-:Y:S01]  /*e540*/  @P0 IMAD.MOV.U32 R5, RZ, RZ, 0x40004040 ;  /* 0x40004040ff050424 */ /* 0x000fe200078e00ff */
[----:B------:R-:W-:Y:S01]  /*e550*/  MOV.SPILL R10, UR74 ;  /* 0x0000004a000a7c02 */ /* 0x000fe20009000f00 */
[----:B------:R-:W5:Y:S03]  /*e560*/  LDL.64 R28, [R1+0x118] ;  /* 0x00011800011c7983 */ /* 0x000f660000100a00 */
[C---:B------:R-:W-:Y:S01]  /*e570*/  @P0 R2UR UR71, R5.reuse ;  /* 0x00000000054702ca */ /* 0x040fe200000e0000 */
[----:B------:R-:W5:Y:S01]  /*e580*/  LDL.64 R26, [R1+0x108] ;  /* 0x00010800011a7983 */ /* 0x000f620000100a00 */
[----:B------:R-:W-:Y:S01]  /*e590*/  @P0 R2UR UR73, R5 ;  /* 0x00000000054902ca */ /* 0x000fe200000e0000 */
[----:B------:R-:W-:Y:S01]  /*e5a0*/  UMOV UR74, 0x0 ;  /* 0x00000000004a7882 */ /* 0x000fe20000000000 */
[----:B------:R-:W-:Y:S01]  /*e5b0*/  UMOV UR75, 0x4048010 ;  /* 0x04048010004b7882 */ /* 0x000fe20000000000 */
[----:B------:R-:W-:-:S02]  /*e5c0*/  MOV.SPILL R6, UR67 ;  /* 0x0000004300067c02 */ /* 0x000fc40009000f00 */
[----:B------:R-:W-:Y:S02]  /*e5d0*/  MOV.SPILL R7, UR66 ;  /* 0x0000004200077c02 */ /* 0x000fe40009000f00 */
[----:B------:R-:W-:Y:S02]  /*e5e0*/  MOV.SPILL R15, UR5 ;  /* 0x00000005000f7c02 */ /* 0x000fe40009000f00 */
[----:B------:R-:W-:Y:S02]  /*e5f0*/  MOV.SPILL R16, UR4 ;  /* 0x0000000400107c02 */ /* 0x000fe40009000f00 */
[----:B--2---:R-:W-:Y:S02]  /*e600*/  R2UR UR70, R4 ;  /* 0x00000000044672ca */ /* 0x004fe400000e0000 */
[----:B---3--:R-:W-:-:S11]  /*e610*/  R2UR UR72, R17 ;  /* 0x00000000114872ca */ /* 0x008fd600000e0000 */
[----:B------:R-:W-:-:S04]  /*e620*/  MOV R4, UR70 ;  /* 0x0000004600047c02 */ /* 0x000fc80008000f00 */
[----:B------:R-:W-:Y:S01]  /*e630*/  @P0 R2UR UR70, R4 ;  /* 0x00000000044602ca */ /* 0x000fe200000e0000 */
[----:B------:R-:W-:Y:S01]  /*e640*/  IMAD.U32 R4, RZ, RZ, UR72 ;  /* 0x00000048ff047e24 */ /* 0x000fe2000f8e00ff */
[----:B----4-:R-:W-:Y:S02]  /*e650*/  R2UR UR8, R24 ;  /* 0x00000000180872ca */ /* 0x010fe400000e0000 */
[----:B------:R-:W-:Y:S02]  /*e660*/  R2UR UR9, R25 ;  /* 0x00000000190972ca */ /* 0x000fe400000e0000 */
[----:B------:R-:W-:Y:S01]  /*e670*/  @P0 R2UR UR72, R4 ;  /* 0x00000000044802ca */ /* 0x000fe200000e0000 */
[----:B------:R-:W2:Y:S01]  /*e680*/  LDL.64 R24, [R1+0x128] ;  /* 0x0001280001187983 */ /* 0x000ea20000100a00 */
[----:B-----5:R-:W-:Y:S02]  /*e690*/  R2UR UR66, R8 ;  /* 0x00000000084272ca */ /* 0x020fe400000e0000 */
[----:B------:R-:W-:Y:S01]  /*e6a0*/  R2UR UR67, R9 ;  /* 0x00000000094372ca */ /* 0x000fe200000e0000 */
[----:B------:R-:W3:Y:S01]  /*e6b0*/  LDL R4, [R1+0x570] ;  /* 0x0005700001047983 */ /* 0x000ee20000100800 */
[----:B------:R-:W-:-:S02]  /*e6c0*/  MOV.SPILL R8, UR69 ;  /* 0x0000004500087c02 */ /* 0x000fc40009000f00 */
[----:B------:R-:W-:Y:S02]  /*e6d0*/  MOV.SPILL R9, UR68 ;  /* 0x0000004400097c02 */ /* 0x000fe40009000f00 */
[----:B------:R-:W-:-:S03]  /*e6e0*/  R2UR UR68, R216 ;  /* 0x00000000d84472ca */ /* 0x000fc600000e0000 */
[----:B------:R0:W-:Y:S01]  /*e6f0*/  UTCHMMA gdesc[UR70], gdesc[UR72], tmem[UR7], tmem[UR74], idesc[UR75], !UPT ;  /* 0x00ff4a48460075ea */ /* 0x0001e2000f800007 */
[----:B------:R-:W-:Y:S02]  /*e700*/  R2UR UR69, R217 ;  /* 0x00000000d94572ca */ /* 0x000fe400000e0000 */
[----:B0-----:R-:W-:Y:S02]  /*e710*/  R2UR UR74, R20 ;  /* 0x00000000144a72ca */ /* 0x001fe400000e0000 */
[----:B------:R-:W-:Y:S02]  /*e720*/  R2UR UR75, R21 ;  /* 0x00000000154b72ca */ /* 0x000fe400000e0000 */
[----:B------:R-:W4:Y:S01]  /*e730*/  LDL.64 R20, [R1+0x120] ;  /* 0x0001200001147983 */ /* 0x000f220000100a00 */
[----:B------:R-:W-:Y:S01]  /*e740*/  UMOV UR72, 0x0 ;  /* 0x0000000000487882 */ /* 0x000fe20000000000 */
[----:B------:R-:W-:-:S05]  /*e750*/  UMOV UR73, 0x4048010 ;  /* 0x0404801000497882 */ /* 0x000fca0000000000 */
[----:B------:R-:W-:Y:S01]  /*e760*/  UTCHMMA gdesc[UR68], gdesc[UR10], tmem[UR7], tmem[UR72], idesc[UR73], UPT ;  /* 0x00ff480a440075ea */ /* 0x000fe2000b800007 */
[----:B------:R0:W-:Y:S02]  /*e770*/  UTCHMMA gdesc[UR76], gdesc[UR8], tmem[UR7], tmem[UR72], idesc[UR73], UPT ;  /* 0x00ff48084c0075ea */ /* 0x0001e4000b800007 */
[----:B0-----:R-:W-:Y:S02]  /*e780*/  R2UR UR72, R18 ;  /* 0x00000000124872ca */ /* 0x001fe400000e0000 */
[----:B------:R-:W-:Y:S02]  /*e790*/  R2UR UR73, R19 ;  /* 0x00000000134972ca */ /* 0x000fe400000e0000 */
[----:B------:R-:W5:Y:S01]  /*e7a0*/  LDL.64 R18, [R1+0x110] ;  /* 0x0001100001127983 */ /* 0x000f620000100a00 */
[----:B------:R-:W-:Y:S02]  /*e7b0*/  R2UR UR4, R22 ;  /* 0x00000000160472ca */ /* 0x000fe400000e0000 */
[----:B------:R-:W-:-:S02]  /*e7c0*/  R2UR UR5, R23 ;  /* 0x00000000170572ca */ /* 0x000fc400000e0000 */
[----:B------:R-:W3:Y:S01]  /*e7d0*/  LDL.64 R22, [R1+0x100] ;  /* 0x0001000001167983 */ /* 0x000ee20000100a00 */
[----:B------:R-:W-:Y:S01]  /*e7e0*/  UMOV UR70, 0x0 ;  /* 0x0000000000467882 */ /* 0x000fe20000000000 */
[----:B------:R-:W-:Y:S02]  /*e7f0*/  UMOV UR71, 0x4048010 ;  /* 0x0404801000477882 */ /* 0x000fe40000000000 */
[----:B------:R-:W-:Y:S02]  /*e800*/  UTCHMMA gdesc[UR12], gdesc[UR66], tmem[UR7], tmem[UR70], idesc[UR71], UPT ;  /* 0x00ff46420c0075ea */ /* 0x000fe4000b800007 */
[----:B------:R0:W-:Y:S01]  /*e810*/  UTCHMMA gdesc[UR14], gdesc[UR72], tmem[UR7], tmem[UR70], idesc[UR71], UPT ;  /* 0x00ff46480e0075ea */ /* 0x0001e2000b800007 */
[----:B------:R-:W-:Y:S02]  /*e820*/  R2UR UR68, R34 ;  /* 0x00000000224472ca */ /* 0x000fe400000e0000 */
[----:B------:R-:W-:Y:S01]  /*e830*/  R2UR UR69, R35 ;  /* 0x00000000234572ca */ /* 0x000fe200000e0000 */
[----:B0-----:R-:W-:Y:S01]  /*e840*/  UMOV UR72, 0x0 ;  /* 0x0000000000487882 */ /* 0x001fe20000000000 */
[----:B------:R-:W-:-:S02]  /*e850*/  UMOV UR73, 0x4048010 ;  /* 0x0404801000497882 */ /* 0x000fc40000000000 */
[----:B------:R0:W-:Y:S02]  /*e860*/  UTCHMMA gdesc[UR16], gdesc[UR4], tmem[UR7], tmem[UR72], idesc[UR73], UPT ;  /* 0x00ff4804100075ea */ /* 0x0001e4000b800007 */
[----:B0-----:R-:W-:Y:S02]  /*e870*/  R2UR UR72, R30 ;  /* 0x000000001e4872ca */ /* 0x001fe400000e0000 */
[----:B------:R-:W-:Y:S02]  /*e880*/  R2UR UR73, R31 ;  /* 0x000000001f4972ca */ /* 0x000fe400000e0000 */
[----:B------:R-:W-:Y:S02]  /*e890*/  R2UR UR8, R32 ;  /* 0x00000000200872ca */ /* 0x000fe400000e0000 */
[----:B------:R-:W-:-:S09]  /*e8a0*/  R2UR UR9, R33 ;  /* 0x00000000210972ca */ /* 0x000fd200000e0000 */
[----:B------:R0:W-:Y:S02]  /*e8b0*/  UTCHMMA gdesc[UR18], gdesc[UR72], tmem[UR7], tmem[UR70], idesc[UR71], UPT ;  /* 0x00ff4648120075ea */ /* 0x0001e4000b800007 */
[----:B0-----:R-:W-:Y:S01]  /*e8c0*/  UMOV UR72, 0x0 ;  /* 0x0000000000487882 */ /* 0x001fe20000000000 */
[----:B------:R-:W-:Y:S02]  /*e8d0*/  UMOV UR73, 0x4048010 ;  /* 0x0404801000497882 */ /* 0x000fe40000000000 */
[----:B------:R0:W-:Y:S01]  /*e8e0*/  UTCHMMA gdesc[UR20], gdesc[UR74], tmem[UR7], tmem[UR72], idesc[UR73], UPT ;  /* 0x00ff484a140075ea */ /* 0x0001e2000b800007 */
[----:B------:R-:W-:Y:S01]  /*e8f0*/  UTCHMMA gdesc[UR22], gdesc[UR68], tmem[UR7], tmem[UR72], idesc[UR73], UPT ;  /* 0x00ff4844160075ea */ /* 0x000fe2000b800007 */
[----:B------:R1:W-:Y:S01]  /*e900*/  UTCHMMA gdesc[UR24], gdesc[UR8], tmem[UR7], tmem[UR70], idesc[UR71], UPT ;  /* 0x00ff4608180075ea */ /* 0x0003e2000b800007 */
[----:B------:R-:W-:Y:S02]  /*e910*/  R2UR UR4, R28 ;  /* 0x000000001c0472ca */ /* 0x000fe400000e0000 */
[----:B------:R-:W-:-:S02]  /*e920*/  R2UR UR5, R29 ;  /* 0x000000001d0572ca */ /* 0x000fc400000e0000 */
[----:B0-----:R-:W-:Y:S02]  /*e930*/  R2UR UR74, R26 ;  /* 0x000000001a4a72ca */ /* 0x001fe400000e0000 */
[----:B------:R-:W-:Y:S02]  /*e940*/  R2UR UR75, R27 ;  /* 0x000000001b4b72ca */ /* 0x000fe400000e0000 */
[----:B-1----:R-:W-:Y:S02]  /*e950*/  R2UR UR8, R248 ;  /* 0x00000000f80872ca */ /* 0x002fe400000e0000 */
[----:B------:R-:W-:Y:S02]  /*e960*/  R2UR UR9, R249 ;  /* 0x00000000f90972ca */ /* 0x000fe400000e0000 */
[----:B------:R-:W-:Y:S02]  /*e970*/  R2UR.FILL UR67, R6 ;  /* 0x00000000064372ca */ /* 0x000fe400004e0000 */
[----:B--2---:R-:W-:-:S02]  /*e980*/  R2UR UR72, R24 ;  /* 0x00000000184872ca */ /* 0x004fc400000e0000 */
[----:B------:R-:W-:-:S13]  /*e990*/  R2UR UR73, R25 ;  /* 0x00000000194972ca */ /* 0x000fda00000e0000 */
[----:B------:R4:W-:Y:S02]  /*e9a0*/  UTCHMMA gdesc[UR26], gdesc[UR72], tmem[UR7], tmem[UR70], idesc[UR71], UPT ;  /* 0x00ff46481a0075ea */ /* 0x0009e4000b800007 */
[----:B----4-:R-:W-:Y:S02]  /*e9b0*/  R2UR UR70, R20 ;  /* 0x00000000144672ca */ /* 0x010fe400000e0000 */
[----:B------:R-:W-:Y:S01]  /*e9c0*/  R2UR UR71, R21 ;  /* 0x00000000154772ca */ /* 0x000fe200000e0000 */
[----:B------:R-:W-:Y:S01]  /*e9d0*/  UMOV UR72, 0x0 ;  /* 0x0000000000487882 */ /* 0x000fe20000000000 */
[----:B------:R-:W-:-:S11]  /*e9e0*/  UMOV UR73, 0x4048010 ;  /* 0x0404801000497882 */ /* 0x000fd60000000000 */
[----:B------:R0:W-:Y:S02]  /*e9f0*/  UTCHMMA gdesc[UR28], gdesc[UR70], tmem[UR7], tmem[UR72], idesc[UR73], UPT ;  /* 0x00ff48461c0075ea */ /* 0x0001e4000b800007 */
[----:B0-----:R-:W-:Y:S01]  /*ea00*/  UMOV UR70, 0x0 ;  /* 0x0000000000467882 */ /* 0x001fe20000000000 */
[----:B------:R-:W-:Y:S02]  /*ea10*/  UMOV UR71, 0x4048010 ;  /* 0x0404801000477882 */ /* 0x000fe40000000000 */
[----:B------:R5:W-:Y:S02]  /*ea20*/  UTCHMMA gdesc[UR30], gdesc[UR4], tmem[UR7], tmem[UR70], idesc[UR71], UPT ;  /* 0x00ff46041e0075ea */ /* 0x000be4000b800007 */
[----:B-----5:R-:W-:Y:S02]  /*ea30*/  R2UR UR70, R18 ;  /* 0x00000000124672ca */ /* 0x020fe400000e0000 */
[----:B------:R-:W-:Y:S02]  /*ea40*/  R2UR UR71, R19 ;  /* 0x00000000134772ca */ /* 0x000fe400000e0000 */
[----:B---3--:R-:W-:-:S02]  /*ea50*/  R2UR UR68, R22 ;  /* 0x00000000164472ca */ /* 0x008fc400000e0000 */
[----:B------:R-:W-:-:S09]  /*ea60*/  R2UR UR69, R23 ;  /* 0x00000000174572ca */ /* 0x000fd200000e0000 */
[----:B------:R-:W-:Y:S01]  /*ea70*/  UTCHMMA gdesc[UR32], gdesc[UR70], tmem[UR7], tmem[UR72], idesc[UR73], UPT ;  /* 0x00ff4846200075ea */ /* 0x000fe2000b800007 */
[----:B------:R0:W-:Y:S02]  /*ea80*/  UTCHMMA gdesc[UR34], gdesc[UR74], tmem[UR7], tmem[UR72], idesc[UR73], UPT ;  /* 0x00ff484a220075ea */ /* 0x0001e4000b800007 */
[----:B0-----:R-:W-:Y:S02]  /*ea90*/  R2UR UR72, R250 ;  /* 0x00000000fa4872ca */ /* 0x001fe400000e0000 */
[----:B------:R-:W-:Y:S01]  /*eaa0*/  R2UR UR73, R251 ;  /* 0x00000000fb4972ca */ /* 0x000fe200000e0000 */
[----:B------:R-:W-:Y:S01]  /*eab0*/  UMOV UR70, 0x0 ;  /* 0x0000000000467882 */ /* 0x000fe20000000000 */
[----:B------:R-:W-:Y:S02]  /*eac0*/  UMOV UR71, 0x4048010 ;  /* 0x0404801000477882 */ /* 0x000fe40000000000 */
[----:B------:R-:W-:Y:S09]  /*ead0*/  UTCHMMA gdesc[UR36], gdesc[UR68], tmem[UR7], tmem[UR70], idesc[UR71], UPT ;  /* 0x00ff4644240075ea */ /* 0x000ff2000b800007 */
[----:B------:R0:W-:Y:S02]  /*eae0*/  UTCHMMA gdesc[UR38], gdesc[UR72], tmem[UR7], tmem[UR70], idesc[UR71], UPT ;  /* 0x00ff4648260075ea */ /* 0x0001e4000b800007 */
        /* <DEDUP_REMOVED lines=8> */
[----:B0-----:R-:W-:Y:S02]  /*eb70*/  R2UR UR70, R242 ;  /* 0x00000000f24672ca */ /* 0x001fe400000e0000 */
[----:B------:R-:W-:Y:S01]  /*eb80*/  R2UR UR71, R243 ;  /* 0x00000000f34772ca */ /* 0x000fe200000e0000 */
[----:B------:R-:W-:Y:S01]  /*eb90*/  UMOV UR72, 0x0 ;  /* 0x0000000000487882 */ /* 0x000fe20000000000 */
[----:B------:R-:W-:Y:S01]  /*eba0*/  UMOV UR73, 0x4048010 ;  /* 0x0404801000497882 */ /* 0x000fe20000000000 */
[----:B------:R-:W-:Y:S01]  /*ebb0*/  R2UR UR74, R240 ;  /* 0x00000000f04a72ca */ /* 0x000fe200000e0000 */
[----:B------:R-:W-:Y:S01]  /*ebc0*/  UTCHMMA gdesc[UR44], gdesc[UR4], tmem[UR7], tmem[UR72], idesc[UR73], UPT ;  /* 0x00ff48042c0075ea */ /* 0x000fe2000b800007 */
[----:B------:R-:W-:-:S08]  /*ebd0*/  R2UR UR75, R241 ;  /* 0x00000000f14b72ca */ /* 0x000fd000000e0000 */
[----:B------:R0:W-:Y:S02]  /*ebe0*/  UTCHMMA gdesc[UR46], gdesc[UR70], tmem[UR7], tmem[UR72], idesc[UR73], UPT ;  /* 0x00ff48462e0075ea */ /* 0x0001e4000b800007 */
[----:B0-----:R-:W-:Y:S02]  /*ebf0*/  R2UR UR72, R238 ;  /* 0x00000000ee4872ca */ /* 0x001fe400000e0000 */
[----:B------:R-:W-:Y:S01]  /*ec00*/  R2UR UR73, R239 ;  /* 0x00000000ef4972ca */ /* 0x000fe200000e0000 */
[----:B------:R-:W-:Y:S01]  /*ec10*/  UMOV UR70, 0x0 ;  /* 0x0000000000467882 */ /* 0x000fe20000000000 */
[----:B------:R-:W-:Y:S02]  /*ec20*/  UMOV UR71, 0x4048010 ;  /* 0x0404801000477882 */ /* 0x000fe40000000000 */
[----:B------:R-:W-:Y:S09]  /*ec30*/  UTCHMMA gdesc[UR48], gdesc[UR74], tmem[UR7], tmem[UR70], idesc[UR71], UPT ;  /* 0x00ff464a300075ea */ /* 0x000ff2000b800007 */
[----:B------:R0:W-:Y:S02]  /*ec40*/  UTCHMMA gdesc[UR50], gdesc[UR72], tmem[UR7], tmem[UR70], idesc[UR71], UPT ;  /* 0x00ff4648320075ea */ /* 0x0001e4000b800007 */
[----:B0-----:R-:W-:-:S02]  /*ec50*/  R2UR UR70, R236 ;  /* 0x00000000ec4672ca */ /* 0x001fc400000e0000 */
[----:B------:R-:W-:Y:S01]  /*ec60*/  R2UR UR71, R237 ;  /* 0x00000000ed4772ca */ /* 0x000fe200000e0000 */
[----:B------:R-:W-:Y:S01]  /*ec70*/  UMOV UR72, 0x0 ;  /* 0x0000000000487882 */ /* 0x000fe20000000000 */
[----:B------:R-:W-:-:S11]  /*ec80*/  UMOV UR73, 0x4048010 ;  /* 0x0404801000497882 */ /* 0x000fd60000000000 */
[----:B------:R0:W-:Y:S02]  /*ec90*/  UTCHMMA gdesc[UR52], gdesc[UR70], tmem[UR7], tmem[UR72], idesc[UR73], UPT ;  /* 0x00ff4846340075ea */ /* 0x0001e4000b800007 */
[----:B0-----:R-:W-:Y:S02]  /*eca0*/  R2UR UR72, R234 ;  /* 0x00000000ea4872ca */ /* 0x001fe400000e0000 */
[----:B------:R-:W-:Y:S01]  /*ecb0*/  R2UR UR73, R235 ;  /* 0x00000000eb4972ca */ /* 0x000fe200000e0000 */
[----:B------:R-:W-:Y:S01]  /*ecc0*/  UMOV UR70, 0x0 ;  /* 0x0000000000467882 */ /* 0x000fe20000000000 */
[----:B------:R-:W-:Y:S01]  /*ecd0*/  UMOV UR71, 0x4048010 ;  /* 0x0404801000477882 */ /* 0x000fe20000000000 */
[----:B------:R-:W-:Y:S02]  /*ece0*/  R2UR UR8, R232 ;  /* 0x00000000e80872ca */ /* 0x000fe400000e0000 */
[----:B------:R-:W-:-:S08]  /*ecf0*/  R2UR UR9, R233 ;  /* 0x00000000e90972ca */ /* 0x000fd000000e0000 */
        /* <DEDUP_REMOVED lines=18> */
[----:B------:R-:W-:Y:S01]  /*ee20*/  UMOV UR73, 0x4048010 ;  /* 0x0404801000497882 */ /* 0x000fe20000000000 */
[----:B------:R-:W-:-:S10]  /*ee30*/  R2UR.FILL UR66, R7 ;  /* 0x00000000074272ca */ /* 0x000fd400004e0000 */
[----:B------:R0:W-:Y:S02]  /*ee40*/  UTCHMMA gdesc[UR64], gdesc[UR70], tmem[UR7], tmem[UR72], idesc[UR73], UPT ;  /* 0x00ff4846400075ea */ /* 0x0001e4000b800007 */
[----:B0-----:R-:W-:Y:S02]  /*ee50*/  R2UR UR72, R222 ;  /* 0x00000000de4872ca */ /* 0x001fe400000e0000 */
[----:B------:R-:W-:Y:S01]  /*ee60*/  R2UR UR73, R223 ;  /* 0x00000000df4972ca */ /* 0x000fe200000e0000 */
[----:B------:R-:W-:Y:S01]  /*ee70*/  UMOV UR70, 0x0 ;  /* 0x0000000000467882 */ /* 0x000fe20000000000 */
[----:B------:R-:W-:Y:S01]  /*ee80*/  UMOV UR71, 0x4048010 ;  /* 0x0404801000477882 */ /* 0x000fe20000000000 */
[----:B------:R-:W-:Y:S01]  /*ee90*/  R2UR.FILL UR69, R8 ;  /* 0x00000000084572ca */ /* 0x000fe200004e0000 */
[----:B------:R-:W-:Y:S01]  /*eea0*/  HFMA2 R5, -RZ, RZ, 0, 0 ;  /* 0x00000000ff057431 */ /* 0x000fe200000001ff */
[----:B------:R-:W-:Y:S01]  /*eeb0*/  R2UR.FILL UR68, R9 ;  /* 0x00000000094472ca */ /* 0x000fe200004e0000 */
[----:B------:R-:W-:-:S07]  /*eec0*/  VIADD R4, R4, 0x1c010 ;  /* 0x0001c01004047836 */ /* 0x000fce0000000000 */
[----:B------:R0:W-:Y:S02]  /*eed0*/  UTCHMMA gdesc[UR66], gdesc[UR72], tmem[UR7], tmem[UR70], idesc[UR71], UPT ;  /* 0x00ff4648420075ea */ /* 0x0001e4000b800007 */
[----:B0-----:R-:W-:Y:S02]  /*eee0*/  R2UR UR70, R220 ;  /* 0x00000000dc4672ca */ /* 0x001fe400000e0000 */
[----:B------:R-:W-:Y:S01]  /*eef0*/  R2UR UR71, R221 ;  /* 0x00000000dd4772ca */ /* 0x000fe200000e0000 */
[----:B------:R-:W-:Y:S01]  /*ef00*/  UMOV UR72, 0x0 ;  /* 0x0000000000487882 */ /* 0x000fe20000000000 */
[----:B------:R-:W-:Y:S01]  /*ef10*/  @P0 MOV R4, R4 ;  /* 0x0000000400040202 */ /* 0x000fe20000000f00 */
[----:B------:R-:W-:-:S10]  /*ef20*/  UMOV UR73, 0x4048010 ;  /* 0x0404801000497882 */ /* 0x000fd40000000000 */
[----:B------:R0:W-:Y:S02]  /*ef30*/  UTCHMMA gdesc[UR68], gdesc[UR70], tmem[UR7], tmem[UR72], idesc[UR73], UPT ;  /* 0x00ff4846440075ea */ /* 0x0001e4000b800007 */
[----:B0-----:R-:W-:Y:S02]  /*ef40*/  @P0 R2UR UR70, R4 ;  /* 0x00000000044602ca */ /* 0x001fe400000e0000 */
[----:B------:R-:W-:-:S11]  /*ef50*/  R2UR.FILL UR74, R10 ;  /* 0x000000000a4a72ca */ /* 0x000fd600004e0000 */
[----:B------:R0:W-:Y:S01]  /*ef60*/  UTCBAR [UR70], URZ ;  /* 0x000000ff460073e9 */ /* 0x0001e200080000ff */
[----:B------:R-:W-:Y:S02]  /*ef70*/  R2UR.FILL UR9, R11 ;  /* 0x000000000b0972ca */ /* 0x000fe400004e0000 */
[----:B------:R-:W-:Y:S02]  /*ef80*/  R2UR.FILL UR8, R14 ;  /* 0x000000000e0872ca */ /* 0x000fe400004e0000 */
[----:B------:R-:W-:Y:S02]  /*ef90*/  R2UR.FILL UR5, R15 ;  /* 0x000000000f0572ca */ /* 0x000fe400004e0000 */
[----:B------:R-:W-:-:S15]  /*efa0*/  R2UR.FILL UR4, R16 ;  /* 0x00000000100472ca */ /* 0x000fde00004e0000 */
.L_x_17:
[----:B------:R-:W1:Y:S01]  /*efb0*/  SYNCS.PHASECHK.TRANS64.TRYWAIT P0, [UR4+0x1c010], RZ ;  /* 0x01c010ffff0075a7 */ /* 0x000e620008001104 */
[----:B------:R-:W2:Y:S01]  /*efc0*/  LDC R19, c[0x0][0x3a8] ;  /* 0x0000ea00ff137b82 */ /* 0x000ea20000000800 */
[----:B-1----:R-:W-:Y:S05]  /*efd0*/  @!P0 BRA `(.L_x_18) ;  /* 0x000000cc00548947 */ /* 0x002fea0003800000 */
.L_x_26:
[----:B------:R-:W3:Y:S04]  /*efe0*/  LDL.64 R34, [R1+0x368] ;  /* 0x0003680001227983 */ /* 0x000ee80000100a00 */
[----:B------:R-:W4:Y:S04]  /*eff0*/  LDL.64 R32, [R1+0x360] ;  /* 0x0003600001207983 */ /* 0x000f280000100a00 */
[----:B------:R-:W5:Y:S04]  /*f000*/  LDL.64 R30, [R1+0x358] ;  /* 0x00035800011e7983 */ /* 0x000f680000100a00 */
[----:B--2---:R-:W2:Y:S01]  /*f010*/  LDL.64 R28, [R1+0x350] ;  /* 0x00035000011c7983 */ /* 0x004ea20000100a00 */
[----:B------:R-:W1:Y:S01]  /*f020*/  S2R R4, SR_TID.X ;  /* 0x0000000000047919 */ /* 0x000e620000002100 */
[----:B------:R-:W-:Y:S01]  /*f030*/  BAR.SYNC.DEFER_BLOCKING 0x0 ;  /* 0x0000000000007b1d */ /* 0x000fe20000010000 */
[----:B------:R-:W-:-:S05]  /*f040*/  IMAD.U32 R13, R13, -0x80000000, RZ ;  /* 0x800000000d0d7824 */ /* 0x000fca00078e00ff */
[----:B------:R-:W0:Y:S01]  /*f050*/  @!P5 SYNCS.CCTL.IV [UR4+0x1c010] ;  /* 0x01c01000ff00d9b1 */ /* 0x000e220008000004 */
[----:B-1----:R-:W-:-:S04]  /*f060*/  LOP3.LUT R4, R4, 0x10, RZ, 0xc0, !PT ;  /* 0x0000001004047812 */ /* 0x002fc800078ec0ff */
[----:B------:R-:W-:Y:S02]  /*f070*/  SHF.R.U32.HI R14, RZ, 0x1, R4 ;  /* 0x00000001ff0e7819 */ /* 0x000fe40000011604 */
[----:B------:R-:W-:Y:S01]  /*f080*/  LDTM.16dp32bit_t0_t15.x8 R4, tmem[UR6+0x100] ;  /* 0x00010006000479ee */ /* 0x000fe20008980000 */
[----:B------:R-:W1:Y:S01]  /*f090*/  LDTM.16dp32bit_t16_t31.x8 R4, tmem[UR6+0x108] ;  /* 0x00010806000479ee */ /* 0x000e6200089a0000 */
[----:B------:R-:W-:Y:S01]  /*f0a0*/  NOP ;  /* 0x0000000000007918 */ /* 0x000fe20000000000 */
[----:B------:R-:W-:-:S04]  /*f0b0*/  IADD3 R17, P0, PT, R14, R208, RZ ;  /* 0x000000d00e117210 */ /* 0x000fc80007f1e0ff */
[C---:B------:R-:W-:Y:S01]  /*f0c0*/  IADD3 R14, P3, PT, R17.reuse, 0x12, RZ ;  /* 0x00000012110e7810 */ /* 0x040fe20007f7e0ff */
[----:B------:R-:W-:Y:S01]  /*f0d0*/  IMAD.X R26, RZ, RZ, R209, P0 ;  /* 0x000000ffff1a7224 */ /* 0x000fe200000e06d1 */
[C---:B------:R-:W-:Y:S02]  /*f0e0*/  IADD3 R20, P1, PT, R17.reuse, 0x10, RZ ;  /* 0x0000001011147810 */ /* 0x040fe40007f3e0ff */
[C---:B------:R-:W-:Y:S01]  /*f0f0*/  IADD3 R27, P2, PT, R17.reuse, 0x13, RZ ;  /* 0x00000013111b7810 */ /* 0x040fe20007f5e0ff */
[--C-:B------:R-:W-:Y:S01]  /*f100*/  IMAD.X R25, RZ, RZ, R26.reuse, P3 ;  /* 0x000000ffff197224 */ /* 0x100fe200018e061a */
[----:B------:R-:W-:Y:S01]  /*f110*/  ISETP.GT.U32.AND P0, PT, R14, R199, PT ;  /* 0x000000c70e00720c */ /* 0x000fe20003f04070 */
[----:B------:R-:W-:Y:S01]  /*f120*/  IMAD.X R23, RZ, RZ, R26, P1 ;  /* 0x000000ffff177224 */ /* 0x000fe200008e061a */
[C---:B------:R-:W-:Y:S02]  /*f130*/  IADD3 R15, P3, PT, R17.reuse, 0x15, RZ ;  /* 0x00000015110f7810 */ /* 0x040fe40007f7e0ff */
[----:B------:R-:W-:-:S02]  /*f140*/  IADD3 R14, P1, PT, R17, 0x14, RZ ;  /* 0x00000014110e7810 */ /* 0x000fc40007f3e0ff */
[-C--:B------:R-:W-:Y:S01]  /*f150*/  IADD3.X R24, PT, PT, RZ, R26.reuse, RZ, P2, !PT ;  /* 0x0000001aff187210 */ /* 0x080fe200017fe4ff */
[--C-:B------:R-:W-:Y:S01]  /*f160*/  IMAD.X R21, RZ, RZ, R26.reuse, P3 ;  /* 0x000000ffff157224 */ /* 0x100fe200018e061a */
[C---:B------:R-:W-:Y:S01]  /*f170*/  IADD3 R16, P2, PT, R17.reuse, 0x16, RZ ;  /* 0x0000001611107810 */ /* 0x040fe20007f5e0ff */
[--C-:B------:R-:W-:Y:S01]  /*f180*/  IMAD.X R22, RZ, RZ, R26.reuse, P1 ;  /* 0x000000ffff167224 */ /* 0x100fe200008e061a */
[----:B------:R-:W-:Y:S02]  /*f190*/  IADD3 R17, P3, PT, R17, 0x17, RZ ;  /* 0x0000001711117810 */ /* 0x000fe40007f7e0ff */
[----:B------:R-:W-:Y:S01]  /*f1a0*/  ISETP.GT.U32.AND P1, PT, R20, R199, PT ;  /* 0x000000c71400720c */ /* 0x000fe20003f24070 */
[----:B------:R-:W-:Y:S02]  /*f1b0*/  IMAD.X R18, RZ, RZ, R26, P2 ;  /* 0x000000ffff127224 */ /* 0x000fe400010e061a */
[----:B-1----:R-:W-:Y:S01]  /*f1c0*/  FMUL R4, R4, R19 ;  /* 0x0000001304047220 */ /* 0x002fe20000400000 */
[----:B------:R-:W-:-:S02]  /*f1d0*/  IADD3.X R26, PT, PT, RZ, R26, RZ, P3, !PT ;  /* 0x0000001aff1a7210 */ /* 0x000fc40001ffe4ff */
[----:B------:R-:W-:Y:S02]  /*f1e0*/  ISETP.GT.U32.AND.EX P1, PT, R23, RZ, PT, P1 ;  /* 0x000000ff1700720c */ /* 0x000fe40003f24110 */
[----:B------:R-:W-:Y:S01]  /*f1f0*/  ISETP.GE.U32.AND P3, PT, R20, R199, PT ;  /* 0x000000c71400720c */ /* 0x000fe20003f66070 */
[-C--:B------:R-:W-:Y:S01]  /*f200*/  FMUL R5, R5, R19.reuse ;  /* 0x0000001305057220 */ /* 0x080fe20000400000 */
[----:B------:R-:W-:Y:S01]  /*f210*/  FSEL R4, R4, -INF , !P1 ;  /* 0xff80000004047808 */ /* 0x000fe20004800000 */
[----:B------:R-:W-:Y:S01]  /*f220*/  FMUL R6, R6, R19 ;  /* 0x0000001306067220 */ /* 0x000fe20000400000 */
[----:B------:R-:W-:Y:S02]  /*f230*/  ISETP.GE.U32.AND.EX P3, PT, R23, RZ, PT, P3 ;  /* 0x000000ff1700720c */ /* 0x000fe40003f66130 */
[-C--:B------:R-:W-:Y:S02]  /*f240*/  ISETP.GT.U32.AND P2, PT, R27, R199.reuse, PT ;  /* 0x000000c71b00720c */ /* 0x080fe40003f44070 */
[----:B------:R-:W-:-:S02]  /*f250*/  ISETP.GT.U32.AND P1, PT, R14, R199, PT ;  /* 0x000000c70e00720c */ /* 0x000fc40003f24070 */
[----:B------:R-:W-:Y:S01]  /*f260*/  ISETP.GT.U32.AND.EX P0, PT, R25, RZ, PT, P0 ;  /* 0x000000ff1900720c */ /* 0x000fe20003f04100 */
[-C--:B------:R-:W-:Y:S01]  /*f270*/  FMUL R7, R7, R19.reuse ;  /* 0x0000001307077220 */ /* 0x080fe20000400000 */
[----:B------:R-:W-:Y:S01]  /*f280*/  FSEL R5, R5, -INF , !P3 ;  /* 0xff80000005057808 */ /* 0x000fe20005800000 */
[----:B------:R-:W-:Y:S01]  /*f290*/  FMUL R8, R8, R19 ;  /* 0x0000001308087220 */ /* 0x000fe20000400000 */
[----:B------:R-:W-:Y:S02]  /*f2a0*/  ISETP.GT.U32.AND.EX P2, PT, R24, RZ, PT, P2 ;  /* 0x000000ff1800720c */ /* 0x000fe40003f44120 */
[----:B------:R-:W-:Y:S02]  /*f2b0*/  ISETP.GT.U32.AND P3, PT, R15, R199, PT ;  /* 0x000000c70f00720c */ /* 0x000fe40003f64070 */
[----:B------:R-:W-:Y:S02]  /*f2c0*/  FSEL R6, R6, -INF , !P0 ;  /* 0xff80000006067808 */ /* 0x000fe40004000000 */
[----:B------:R-:W-:Y:S01]  /*f2d0*/  ISETP.GT.U32.AND.EX P1, PT, R22, RZ, PT, P1 ;  /* 0x000000ff1600720c */ /* 0x000fe20003f24110 */
[----:B------:R-:W-:Y:S01]  /*f2e0*/  FMUL R14, R9, R19 ;  /* 0x00000013090e7220 */ /* 0x000fe20000400000 */
[----:B------:R-:W-:Y:S01]  /*f2f0*/  ISETP.GT.U32.AND P0, PT, R16, R199, PT ;  /* 0x000000c71000720c */ /* 0x000fe20003f04070 */
[----:B------:R-:W-:Y:S01]  /*f300*/  FMUL R9, R10, R19 ;  /* 0x000000130a097220 */ /* 0x000fe20000400000 */
[----:B------:R-:W-:-:S02]  /*f310*/  FSEL R7, R7, -INF , !P2 ;  /* 0xff80000007077808 */ /* 0x000fc40005000000 */
[----:B------:R-:W-:Y:S02]  /*f320*/  ISETP.GT.U32.AND.EX P3, PT, R21, RZ, PT, P3 ;  /* 0x000000ff1500720c */ /* 0x000fe40003f64130 */
[----:B------:R-:W-:Y:S02]  /*f330*/  FSEL R10, R8, -INF , !P1 ;  /* 0xff800000080a7808 */ /* 0x000fe40004800000 */
[----:B------:R-:W-:Y:S02]  /*f340*/  ISETP.GT.U32.AND P2, PT, R17, R199, PT ;  /* 0x000000c71100720c */ /* 0x000fe40003f44070 */
[----:B------:R-:W-:Y:S02]  /*f350*/  ISETP.GT.U32.AND.EX P0, PT, R18, RZ, PT, P0 ;  /* 0x000000ff1200720c */ /* 0x000fe40003f04100 */
[----:B------:R-:W-:Y:S01]  /*f360*/  FMNMX3 R8, R4, R5, R6, !PT ;  /* 0x0000000504087276 */ /* 0x000fe20007800006 */
[----:B------:R-:W-:Y:S01]  /*f370*/  FMUL R19, R11, R19 ;  /* 0x000000130b137220 */ /* 0x000fe20000400000 */
[----:B------:R-:W-:-:S02]  /*f380*/  FSEL R11, R14, -INF , !P3 ;  /* 0xff8000000e0b7808 */ /* 0x000fc40005800000 */
[----:B------:R-:W-:Y:S02]  /*f390*/  ISETP.GT.U32.AND.EX P2, PT, R26, RZ, PT, P2 ;  /* 0x000000ff1a00720c */ /* 0x000fe40003f44120 */
[----:B------:R-:W-:Y:S02]  /*f3a0*/  FSEL R9, R9, -INF , !P0 ;  /* 0xff80000009097808 */ /* 0x000fe40004000000 */
[----:B------:R-:W-:Y:S02]  /*f3b0*/  FMNMX3 R14, R8, R7, R10, !PT ;  /* 0x00000007080e7276 */ /* 0x000fe4000780000a */
[----:B------:R-:W-:Y:S01]  /*f3c0*/  FSEL R8, R19, -INF , !P2 ;  /* 0xff80000013087808 */ /* 0x000fe20005000000 */
[----:B0-----:R-:W0:Y:S01]  /*f3d0*/  SYNCS.PHASECHK.TRANS64.TRYWAIT P0, [R12+URZ], R13 ;  /* 0x0000000d0c0075a7 */ /* 0x001e2200080011ff */
[----:B------:R-:W-:-:S04]  /*f3e0*/  FMNMX3 R14, R14, R11, R9, !PT ;  /* 0x0000000b0e0e7276 */ /* 0x000fc80007800009 */
[----:B------:R-:W-:-:S05]  /*f3f0*/  FMNMX R198, R8, R14, !PT ;  /* 0x0000000e08c67209 */ /* 0x000fca0007800000 */
[----:B------:R-:W1:Y:S02]  /*f400*/  SHFL.BFLY PT, R14, R198, 0x10, 0x1f ;  /* 0x0e001f00c60e7f89 */ /* 0x000e6400000e0000 */
[----:B-1----:R-:W-:-:S05]  /*f410*/  FMNMX3 R198, R198, R14, R0, !PT ;  /* 0x0000000ec6c67276 */ /* 0x002fca0007800000 */
[--C-:B------:R-:W-:Y:S01]  /*f420*/  FADD R56, R4, -R198.reuse ;  /* 0x800000c604387221 */ /* 0x100fe20000000000 */
[--C-:B------:R-:W-:Y:S01]  /*f430*/  FADD R5, R5, -R198.reuse ;  /* 0x800000c605057221 */ /* 0x100fe20000000000 */
[--C-:B------:R-:W-:Y:S02]  /*f440*/  FADD R6, R6, -R198.reuse ;  /* 0x800000c606067221 */ /* 0x100fe40000000000 */
[----:B------:R-:W-:Y:S01]  /*f450*/  FMUL R56, R56, 1.4426950216293334961 ;  /* 0x3fb8aa3b38387820 */ /* 0x000fe20000400000 */
[----:B------:R-:W-:Y:S01]  /*f460*/  FMUL R5, R5, 1.4426950216293334961 ;  /* 0x3fb8aa3b05057820 */ /* 0x000fe20000400000 */
[----:B------:R-:W-:Y:S01]  /*f470*/  FMUL R6, R6, 1.4426950216293334961 ;  /* 0x3fb8aa3b06067820 */ /* 0x000fe20000400000 */
[--C-:B------:R-:W-:Y:S02]  /*f480*/  FADD R7, R7, -R198.reuse ;  /* 0x800000c607077221 */ /* 0x100fe40000000000 */
[----:B------:R-:W-:Y:S01]  /*f490*/  MUFU.EX2 R55, R5 ;  /* 0x0000000500377308 */ /* 0x000fe20000000800 */
[----:B------:R-:W-:Y:S01]  /*f4a0*/  FADD R10, R10, -R198 ;  /* 0x800000c60a0a7221 */ /* 0x000fe20000000000 */
[----:B------:R-:W-:-:S06]  /*f4b0*/  FMUL R7, R7, 1.4426950216293334961 ;  /* 0x3fb8aa3b07077820 */ /* 0x000fcc0000400000 */
[----:B------:R-:W1:Y:S01]  /*f4c0*/  MUFU.EX2 R56, R56 ;  /* 0x0000003800387308 */ /* 0x000e620000000800 */
[--C-:B------:R-:W-:Y:S01]  /*f4d0*/  FADD R44, R11, -R198.reuse ;  /* 0x800000c60b2c7221 */ /* 0x100fe20000000000 */
[----:B------:R-:W-:-:S06]  /*f4e0*/  FADD R9, R9, -R198 ;  /* 0x800000c609097221 */ /* 0x000fcc0000000000 */
[----:B------:R0:W1:Y:S01]  /*f4f0*/  MUFU.EX2 R45, R6 ;  /* 0x00000006002d7308 */ /* 0x0000620000000800 */
[----:B------:R-:W-:Y:S01]  /*f500*/  FMUL R44, R44, 1.4426950216293334961 ;  /* 0x3fb8aa3b2c2c7820 */ /* 0x000fe20000400000 */
[----:B0-----:R-:W-:-:S06]  /*f510*/  FMUL R6, R10, 1.4426950216293334961 ;  /* 0x3fb8aa3b0a067820 */ /* 0x001fcc0000400000 */
[----:B------:R0:W0:Y:S01]  /*f520*/  MUFU.EX2 R54, R7 ;  /* 0x0000000700367308 */ /* 0x0000220000000800 */
[----:B------:R-:W-:Y:S01]  /*f530*/  FADD R43, R8, -R198 ;  /* 0x800000c6082b7221 */ /* 0x000fe20000000000 */
[----:B-1----:R-:W-:-:S06]  /*f540*/  FADD R4, R56, R55 ;  /* 0x0000003738047221 */ /* 0x002fcc0000000000 */
[----:B------:R-:W1:Y:S01]  /*f550*/  MUFU.EX2 R6, R6 ;  /* 0x0000000600067308 */ /* 0x000e620000000800 */
[----:B0-----:R-:W-:Y:S01]  /*f560*/  FMUL R7, R9, 1.4426950216293334961 ;  /* 0x3fb8aa3b09077820 */ /* 0x001fe20000400000 */
[----:B------:R-:W-:Y:S01]  /*f570*/  FMUL R43, R43, 1.4426950216293334961 ;  /* 0x3fb8aa3b2b2b7820 */ /* 0x000fe20000400000 */
[----:B------:R-:W-:-:S05]  /*f580*/  FADD R4, R45, R4 ;  /* 0x000000042d047221 */ /* 0x000fca0000000000 */
[----:B------:R-:W0:Y:S01]  /*f590*/  MUFU.EX2 R44, R44 ;  /* 0x0000002c002c7308 */ /* 0x000e220000000800 */
[----:B------:R-:W-:-:S07]  /*f5a0*/  FADD R4, R54, R4 ;  /* 0x0000000436047221 */ /* 0x000fce0000000000 */
[----:B------:R-:W0:Y:S01]  /*f5b0*/  MUFU.EX2 R7, R7 ;  /* 0x0000000700077308 */ /* 0x000e220000000800 */
[----:B-1----:R-:W-:-:S07]  /*f5c0*/  FADD R4, R6, R4 ;  /* 0x0000000406047221 */ /* 0x002fce0000000000 */
[----:B------:R-:W1:Y:S01]  /*f5d0*/  MUFU.EX2 R43, R43 ;  /* 0x0000002b002b7308 */ /* 0x000e620000000800 */
[----:B0-----:R-:W-:-:S04]  /*f5e0*/  FADD R4, R44, R4 ;  /* 0x000000042c047221 */ /* 0x001fc80000000000 */
[----:B------:R-:W-:-:S04]  /*f5f0*/  FADD R4, R7, R4 ;  /* 0x0000000407047221 */ /* 0x000fc80000000000 */
[----:B-1----:R-:W-:-:S05]  /*f600*/  FADD R212, R43, R4 ;  /* 0x000000042bd47221 */ /* 0x002fca0000000000 */
[----:B------:R0:W1:Y:S01]  /*f610*/  SHFL.BFLY PT, R252, R212, 0x10, 0x1f ;  /* 0x0e001f00d4fc7f89 */ /* 0x00006200000e0000 */
[----:B---3--:R-:W-:-:S04]  /*f620*/  IMAD.WIDE R8, R3, 0x2, R34 ;  /* 0x0000000203087825 */ /* 0x008fc800078e0222 */
[----:B----4-:R-:W-:-:S04]  /*f630*/  IMAD.WIDE R14, R3, 0x2, R32 ;  /* 0x00000002030e7825 */ /* 0x010fc800078e0220 */
[----:B-----5:R-:W-:-:S04]  /*f640*/  IMAD.WIDE R10, R3, 0x2, R30 ;  /* 0x00000002030a7825 */ /* 0x020fc800078e021e */
[----:B--2---:R-:W-:Y:S01]  /*f650*/  IMAD.WIDE R4, R3, 0x2, R28 ;  /* 0x0000000203047825 */ /* 0x004fe200078e021c */
[----:B01----:R-:W-:Y:S06]  /*f660*/  @!P0 BRA `(.L_x_19) ;  /* 0x000000c400bc8947 */ /* 0x003fec0003800000 */
.L_x_27:
[----:B------:R-:W2:Y:S04]  /*f670*/  LDL.64 R32, [R1+0x338] ;  /* 0x0003380001207983 */ /* 0x000ea80000100a00 */
[----:B------:R-:W3:Y:S04]  /*f680*/  LDL.64 R16, [R1+0x328] ;  /* 0x0003280001107983 */ /* 0x000ee80000100a00 */
        /* <DEDUP_REMOVED lines=11> */
[----:B------:R-:W-:Y:S04]  /*f740*/  STL [R1+0x65c], R210 ;  /* 0x00065cd201007387 */ /* 0x000fe80000100800 */
        /* <DEDUP_REMOVED lines=55> */
[----:B------:R-:W4:Y:S04]  /*fac0*/  LDL.64 R36, [R1+0x2e0] ;  /* 0x0002e00001247983 */ /* 0x000f280000100a00 */
[----:B------:R-:W4:Y:S04]  /*fad0*/  LDL.64 R40, [R1+0x2c8] ;  /* 0x0002c80001287983 */ /* 0x000f280000100a00 */
[----:B------:R-:W4:Y:S04]  /*fae0*/  LDG.E.U16 R8, desc[UR8][R8.64] ;  /* 0x0000000808087981 */ /* 0x000f28000c1e1500 */
[----:B------:R-:W4:Y:S04]  /*faf0*/  LDL.64 R70, [R1+0x2a8] ;  /* 0x0002a80001467983 */ /* 0x000f280000100a00 */
[----:B------:R-:W4:Y:S04]  /*fb00*/  LDL.64 R52, [R1+0x2b0] ;  /* 0x0002b00001347983 */ /* 0x000f280000100a00 */
[----:B------:R2:W4:Y:S04]  /*fb10*/  LDG.E.U16 R9, desc[UR8][R14.64] ;  /* 0x000000080e097981 */ /* 0x000528000c1e1500 */
[----:B------:R-:W4:Y:S01]  /*fb20*/  LDL.64 R62, [R1+0x278] ;  /* 0x00027800013e7983 */ /* 0x000f220000100a00 */
[----:B---3--:R-:W-:-:S03]  /*fb30*/  IMAD.WIDE R16, R3, 0x2, R16 ;  /* 0x0000000203107825 */ /* 0x008fc600078e0210 */
[----:B------:R-:W3:Y:S01]  /*fb40*/  LDG.E.U16 R10, desc[UR8][R10.64] ;  /* 0x000000080a0a7981 */ /* 0x000ee2000c1e1500 */
[----:B--2---:R-:W-:-:S03]  /*fb50*/  IMAD.WIDE R14, R3, 0x2, R32 ;  /* 0x00000002030e7825 */ /* 0x004fc600078e0220 */
[----:B------:R-:W2:Y:S01]  /*fb60*/  LDL.64 R50, [R1+0x298] ;  /* 0x0002980001327983 */ /* 0x000ea20000100a00 */
[----:B----4-:R-:W-:-:S03]  /*fb70*/  IMAD.WIDE R24, R3, 0x2, R24 ;  /* 0x0000000203187825 */ /* 0x010fc600078e0218 */
[----:B------:R-:W4:Y:S04]  /*fb80*/  LDL.64 R32, [R1+0x2c0] ;  /* 0x0002c00001207983 */ /* 0x000f280000100a00 */
[----:B------:R-:W2:Y:S01]  /*fb90*/  LDG.E.U16 R16, desc[UR8][R16.64] ;  /* 0x0000000810107981 */ /* 0x000ea2000c1e1500 */
[----:B------:R-:W-:-:S03]  /*fba0*/  IMAD.WIDE R12, R3, 0x2, R34 ;  /* 0x00000002030c7825 */ /* 0x000fc600078e0222 */
[----:B------:R0:W2:Y:S01]  /*fbb0*/  LDG.E.U16 R11, desc[UR8][R4.64] ;  /* 0x00000008040b7981 */ /* 0x0000a2000c1e1500 */
[----:B------:R-:W-:-:S03]  /*fbc0*/  IMAD.WIDE R18, R3, 0x2, R18 ;  /* 0x0000000203127825 */ /* 0x000fc600078e0212 */
[----:B------:R-:W2:Y:S04]  /*fbd0*/  LDG.E.U16 R12, desc[UR8][R12.64] ;  /* 0x000000080c0c7981 */ /* 0x000ea8000c1e1500 */
[----:B------:R1:W2:Y:S01]  /*fbe0*/  LDG.E.U16 R17, desc[UR8][R24.64] ;  /* 0x0000000818117981 */ /* 0x0002a2000c1e1500 */
[----:B0-----:R-:W-:-:S03]  /*fbf0*/  IMAD.WIDE R4, R3, 0x2, R26 ;  /* 0x0000000203047825 */ /* 0x001fc600078e021a */
[----:B------:R-:W2:Y:S04]  /*fc00*/  LDL.64 R26, [R1+0x2d8] ;  /* 0x0002d800011a7983 */ /* 0x000ea80000100a00 */
[----:B------:R0:W2:Y:S01]  /*fc10*/  LDG.E.U16 R13, desc[UR8][R18.64] ;  /* 0x00000008120d7981 */ /* 0x0000a2000c1e1500 */
[----:B-1----:R-:W-:-:S03]  /*fc20*/  IMAD.WIDE R24, R3, 0x2, R38 ;  /* 0x0000000203187825 */ /* 0x002fc600078e0226 */
[----:B------:R-:W2:Y:S01]  /*fc30*/  LDL.64 R38, [R1+0x2a0] ;  /* 0x0002a00001267983 */ /* 0x000ea20000100a00 */
[----:B------:R-:W-:-:S03]  /*fc40*/  IMAD.WIDE R22, R3, 0x2, R22 ;  /* 0x0000000203167825 */ /* 0x000fc600078e0216 */
[----:B------:R-:W3:Y:S01]  /*fc50*/  LDL.64 R34, [R1+0x2d0] ;  /* 0x0002d00001227983 */ /* 0x000ee20000100a00 */
[----:B0-----:R-:W-:-:S03]  /*fc60*/  IMAD.WIDE R18, R3, 0x2, R30 ;  /* 0x0000000203127825 */ /* 0x001fc600078e021e */
[----:B------:R-:W3:Y:S01]  /*fc70*/  LDL.64 R30, [R1+0x2b8] ;  /* 0x0002b800011e7983 */ /* 0x000ee20000100a00 */
[----:B------:R-:W-:-:S03]  /*fc80*/  IMAD.WIDE R20, R3, 0x2, R20 ;  /* 0x0000000203147825 */ /* 0x000fc600078e0214 */
[----:B------:R-:W3:Y:S01]  /*fc90*/  LDG.E.U16 R18, desc[UR8][R18.64] ;  /* 0x0000000812127981 */ /* 0x000ee2000c1e1500 */
[----:B------:R-:W-:-:S03]  /*fca0*/  IMAD.WIDE R28, R3, 0x2, R28 ;  /* 0x00000002031c7825 */ /* 0x000fc600078e021c */
[----:B------:R-:W3:Y:S04]  /*fcb0*/  LDG.E.U16 R14, desc[UR8][R14.64] ;  /* 0x000000080e0e7981 */ /* 0x000ee8000c1e1500 */
[----:B------:R-:W3:Y:S04]  /*fcc0*/  LDL.64 R64, [R1+0x290] ;  /* 0x0002900001407983 */ /* 0x000ee80000100a00 */
[----:B------:R0:W3:Y:S04]  /*fcd0*/  LDG.E.U16 R19, desc[UR8][R22.64] ;  /* 0x0000000816137981 */ /* 0x0000e8000c1e1500 */
[----:B------:R1:W3:Y:S04]  /*fce0*/  LDG.E.U16 R15, desc[UR8][R4.64] ;  /* 0x00000008040f7981 */ /* 0x0002e8000c1e1500 */
[----:B------:R-:W3:Y:S01]  /*fcf0*/  LDG.E.U16 R20, desc[UR8][R20.64] ;  /* 0x0000000814147981 */ /* 0x000ee2000c1e1500 */
[----:B0-----:R-:W-:-:S03]  /*fd00*/  IMAD.WIDE R22, R3, 0x2, R46 ;  /* 0x0000000203167825 */ /* 0x001fc600078e022e */
[----:B------:R-:W3:Y:S01]  /*fd10*/  LDL.64 R46, [R1+0x270] ;  /* 0x00027000012e7983 */ /* 0x000ee20000100a00 */
[----:B-1----:R-:W-:-:S03]  /*fd20*/  IMAD.WIDE R4, R3, 0x2, R48 ;  /* 0x0000000203047825 */ /* 0x002fc600078e0230 */
[----:B------:R-:W3:Y:S04]  /*fd30*/  LDG.E.U16 R22, desc[UR8][R22.64] ;  /* 0x0000000816167981 */ /* 0x000ee8000c1e1500 */
[----:B------:R0:W3:Y:S04]  /*fd40*/  LDG.E.U16 R21, desc[UR8][R4.64] ;  /* 0x0000000804157981 */ /* 0x0000e8000c1e1500 */
[----:B------:R-:W3:Y:S04]  /*fd50*/  LDL.64 R48, [R1+0x280] ;  /* 0x0002800001307983 */ /* 0x000ee80000100a00 */
[----:B------:R1:W3:Y:S04]  /*fd60*/  LDG.E.U16 R23, desc[UR8][R28.64] ;  /* 0x000000081c177981 */ /* 0x0002e8000c1e1500 */
[----:B------:R-:W3:Y:S04]  /*fd70*/  LDL.64 R68, [R1+0x260] ;  /* 0x0002600001447983 */ /* 0x000ee80000100a00 */
[----:B------:R-:W3:Y:S04]  /*fd80*/  LDL.64 R66, [R1+0x250] ;  /* 0x0002500001427983 */ /* 0x000ee80000100a00 */
[----:B------:R-:W3:Y:S04]  /*fd90*/  LDL.64 R60, [R1+0x248] ;  /* 0x00024800013c7983 */ /* 0x000ee80000100a00 */
[----:B------:R-:W3:Y:S04]  /*fda0*/  LDL.64 R58, [R1+0x240] ;  /* 0x00024000013a7983 */ /* 0x000ee80000100a00 */
[----:B------:R-:W3:Y:S04]  /*fdb0*/  LDL.64 R74, [R1+0x228] ;  /* 0x00022800014a7983 */ /* 0x000ee80000100a00 */
[----:B------:R-:W3:Y:S04]  /*fdc0*/  LDL.64 R72, [R1+0x220] ;  /* 0x0002200001487983 */ /* 0x000ee80000100a00 */
[----:B------:R-:W3:Y:S04]  /*fdd0*/  LDG.E.U16 R24, desc[UR8][R24.64] ;  /* 0x0000000818187981 */ /* 0x000ee8000c1e1500 */
[----:B------:R-:W3:Y:S04]  /*fde0*/  LDL.64 R76, [R1+0x230] ;  /* 0x00023000014c7983 */ /* 0x000ee80000100a00 */
        /* <DEDUP_REMOVED lines=11> */
[----:B------:R-:W3:Y:S01]  /*fea0*/  LDL.64 R90, [R1+0x190] ;  /* 0x00019000015a7983 */ /* 0x000ee20000100a00 */
[----:B0-----:R-:W-:-:S03]  /*feb0*/  IMAD.WIDE R4, R3, 0x2, R36 ;  /* 0x0000000203047825 */ /* 0x001fc600078e0224 */
[----:B------:R-:W3:Y:S01]  /*fec0*/  LDL.64 R36, [R1+0x288] ;  /* 0x0002880001247983 */ /* 0x000ee20000100a00 */
[----:B-1----:R-:W-:-:S03]  /*fed0*/  IMAD.WIDE R28, R3, 0x2, R40 ;  /* 0x00000002031c7825 */ /* 0x002fc600078e0228 */
[----:B------:R-:W3:Y:S04]  /*fee0*/  LDL.64 R40, [R1+0x268] ;  /* 0x0002680001287983 */ /* 0x000ee80000100a00 */
[----:B------:R-:W3:Y:S04]  /*fef0*/  LDG.E.U16 R28, desc[UR8][R28.64] ;  /* 0x000000081c1c7981 */ /* 0x000ee8000c1e1500 */
[----:B------:R0:W3:Y:S02]  /*ff00*/  LDG.E.U16 R25, desc[UR8][R4.64] ;  /* 0x0000000804197981 */ /* 0x0000e4000c1e1500 */
[----:B0-----:R-:W-:-:S02]  /*ff10*/  IMAD.WIDE R4, R3, 0x2, R52 ;  /* 0x0000000203047825 */ /* 0x001fc400078e0234 */
[----:B------:R-:W3:Y:S02]  /*ff20*/  LDL.64 R52, [R1+0x258] ;  /* 0x0002580001347983 */ /* 0x000ee40000100a00 */
[----:B----4-:R-:W-:-:S05]  /*ff30*/  IMAD.WIDE R32, R3, 0x2, R32 ;  /* 0x0000000203207825 */ /* 0x010fca00078e0220 */
[----:B------:R0:W4:Y:S02]  /*ff40*/  LDG.E.U16 R29, desc[UR8][R32.64] ;  /* 0x00000008201d7981 */ /* 0x000124000c1e1500 */
[C---:B0-----:R-:W-:Y:S02]  /*ff50*/  IMAD.WIDE R32, R3.reuse, 0x2, R70 ;  /* 0x0000000203207825 */ /* 0x041fe400078e0246 */
[----:B------:R-:W4:Y:S04]  /*ff60*/  LDL.64 R70, [R1+0x1f8] ;  /* 0x0001f80001467983 */ /* 0x000f280000100a00 */
[----:B------:R-:W4:Y:S01]  /*ff70*/  LDG.E.U16 R32, desc[UR8][R32.64] ;  /* 0x0000000820207981 */ /* 0x000f22000c1e1500 */
[----:B--2---:R-:W-:-:S05]  /*ff80*/  IMAD.WIDE R38, R3, 0x2, R38 ;  /* 0x0000000203267825 */ /* 0x004fca00078e0226 */
[----:B------:R0:W2:Y:S02]  /*ff90*/  LDG.E.U16 R33, desc[UR8][R38.64] ;  /* 0x0000000826217981 */ /* 0x0000a4000c1e1500 */
[C---:B0-----:R-:W-:Y:S02]  /*ffa0*/  IMAD.WIDE R38, R3.reuse, 0x2, R62 ;  /* 0x0000000203267825 */ /* 0x041fe400078e023e */
[----:B------:R-:W2:Y:S02]  /*ffb0*/  LDL.64 R62, [R1+0x210] ;  /* 0x00021000013e7983 */ /* 0x000ea40000100a00 */
[C---:B------:R-:W-:Y:S02]  /*ffc0*/  IMAD.WIDE R26, R3.reuse, 0x2, R26 ;  /* 0x00000002031a7825 */ /* 0x040fe400078e021a */
[----:B------:R-:W4:Y:S02]  /*ffd0*/  LDG.E.U16 R38, desc[UR8][R38.64] ;  /* 0x0000000826267981 */ /* 0x000f24000c1e1500 */
[----:B---3--:R-:W-:-:S02]  /*ffe0*/  IMAD.WIDE R34, R3, 0x2, R34 ;  /* 0x0000000203227825 */ /* 0x008fc400078e0222 */
[----:B------:R-:W3:Y:S02]  /*fff0*/  LDG.E.U16 R26, desc[UR8][R26.64] ;  /* 0x000000081a1a7981 */ /* 0x000ee4000c1e1500 */
[----:B------:R-:W-:-:S06]  /*10000*/  IMAD.WIDE R30, R3, 0x2, R30 ;  /* 0x00000002031e7825 */ /* 0x000fcc00078e021e */
[----:B------:R-:W3:Y:S04]  /*10010*/  LDG.E.U16 R30, desc[UR8][R30.64] ;  /* 0x000000081e1e7981 */ /* 0x000ee8000c1e1500 */
[----:B------:R0:W3:Y:S04]  /*10020*/  LDG.E.U16 R27, desc[UR8][R34.64] ;  /* 0x00000008221b7981 */ /* 0x0000e8000c1e1500 */
[----:B------:R1:W3:Y:S01]  /*10030*/  LDG.E.U16 R31, desc[UR8][R4.64] ;  /* 0x00000008041f7981 */ /* 0x0002e2000c1e1500 */
[----:B0-----:R-:W-:-:S03]  /*10040*/  IMAD.WIDE R34, R3, 0x2, R50 ;  /* 0x0000000203227825 */ /* 0x001fc600078e0232 */
[----:B------:R-:W3:Y:S01]  /*10050*/  LDL.64 R50, [R1+0x238] ;  /* 0x0002380001327983 */ /* 0x000ee20000100a00 */
[----:B-1----:R-:W-:-:S03]  /*10060*/  IMAD.WIDE R4, R3, 0x2, R64 ;  /* 0x0000000203047825 */ /* 0x002fc600078e0240 */
[----:B------:R-:W3:Y:S01]  /*10070*/  LDG.E.U16 R34, desc[UR8][R34.64] ;  /* 0x0000000822227981 */ /* 0x000ee2000c1e1500 */
[----:B------:R-:W-:-:S03]  /*10080*/  IMAD.WIDE R48, R3, 0x2, R48 ;  /* 0x0000000203307825 */ /* 0x000fc600078e0230 */
[----:B------:R-:W3:Y:S01]  /*10090*/  LDL.64 R64, [R1+0x218] ;  /* 0x0002180001407983 */ /* 0x000ee20000100a00 */
[----:B------:R-:W-:-:S03]  /*100a0*/  IMAD.WIDE R46, R3, 0x2, R46 ;  /* 0x00000002032e7825 */ /* 0x000fc600078e022e */
[----:B------:R0:W3:Y:S04]  /*100b0*/  LDG.E.U16 R35, desc[UR8][R4.64] ;  /* 0x0000000804237981 */ /* 0x0000e8000c1e1500 */
[----:B------:R1:W3:Y:S01]  /*100c0*/  LDG.E.U16 R39, desc[UR8][R46.64] ;  /* 0x000000082e277981 */ /* 0x0002e2000c1e1500 */
[----:B0-----:R-:W-:-:S03]  /*100d0*/  IMAD.WIDE R4, R3, 0x2, R68 ;  /* 0x0000000203047825 */ /* 0x001fc600078e0244 */
[----:B------:R-:W3:Y:S01]  /*100e0*/  LDL.64 R68, [R1+0x1f0] ;  /* 0x0001f00001447983 */ /* 0x000ee20000100a00 */
[----:B-1----:R-:W-:-:S04]  /*100f0*/  IMAD.WIDE R46, R3, 0x2, R60 ;  /* 0x00000002032e7825 */ /* 0x002fc800078e023c */
[----:B------:R-:W-:-:S04]  /*10100*/  IMAD.WIDE R36, R3, 0x2, R36 ;  /* 0x0000000203247825 */ /* 0x000fc800078e0224 */
[C---:B------:R-:W-:Y:S02]  /*10110*/  IMAD.WIDE R40, R3.reuse, 0x2, R40 ;  /* 0x0000000203287825 */ /* 0x040fe400078e0228 */
[----:B------:R-:W3:Y:S04]  /*10120*/  LDG.E.U16 R36, desc[UR8][R36.64] ;  /* 0x0000000824247981 */ /* 0x000ee8000c1e1500 */
[----:B------:R-:W3:Y:S04]  /*10130*/  LDG.E.U16 R40, desc[UR8][R40.64] ;  /* 0x0000000828287981 */ /* 0x000ee8000c1e1500 */
[----:B------:R0:W3:Y:S04]  /*10140*/  LDG.E.U16 R37, desc[UR8][R48.64] ;  /* 0x0000000830257981 */ /* 0x0000e8000c1e1500 */
[----:B------:R1:W3:Y:S01]  /*10150*/  LDG.E.U16 R41, desc[UR8][R4.64] ;  /* 0x0000000804297981 */ /* 0x0002e2000c1e1500 */
[----:B0-----:R-:W-:-:S03]  /*10160*/  IMAD.WIDE R48, R3, 0x2, R58 ;  /* 0x0000000203307825 */ /* 0x001fc600078e023a */
[----:B------:R0:W3:Y:S01]  /*10170*/  LDG.E.U16 R58, desc[UR8][R46.64] ;  /* 0x000000082e3a7981 */ /* 0x0000e2000c1e1500 */
[----:B-1----:R-:W-:-:S03]  /*10180*/  IMAD.WIDE R4, R3, 0x2, R66 ;  /* 0x0000000203047825 */ /* 0x002fc600078e0242 */
[----:B------:R-:W3:Y:S04]  /*10190*/  LDL.64 R66, [R1+0x1e8] ;  /* 0x0001e80001427983 */ /* 0x000ee80000100a00 */
[----:B------:R1:W3:Y:S01]  /*101a0*/  LDG.E.U16 R59, desc[UR8][R48.64] ;  /* 0x00000008303b7981 */ /* 0x0002e2000c1e1500 */
[----:B0-----:R-:W-:-:S03]  /*101b0*/  IMAD.WIDE R46, R3, 0x2, R74 ;  /* 0x00000002032e7825 */ /* 0x001fc600078e024a */
[----:B------:R-:W3:Y:S01]  /*101c0*/  LDL.64 R74, [R1+0x1c8] ;  /* 0x0001c800014a7983 */ /* 0x000ee20000100a00 */
[----:B------:R-:W-:-:S03]  /*101d0*/  IMAD.WIDE R52, R3, 0x2, R52 ;  /* 0x0000000203347825 */ /* 0x000fc600078e0234 */
[----:B------:R0:W3:Y:S01]  /*101e0*/  LDG.E.U16 R57, desc[UR8][R4.64] ;  /* 0x0000000804397981 */ /* 0x0000e2000c1e1500 */
[----:B-1----:R-:W-:-:S03]  /*101f0*/  IMAD.WIDE R48, R3, 0x2, R72 ;  /* 0x0000000203307825 */ /* 0x002fc600078e0248 */
[----:B------:R-:W3:Y:S04]  /*10200*/  LDL.64 R72, [R1+0x1c0] ;  /* 0x0001c00001487983 */ /* 0x000ee80000100a00 */
[----:B------:R-:W3:Y:S01]  /*10210*/  LDG.E.U16 R42, desc[UR8][R52.64] ;  /* 0x00000008342a7981 */ /* 0x000ee2000c1e1500 */
[----:B0-----:R-:W-:-:S03]  /*10220*/  IMAD.WIDE R4, R3, 0x2, R76 ;  /* 0x0000000203047825 */ /* 0x001fc600078e024c */
[----:B------:R-:W3:Y:S04]  /*10230*/  LDL.64 R76, [R1+0x198] ;  /* 0x00019800014c7983 */ /* 0x000ee80000100a00 */
[----:B------:R0:W3:Y:S02]  /*10240*/  LDG.E.U16 R61, desc[UR8][R4.64] ;  /* 0x00000008043d7981 */ /* 0x0000e4000c1e1500 */
[C---:B0-----:R-:W-:Y:S02]  /*10250*/  IMAD.WIDE R4, R3.reuse, 0x2, R84 ;  /* 0x0000000203047825 */ /* 0x041fe400078e0254 */
[----:B------:R-:W3:Y:S02]  /*10260*/  LDL.64 R84, [R1+0x178] ;  /* 0x0001780001547983 */ /* 0x000ee40000100a00 */
[----:B--2---:R-:W-:-:S02]  /*10270*/  IMAD.WIDE R52, R3, 0x2, R62 ;  /* 0x0000000203347825 */ /* 0x004fc400078e023e */
[----:B------:R0:W2:Y:S04]  /*10280*/  LDG.E.U16 R62, desc[UR8][R46.64] ;  /* 0x000000082e3e7981 */ /* 0x0000a8000c1e1500 */
[----:B------:R4:W2:Y:S01]  /*10290*/  LDG.E.U16 R63, desc[UR8][R48.64] ;  /* 0x00000008303f7981 */ /* 0x0008a2000c1e1500 */
[----:B0-----:R-:W-:-:S03]  /*102a0*/  IMAD.WIDE R46, R3, 0x2, R82 ;  /* 0x00000002032e7825 */ /* 0x001fc600078e0252 */
[----:B------:R-:W2:Y:S01]  /*102b0*/  LDL.64 R82, [R1+0x170] ;  /* 0x0001700001527983 */ /* 0x000ea20000100a00 */
[----:B----4-:R-:W-:-:S04]  /*102c0*/  IMAD.WIDE R48, R3, 0x2, R70 ;  /* 0x0000000203307825 */ /* 0x010fc800078e0246 */
[----:B---3--:R-:W-:-:S05]  /*102d0*/  IMAD.WIDE R50, R3, 0x2, R50 ;  /* 0x0000000203327825 */ /* 0x008fca00078e0232 */
[----:B------:R0:W3:Y:S02]  /*102e0*/  LDG.E.U16 R60, desc[UR8][R50.64] ;  /* 0x00000008323c7981 */ /* 0x0000e4000c1e1500 */
[C---:B0-----:R-:W-:Y:S02]  /*102f0*/  IMAD.WIDE R50, R3.reuse, 0x2, R64 ;  /* 0x0000000203327825 */ /* 0x041fe400078e0240 */
[----:B------:R-:W4:Y:S04]  /*10300*/  LDG.E.U16 R65, desc[UR8][R52.64] ;  /* 0x0000000834417981 */ /* 0x000f28000c1e1500 */
[----:B------:R0:W3:Y:S02]  /*10310*/  LDG.E.U16 R64, desc[UR8][R50.64] ;  /* 0x0000000832407981 */ /* 0x0000e4000c1e1500 */
[----:B0-----:R-:W-:-:S02]  /*10320*/  IMAD.WIDE R50, R3, 0x2, R68 ;  /* 0x0000000203327825 */ /* 0x001fc400078e0244 */
[----:B------:R0:W3:Y:S04]  /*10330*/  LDG.E.U16 R68, desc[UR8][R48.64] ;  /* 0x0000000830447981 */ /* 0x0000e8000c1e1500 */
[----:B------:R1:W3:Y:S01]  /*10340*/  LDG.E.U16 R69, desc[UR8][R50.64] ;  /* 0x0000000832457981 */ /* 0x0002e2000c1e1500 */
[----:B0-----:R-:W-:-:S04]  /*10350*/  IMAD.WIDE R48, R3, 0x2, R96 ;  /* 0x0000000203307825 */ /* 0x001fc800078e0260 */
[C---:B------:R-:W-:Y:S02]  /*10360*/  IMAD.WIDE R52, R3.reuse, 0x2, R66 ;  /* 0x0000000203347825 */ /* 0x040fe400078e0242 */
[----:B------:R0:W4:Y:S04]  /*10370*/  LDG.E.U16 R67, desc[UR8][R46.64] ;  /* 0x000000082e437981 */ /* 0x000128000c1e1500 */
[----:B------:R0:W4:Y:S01]  /*10380*/  LDG.E.U16 R70, desc[UR8][R52.64] ;  /* 0x0000000834467981 */ /* 0x000122000c1e1500 */
[----:B-1----:R-:W-:-:S03]  /*10390*/  IMAD.WIDE R50, R3, 0x2, R74 ;  /* 0x0000000203327825 */ /* 0x002fc600078e024a */
[----:B------:R1:W4:Y:S01]  /*103a0*/  LDG.E.U16 R66, desc[UR8][R4.64] ;  /* 0x0000000804427981 */ /* 0x000322000c1e1500 */
[----:B0-----:R-:W-:-:S03]  /*103b0*/  IMAD.WIDE R46, R3, 0x2, R98 ;  /* 0x00000002032e7825 */ /* 0x001fc600078e0262 */
[----:B------:R0:W4:Y:S01]  /*103c0*/  LDG.E.U16 R74, desc[UR8][R50.64] ;  /* 0x00000008324a7981 */ /* 0x000122000c1e1500 */
[----:B------:R-:W-:-:S03]  /*103d0*/  IMAD.WIDE R52, R3, 0x2, R72 ;  /* 0x0000000203347825 */ /* 0x000fc600078e0248 */
        /* <DEDUP_REMOVED lines=14> */
[----:B------:R-:W4:Y:S01]  /*104c0*/  LDG.E.U16 R80, desc[UR8][R52.64] ;  /* 0x0000000834507981 */ /* 0x000f22000c1e1500 */
[----:B0-----:R-:W-:-:S03]  /*104d0*/  IMAD.WIDE R46, R3, 0x2, R88 ;  /* 0x00000002032e7825 */ /* 0x001fc600078e0258 */
[----:B------:R0:W4:Y:S01]  /*104e0*/  LDG.E.U16 R76, desc[UR8][R4.64] ;  /* 0x00000008044c7981 */ /* 0x000122000c1e1500 */
[----:B------:R-:W-:-:S03]  /*104f0*/  IMAD.WIDE R48, R3, 0x2, R86 ;  /* 0x0000000203307825 */ /* 0x000fc600078e0256 */
[----:B------:R-:W4:Y:S04]  /*10500*/  LDG.E.U16 R46, desc[UR8][R46.64] ;  /* 0x000000082e2e7981 */ /* 0x000f28000c1e1500 */
[----:B------:R-:W4:Y:S01]  /*10510*/  LDG.E.U16 R48, desc[UR8][R48.64] ;  /* 0x0000000830307981 */ /* 0x000f22000c1e1500 */
[----:B0-----:R-:W-:-:S03]  /*10520*/  IMAD.WIDE R4, R3, 0x2, R90 ;  /* 0x0000000203047825 */ /* 0x001fc600078e025a */
[----:B------:R-:W4:Y:S01]  /*10530*/  LDG.E.U16 R50, desc[UR8][R50.64] ;  /* 0x0000000832327981 */ /* 0x000f22000c1e1500 */
[----:B--2---:R-:W-:-:S03]  /*10540*/  IMAD.WIDE R52, R3, 0x2, R82 ;  /* 0x0000000203347825 */ /* 0x004fc600078e0252 */
[----:B------:R0:W2:Y:S04]  /*10550*/  LDG.E.U16 R81, desc[UR8][R4.64] ;  /* 0x0000000804517981 */ /* 0x0000a8000c1e1500 */
[----:B------:R-:W2:Y:S01]  /*10560*/  LDG.E.U16 R52, desc[UR8][R52.64] ;  /* 0x0000000834347981 */ /* 0x000ea2000c1e1500 */
[----:B------:R-:W-:Y:S02]  /*10570*/  F2FP.F16.F32.PACK_AB R6, R44, R6 ;  /* 0x000000062c06723e */ /* 0x000fe400000000ff */
[----:B------:R-:W-:Y:S02]  /*10580*/  F2FP.F16.F32.PACK_AB R7, R43, R7 ;  /* 0x000000072b07723e */ /* 0x000fe400000000ff */
[----:B0-----:R-:W-:Y:S02]  /*10590*/  F2FP.F16.F32.PACK_AB R4, R55, R56 ;  /* 0x000000383704723e */ /* 0x001fe400000000ff */
[----:B------:R-:W-:Y:S01]  /*105a0*/  F2FP.F16.F32.PACK_AB R5, R54, R45 ;  /* 0x0000002d3605723e */ /* 0x000fe200000000ff */
[----:B------:R-:W-:Y:S03]  /*105b0*/  STS.U16 [R196+UR4+0x18000], R8 ;  /* 0x01800008c4007988 */ /* 0x000fe60008000404 */
[----:B------:R-:W-:Y:S01]  /*105c0*/  STTM.16dp32bit_t0_t15.x4 tmem[UR6+0x110], R4 ;  /* 0x00011004000079ed */ /* 0x000fe20008900006 */
[----:B------:R-:W-:Y:S01]  /*105d0*/  STTM.16dp32bit_t16_t31.x4 tmem[UR6+0x114], R4 ;  /* 0x00011404000079ed */ /* 0x000fe20008920006 */
        /* <DEDUP_REMOVED lines=42> */
[----:B----4-:R-:W-:Y:S04]  /*10880*/  STS.U16 [R196+UR4+0x1ab00], R65 ;  /* 0x01ab0041c4007988 */ /* 0x010fe80008000404 */
        /* <DEDUP_REMOVED lines=18> */
[----:B--2---:R-:W-:Y:S04]  /*109b0*/  STS.U16 [R196+UR4+0x1bb00], R81 ;  /* 0x01bb0051c4007988 */ /* 0x004fe80008000404 */
[----:B------:R0:W-:Y:S01]  /*109c0*/  STS.U16 [R196+UR4+0x1bf00], R52 ;  /* 0x01bf0034c4007988 */ /* 0x0001e20008000404 */
[----:B------:R-:W1:Y:S02]  /*109d0*/  FENCE.VIEW.ASYNC.T ;  /* 0x00000000000073c6 */ /* 0x000e640000000200 */
[----:B-1----:R-:W-:Y:S06]  /*109e0*/  BAR.SYNC.DEFER_BLOCKING 0x0 ;  /* 0x0000000000007b1d */ /* 0x002fec0000010000 */
[----:B0-----:R-:W-:Y:S01]  /*109f0*/  LDTM.x64 R4, tmem[UR6] ;  /* 0x00000006000479ee */ /* 0x001fe20008340000 */
[----:B------:R-:W0:Y:S01]  /*10a00*/  LDTM.x64 R132, tmem[UR6+0x40] ;  /* 0x00004006008479ee */ /* 0x000e220008340000 */
[----:B------:R-:W-:Y:S01]  /*10a10*/  LDTM.x64 R68, tmem[UR6+0x80] ;  /* 0x00008006004479ee */ /* 0x000fe20008340000 */
[----:B0-----:R-:W-:Y:S04]  /*10a20*/  STL.64 [R1+0x758], R194 ;  /* 0x000758c201007387 */ /* 0x001fe80000100a00 */
[----:B------:R-:W-:Y:S04]  /*10a30*/  STL.64 [R1+0x750], R192 ;  /* 0x000750c001007387 */ /* 0x000fe80000100a00 */
        /* <DEDUP_REMOVED lines=29> */
[----:B------:R0:W-:Y:S02]  /*10c10*/  STL.64 [R1+0x660], R132 ;  /* 0x0006608401007387 */ /* 0x0001e40000100a00 */
[----:B0-----:R-:W0:Y:S01]  /*10c20*/  LDTM.x64 R132, tmem[UR6+0xc0] ;  /* 0x0000c006008479ee */ /* 0x001e220008340000 */
[----:B------:R-:W-:Y:S01]  /*10c30*/  FADD R0, -R198, R0 ;  /* 0x00000000c6007221 */ /* 0x000fe20000000100 */
[----:B------:R-:W-:-:S03]  /*10c40*/  NOP ;  /* 0x0000000000007918 */ /* 0x000fc60000000000 */
[----:B------:R-:W-:-:S06]  /*10c50*/  FMUL R0, R0, 1.4426950216293334961 ;  /* 0x3fb8aa3b00007820 */ /* 0x000fcc0000400000 */
[----:B------:R-:W1:Y:S01]  /*10c60*/  MUFU.EX2 R0, R0 ;  /* 0x0000000000007308 */ /* 0x000e620000000800 */
[----:B0-----:R-:W-:Y:S01]  /*10c70*/  STL.64 [R1], R132 ;  /* 0x0000008401007387 */ /* 0x001fe20000100a00 */
[----:B------:R-:W-:Y:S01]  /*10c80*/  MOV R197, R194 ;  /* 0x000000c200c57202 */ /* 0x000fe20000000f00 */
[----:B------:R-:W-:Y:S02]  /*10c90*/  IMAD.MOV.U32 R2, RZ, RZ, R195 ;  /* 0x000000ffff027224 */ /* 0x000fe400078e00c3 */
[----:B------:R-:W-:Y:S01]  /*10ca0*/  STL.64 [R1+0x8], R134 ;  /* 0x0000088601007387 */ /* 0x000fe20000100a00 */
[----:B------:R-:W-:-:S03]  /*10cb0*/  IMAD.MOV.U32 R200, RZ, RZ, R192 ;  /* 0x000000ffffc87224 */ /* 0x000fc600078e00c0 */
[----:B------:R-:W-:Y:S01]  /*10cc0*/  STL.64 [R1+0x10], R136 ;  /* 0x0000108801007387 */ /* 0x000fe20000100a00 */
[----:B------:R-:W-:Y:S01]  /*10cd0*/  IMAD.MOV.U32 R199, RZ, RZ, R193 ;  /* 0x000000ffffc77224 */ /* 0x000fe200078e00c1 */
[----:B------:R-:W-:Y:S02]  /*10ce0*/  MOV R202, R190 ;  /* 0x000000be00ca7202 */ /* 0x000fe40000000f00 */
[----:B------:R0:W-:Y:S01]  /*10cf0*/  STL.64 [R1+0x18], R138 ;  /* 0x0000188a01007387 */ /* 0x0001e20000100a00 */
[----:B------:R-:W-:-:S03]  /*10d00*/  IMAD.MOV.U32 R201, RZ, RZ, R191 ;  /* 0x000000ffffc97224 */ /* 0x000fc600078e00bf */
[----:B------:R-:W2:Y:S01]  /*10d10*/  LDL.LU.64 R194, [R1+0x758] ;  /* 0x0007580001c27983 */ /* 0x000ea20000300a00 */
[----:B------:R-:W-:Y:S01]  /*10d20*/  IMAD.MOV.U32 R204, RZ, RZ, R188 ;  /* 0x000000ffffcc7224 */ /* 0x000fe200078e00bc */
[----:B------:R-:W-:Y:S01]  /*10d30*/  MOV R206, R186 ;  /* 0x000000ba00ce7202 */ /* 0x000fe20000000f00 */
[----:B------:R-:W-:Y:S01]  /*10d40*/  IMAD.MOV.U32 R203, RZ, RZ, R189 ;  /* 0x000000ffffcb7224 */ /* 0x000fe200078e00bd */
[----:B------:R-:W3:Y:S01]  /*10d50*/  LDL.LU.64 R192, [R1+0x750] ;  /* 0x0007500001c07983 */ /* 0x000ee20000300a00 */
[----:B------:R-:W-:-:S03]  /*10d60*/  IMAD.MOV.U32 R205, RZ, RZ, R187 ;  /* 0x000000ffffcd7224 */ /* 0x000fc600078e00bb */
[----:B------:R-:W4:Y:S01]  /*10d70*/  LDL.LU.64 R190, [R1+0x748] ;  /* 0x0007480001be7983 */ /* 0x000f220000300a00 */
[----:B------:R-:W-:Y:S01]  /*10d80*/  IMAD.MOV.U32 R208, RZ, RZ, R184 ;  /* 0x000000ffffd07224 */ /* 0x000fe200078e00b8 */
[----:B------:R-:W-:Y:S01]  /*10d90*/  MOV R213, R182 ;  /* 0x000000b600d57202 */ /* 0x000fe20000000f00 */
[----:B------:R-:W-:Y:S01]  /*10da0*/  IMAD.MOV.U32 R207, RZ, RZ, R185 ;  /* 0x000000ffffcf7224 */ /* 0x000fe200078e00b9 */
[----:B------:R-:W2:Y:S01]  /*10db0*/  LDL.LU.64 R188, [R1+0x740] ;  /* 0x0007400001bc7983 */ /* 0x000ea20000300a00 */
[----:B------:R-:W-:-:S03]  /*10dc0*/  IMAD.MOV.U32 R209, RZ, RZ, R183 ;  /* 0x000000ffffd17224 */ /* 0x000fc600078e00b7 */
[----:B------:R-:W2:Y:S01]  /*10dd0*/  LDL.LU.64 R186, [R1+0x738] ;  /* 0x0007380001ba7983 */ /* 0x000ea20000300a00 */
        /* <DEDUP_REMOVED lines=58> */
[----:B------:R-:W-:Y:S02]  /*11180*/  IMAD.MOV.U32 R211, RZ, RZ, R143 ;  /* 0x000000ffffd37224 */ /* 0x000fe400078e008f */
[C---:B-1----:R-:W-:Y:S01]  /*11190*/  FMUL R60, R0.reuse, R60 ;  /* 0x0000003c003c7220 */ /* 0x042fe20000400000 */
[----:B------:R-:W2:Y:S01]  /*111a0*/  LDL.LU.64 R146, [R1+0x698] ;  /* 0x0006980001927983 */ /* 0x000ea20000300a00 */
[----:B------:R-:W-:Y:S02]  /*111b0*/  IMAD.MOV.U32 R210, RZ, RZ, R140 ;  /* 0x000000ffffd27224 */ /* 0x000fe400078e008c */
[C---:B------:R-:W-:Y:S01]  /*111c0*/  FMUL R4, R0.reuse, R4 ;  /* 0x0000000400047220 */ /* 0x040fe20000400000 */
[----:B------:R-:W-:Y:S01]  /*111d0*/  IMAD.MOV.U32 R252, RZ, RZ, R141 ;  /* 0x000000fffffc7224 */ /* 0x000fe200078e008d */
[----:B------:R-:W2:Y:S01]  /*111e0*/  LDL.LU.64 R144, [R1+0x690] ;  /* 0x0006900001907983 */ /* 0x000ea20000300a00 */
[C---:B------:R-:W-:Y:S01]  /*111f0*/  FMUL R5, R0.reuse, R5 ;  /* 0x0000000500057220 */ /* 0x040fe20000400000 */
[C---:B------:R-:W-:Y:S01]  /*11200*/  FMUL R6, R0.reuse, R6 ;  /* 0x0000000600067220 */ /* 0x040fe20000400000 */
[C---:B------:R-:W-:Y:S01]  /*11210*/  FMUL R7, R0.reuse, R7 ;  /* 0x0000000700077220 */ /* 0x040fe20000400000 */
[----:B------:R-:W2:Y:S01]  /*11220*/  LDL.LU.64 R142, [R1+0x688] ;  /* 0x00068800018e7983 */ /* 0x000ea20000300a00 */
        /* <DEDUP_REMOVED lines=59> */
[----:B------:R-:W2:Y:S04]  /*115e0*/  LDL.LU.64 R140, [R1+0x680] ;  /* 0x00068000018c7983 */ /* 0x000ea80000300a00 */
[----:B0-----:R-:W2:Y:S04]  /*115f0*/  LDL.LU.64 R138, [R1+0x678] ;  /* 0x00067800018a7983 */ /* 0x001ea80000300a00 */
[----:B------:R-:W2:Y:S04]  /*11600*/  LDL.LU.64 R136, [R1+0x670] ;  /* 0x0006700001887983 */ /* 0x000ea80000300a00 */
[----:B------:R-:W2:Y:S04]  /*11610*/  LDL.LU.64 R134, [R1+0x668] ;  /* 0x0006680001867983 */ /* 0x000ea80000300a00 */
[----:B------:R-:W2:Y:S01]  /*11620*/  LDL.LU.64 R132, [R1+0x660] ;  /* 0x0006600001847983 */ /* 0x000ea20000300a00 */
[----:B------:R0:W-:Y:S03]  /*11630*/  STTM.x64 tmem[UR6], R4 ;  /* 0x00000004000079ed */ /* 0x0001e60008340006 */
[----:B0-----:R-:W2:Y:S04]  /*11640*/  LDL.LU R60, [R1] ;  /* 0x00000000013c7983 */ /* 0x001ea80000300800 */
[----:B------:R-:W3:Y:S04]  /*11650*/  LDL.LU R61, [R1+0x4] ;  /* 0x00000400013d7983 */ /* 0x000ee80000300800 */
[----:B------:R-:W4:Y:S04]  /*11660*/  LDL.LU R62, [R1+0x8] ;  /* 0x00000800013e7983 */ /* 0x000f280000300800 */
[----:B------:R-:W4:Y:S04]  /*11670*/  LDL.LU R63, [R1+0xc] ;  /* 0x00000c00013f7983 */ /* 0x000f280000300800 */
[----:B------:R-:W4:Y:S04]  /*11680*/  LDL.LU R64, [R1+0x10] ;  /* 0x0000100001407983 */ /* 0x000f280000300800 */
[----:B------:R-:W4:Y:S04]  /*11690*/  LDL.LU R65, [R1+0x14] ;  /* 0x0000140001417983 */ /* 0x000f280000300800 */
[----:B------:R-:W4:Y:S04]  /*116a0*/  LDL.LU R66, [R1+0x18] ;  /* 0x0000180001427983 */ /* 0x000f280000300800 */
[----:B------:R-:W4:Y:S01]  /*116b0*/  LDL.LU R67, [R1+0x1c] ;  /* 0x00001c0001437983 */ /* 0x000f220000300800 */
[C---:B------:R-:W-:Y:S01]  /*116c0*/  FMUL R12, R0.reuse, R210 ;  /* 0x000000d2000c7220 */ /* 0x040fe20000400000 */
[C---:B------:R-:W-:Y:S01]  /*116d0*/  FMUL R13, R0.reuse, R252 ;  /* 0x000000fc000d7220 */ /* 0x040fe20000400000 */
[C---:B------:R-:W-:Y:S01]  /*116e0*/  FMUL R14, R0.reuse, R212 ;  /* 0x000000d4000e7220 */ /* 0x040fe20000400000 */
[----:B------:R-:W4:Y:S01]  /*116f0*/  LDL.LU R210, [R1+0x65c] ;  /* 0x00065c0001d27983 */ /* 0x000f220000300800 */
[C---:B------:R-:W-:Y:S01]  /*11700*/  FMUL R15, R0.reuse, R211 ;  /* 0x000000d3000f7220 */ /* 0x040fe20000400000 */
[----:B------:R-:W-:-:S02]  /*11710*/  FMUL R16, R0, R251 ;  /* 0x000000fb00107220 */ /* 0x000fc40000400000 */
[----:B------:R-:W4:Y:S01]  /*11720*/  LDL.LU R252, [R1+0x658] ;  /* 0x0006580001fc7983 */ /* 0x000f220000300800 */
[----:B------:R-:W-:-:S03]  /*11730*/  FMUL R17, R0, R250 ;  /* 0x000000fa00117220 */ /* 0x000fc60000400000 */
[----:B------:R-:W4:Y:S01]  /*11740*/  LDL.LU R212, [R1+0x654] ;  /* 0x0006540001d47983 */ /* 0x000f220000300800 */
[----:B------:R-:W-:-:S03]  /*11750*/  FMUL R18, R0, R249 ;  /* 0x000000f900127220 */ /* 0x000fc60000400000 */
[----:B------:R-:W4:Y:S01]  /*11760*/  LDL.LU R211, [R1+0x650] ;  /* 0x0006500001d37983 */ /* 0x000f220000300800 */
[----:B------:R-:W-:-:S03]  /*11770*/  FMUL R19, R0, R248 ;  /* 0x000000f800137220 */ /* 0x000fc60000400000 */
[----:B------:R0:W5:Y:S01]  /*11780*/  LDL.LU R251, [R1+0x64c] ;  /* 0x00064c0001fb7983 */ /* 0x0001620000300800 */
        /* <DEDUP_REMOVED lines=79> */
[----:B------:R0:W5:Y:S04]  /*11c80*/  LDL.LU R208, [R1+0x5ac] ;  /* 0x0005ac0001d07983 */ /* 0x0001680000300800 */
[----:B------:R0:W5:Y:S04]  /*11c90*/  LDL.LU R207, [R1+0x5a8] ;  /* 0x0005a80001cf7983 */ /* 0x0001680000300800 */
[----:B------:R0:W5:Y:S04]  /*11ca0*/  LDL.LU R206, [R1+0x5a4] ;  /* 0x0005a40001ce7983 */ /* 0x0001680000300800 */
[----:B------:R0:W5:Y:S01]  /*11cb0*/  LDL.LU R205, [R1+0x5a0] ;  /* 0x0005a00001cd7983 */ /* 0x0001620000300800 */
[C---:B--2---:R-:W-:Y:S01]  /*11cc0*/  FMUL R4, R0.reuse, R60 ;  /* 0x0000003c00047220 */ /* 0x044fe20000400000 */
[----:B------:R-:W-:-:S02]  /*11cd0*/  FMUL R60, R0, R204 ;  /* 0x000000cc003c7220 */ /* 0x000fc40000400000 */
[----:B------:R0:W5:Y:S01]  /*11ce0*/  LDL.LU R204, [R1+0x59c] ;  /* 0x00059c0001cc7983 */ /* 0x0001620000300800 */
[C---:B---3--:R-:W-:Y:S01]  /*11cf0*/  FMUL R5, R0.reuse, R61 ;  /* 0x0000003d00057220 */ /* 0x048fe20000400000 */
[C---:B------:R-:W-:Y:S02]  /*11d00*/  FMUL R61, R0.reuse, R203 ;  /* 0x000000cb003d7220 */ /* 0x040fe40000400000 */
[----:B------:R0:W5:Y:S01]  /*11d10*/  LDL.LU R203, [R1+0x598] ;  /* 0x0005980001cb7983 */ /* 0x0001620000300800 */
[C---:B----4-:R-:W-:Y:S01]  /*11d20*/  FMUL R6, R0.reuse, R62 ;  /* 0x0000003e00067220 */ /* 0x050fe20000400000 */
[C---:B------:R-:W-:Y:S02]  /*11d30*/  FMUL R62, R0.reuse, R202 ;  /* 0x000000ca003e7220 */ /* 0x040fe40000400000 */
[----:B------:R0:W5:Y:S01]  /*11d40*/  LDL.LU R202, [R1+0x594] ;  /* 0x0005940001ca7983 */ /* 0x0001620000300800 */
[C---:B------:R-:W-:Y:S01]  /*11d50*/  FMUL R7, R0.reuse, R63 ;  /* 0x0000003f00077220 */ /* 0x040fe20000400000 */
[----:B------:R-:W-:-:S02]  /*11d60*/  FMUL R63, R0, R201 ;  /* 0x000000c9003f7220 */ /* 0x000fc40000400000 */
[----:B------:R0:W5:Y:S01]  /*11d70*/  LDL.LU R201, [R1+0x590] ;  /* 0x0005900001c97983 */ /* 0x0001620000300800 */
[C---:B------:R-:W-:Y:S01]  /*11d80*/  FMUL R8, R0.reuse, R64 ;  /* 0x0000004000087220 */ /* 0x040fe20000400000 */
[C---:B------:R-:W-:Y:S02]  /*11d90*/  FMUL R64, R0.reuse, R200 ;  /* 0x000000c800407220 */ /* 0x040fe40000400000 */
[----:B------:R0:W5:Y:S01]  /*11da0*/  LDL.LU R200, [R1+0x58c] ;  /* 0x00058c0001c87983 */ /* 0x0001620000300800 */
[C---:B------:R-:W-:Y:S01]  /*11db0*/  FMUL R9, R0.reuse, R65 ;  /* 0x0000004100097220 */ /* 0x040fe20000400000 */
        /* <DEDUP_REMOVED lines=136> */
[----:B------:R-:W-:Y:S03]  /*12640*/  STTM.x64 tmem[UR6+0x40], R132 ;  /* 0x00004084000079ed */ /* 0x000fe60008340006 */
[----:B------:R-:W-:Y:S01]  /*12650*/  STTM.x64 tmem[UR6+0x80], R68 ;  /* 0x00008044000079ed */ /* 0x000fe20008340006 */
[----:B------:R1:W-:Y:S01]  /*12660*/  STTM.x64 tmem[UR6+0xc0], R4 ;  /* 0x0000c004000079ed */ /* 0x0003e20008340006 */
[----:B------:R-:W2:Y:S02]  /*12670*/  FENCE.VIEW.ASYNC.T ;  /* 0x00000000000073c6 */ /* 0x000ea40000000200 */
[----:B--2---:R-:W-:Y:S06]  /*12680*/  BAR.SYNC.DEFER_BLOCKING 0x0 ;  /* 0x0000000000007b1d */ /* 0x004fec0000010000 */
[----:B------:R2:W-:Y:S06]  /*12690*/  MEMBAR.ALL.CTA ;  /* 0x0000000000007992 */ /* 0x0005ec0000008000 */
[----:B--2---:R-:W2:Y:S01]  /*126a0*/  FENCE.VIEW.ASYNC.S ;  /* 0x00000000000073c6 */ /* 0x004ea20000000000 */
[----:B------:R-:W-:Y:S01]  /*126b0*/  FADD R252, R212, R252 ;  /* 0x000000fcd4fc7221 */ /* 0x000fe20000000000 */
[----:B-1----:R-:W-:Y:S01]  /*126c0*/  LEA R12, R210, UR4, 0x3 ;  /* 0x00000004d20c7c11 */ /* 0x002fe2000f8e18ff */
[----:B------:R-:W-:-:S04]  /*126d0*/  IMAD.MOV.U32 R6, RZ, RZ, R211 ;  /* 0x000000ffff067224 */ /* 0x000fc800078e00d3 */
[----:B------:R-:W-:Y:S01]  /*126e0*/  VIADD R12, R12, 0x1c000 ;  /* 0x0001c0000c0c7836 */ /* 0x000fe20000000000 */
[----:B--2---:R-:W-:Y:S06]  /*126f0*/  BAR.SYNC.DEFER_BLOCKING 0x0 ;  /* 0x0000000000007b1d */ /* 0x004fec0000010000 */
[----:B0-----:R-:W-:Y:S05]  /*12700*/  @P6 BRA `(.L_x_20) ;  /* 0x0000000000606947 */ /* 0x001fea0003800000 */
[----:B------:R-:W-:Y:S02]  /*12710*/  ELECT P0, URZ, PT ;  /* 0x0000000000ff782f */ /* 0x000fe40003800000 */
[----:B-----5:R-:W-:Y:S01]  /*12720*/  R2UR UR70, R214 ;  /* 0x00000000d64672ca */ /* 0x020fe200000e0000 */
[----:B------:R-:W-:Y:S01]  /*12730*/  UMOV UR72, 0x0 ;  /* 0x0000000000487882 */ /* 0x000fe20000000000 */
[----:B------:R-:W-:Y:S01]  /*12740*/  UMOV UR73, 0x4400010 ;  /* 0x0440001000497882 */ /* 0x000fe20000000000 */
[----:B------:R-:W-:Y:S02]  /*12750*/  MOV.SPILL R7, UR7 ;  /* 0x0000000700077c02 */ /* 0x000fe40009000f00 */
[----:B------:R-:W-:Y:S02]  /*12760*/  MOV.SPILL R8, UR6 ;  /* 0x0000000600087c02 */ /* 0x000fe40009000f00 */
[----:B------:R-:W-:Y:S02]  /*12770*/  R2UR UR6, R218 ;  /* 0x00000000da0672ca */ /* 0x000fe400000e0000 */
[----:B------:R-:W-:-:S02]  /*12780*/  R2UR UR7, R219 ;  /* 0x00000000db0772ca */ /* 0x000fc400000e0000 */
[----:B------:R-:W-:Y:S02]  /*12790*/  @P0 IMAD.MOV.U32 R5, RZ, RZ, -0x3fffbff0 ;  /* 0xc0004010ff050424 */ /* 0x000fe400078e00ff */
[----:B------:R-:W-:-:S04]  /*127a0*/  MOV R4, UR70 ;  /* 0x0000004600047c02 */ /* 0x000fc80008000f00 */
[----:B------:R-:W-:Y:S01]  /*127b0*/  @P0 R2UR UR70, R4 ;  /* 0x00000000044602ca */ /* 0x000fe200000e0000 */
[----:B------:R-:W-:Y:S01]  /*127c0*/  IMAD.MOV.U32 R4, RZ, RZ, R12 ;  /* 0x000000ffff047224 */ /* 0x000fe200078e000c */
[----:B------:R-:W-:Y:S01]  /*127d0*/  @P0 R2UR UR71, R5 ;  /* 0x00000000054702ca */ /* 0x000fe200000e0000 */
[----:B------:R-:W-:-:S05]  /*127e0*/  IMAD.MOV.U32 R5, RZ, RZ, RZ ;  /* 0x000000ffff057224 */ /* 0x000fca00078e00ff */
[----:B------:R-:W-:-:S07]  /*127f0*/  @P0 MOV R4, R4 ;  /* 0x0000000400040202 */ /* 0x000fce0000000f00 */
[----:B------:R0:W-:Y:S02]  /*12800*/  UTCHMMA tmem[UR74], gdesc[UR70], tmem[UR5], tmem[UR72], idesc[UR73], UPT ;  /* 0x00ff48464a0079ea */ /* 0x0001e4000b800005 */
[----:B0-----:R-:W-:Y:S01]  /*12810*/  @P0 R2UR UR73, R4 ;  /* 0x00000000044902ca */ /* 0x001fe200000e0000 */
[----:B------:R-:W-:Y:S01]  /*12820*/  UIADD3 UR72, UPT, UPT, UR5, 0x100000, URZ ;  /* 0x0010000005487890 */ /* 0x000fe2000fffe0ff */
[----:B------:R-:W-:Y:S01]  /*12830*/  UMOV UR70, 0x0 ;  /* 0x0000000000467882 */ /* 0x000fe20000000000 */
[----:B------:R-:W-:-:S07]  /*12840*/  UMOV UR71, 0x4400010 ;  /* 0x0440001000477882 */ /* 0x000fce0000000000 */
[----:B------:R0:W-:Y:S03]  /*12850*/  UTCHMMA tmem[UR74], gdesc[UR6], tmem[UR72], tmem[UR70], idesc[UR71], UPT ;  /* 0x00ff46064a0079ea */ /* 0x0001e6000b800048 */
[----:B------:R1:W-:Y:S01]  /*12860*/  UTCBAR [UR73], URZ ;  /* 0x000000ff490073e9 */ /* 0x0003e200080000ff */
[----:B0-----:R-:W-:Y:S02]  /*12870*/  R2UR.FILL UR7, R7 ;  /* 0x00000000070772ca */ /* 0x001fe400004e0000 */
[----:B------:R-:W-:-:S15]  /*12880*/  R2UR.FILL UR6, R8 ;  /* 0x00000000080672ca */ /* 0x000fde00004e0000 */
.L_x_20:
[----:B------:R-:W0:Y:S01]  /*12890*/  S2R R4, SR_CTAID.X ;  /* 0x0000000000047919 */ /* 0x000e220000002500 */
[----:B-----5:R-:W-:Y:S01]  /*128a0*/  IADD3 R208, P0, PT, R208, 0x10, RZ ;  /* 0x00000010d0d07810 */ /* 0x020fe20007f1e0ff */
[----:B------:R-:W2:Y:S01]  /*128b0*/  LDC R5, c[0x0][0x3d4] ;  /* 0x0000f500ff057b82 */ /* 0x000ea20000000800 */
[----:B------:R-:W-:Y:S02]  /*128c0*/  VIADD R210, R210, 0x1 ;  /* 0x00000001d2d27836 */ /* 0x000fe40000000000 */
[----:B------:R-:W-:Y:S01]  /*128d0*/  FFMA R213, R0, R213, R252 ;  /* 0x000000d500d57223 */ /* 0x000fe200000000fc */
[----:B------:R-:W-:Y:S01]  /*128e0*/  MOV R13, R6 ;  /* 0x00000006000d7202 */ /* 0x000fe20000000f00 */
[----:B------:R-:W-:Y:S01]  /*128f0*/  IMAD.X R209, RZ, RZ, R209, P0 ;  /* 0x000000ffffd17224 */ /* 0x000fe200000e06d1 */
[----:B------:R-:W-:-:S04]  /*12900*/  ISETP.GT.AND P1, PT, R210, 0x1, PT ;  /* 0x00000001d200780c */ /* 0x000fc80003f24270 */
[----:B------:R-:W-:Y:S02]  /*12910*/  SEL R0, RZ, 0x1, !P1 ;  /* 0x00000001ff007807 */ /* 0x000fe40004800000 */
[----:B------:R-:W-:Y:S02]  /*12920*/  SEL R210, R210, RZ, !P1 ;  /* 0x000000ffd2d27207 */ /* 0x000fe40004800000 */
[----:B------:R-:W-:Y:S01]  /*12930*/  LOP3.LUT R211, R211, R0, RZ, 0x3c, !PT ;  /* 0x00000000d3d37212 */ /* 0x000fe200078e3cff */
[----:B------:R-:W-:Y:S01]  /*12940*/  IMAD.MOV.U32 R0, RZ, RZ, R198 ;  /* 0x000000ffff007224 */ /* 0x000fe200078e00c6 */
[----:B--2---:R-:W-:-:S05]  /*12950*/  SHF.L.U32 R5, R5, 0x4, RZ ;  /* 0x0000000405057819 */ /* 0x004fca00000006ff */
[----:B------:R-:W-:Y:S01]  /*12960*/  IMAD.IADD R3, R5, 0x1, R3 ;  /* 0x0000000105037824 */ /* 0x000fe200078e0203 */
[----:B0-----:R-:W-:-:S05]  /*12970*/  SHF.L.U32 R4, R4, 0x6, RZ ;  /* 0x0000000604047819 */ /* 0x001fca00000006ff */
[----:B------:R-:W-:-:S05]  /*12980*/  VIADD R4, R4, 0x30 ;  /* 0x0000003004047836 */ /* 0x000fca0000000000 */
[----:B------:R-:W-:Y:S02]  /*12990*/  ISETP.GE.U32.AND P0, PT, R208, R4, PT ;  /* 0x00000004d000720c */ /* 0x000fe40003f06070 */
[----:B------:R-:W0:Y:S02]  /*129a0*/  LDC R4, c[0x0][0x3c4] ;  /* 0x0000f100ff047b82 */ /* 0x000e240000000800 */
[----:B------:R-:W-:Y:S01]  /*129b0*/  ISETP.GE.U32.AND.EX P0, PT, R209, RZ, PT, P0 ;  /* 0x000000ffd100720c */ /* 0x000fe20003f06100 */
[----:B0-----:R-:W-:-:S04]  /*129c0*/  IMAD.SHL.U32 R4, R4, 0x10, RZ ;  /* 0x0000001004047824 */ /* 0x001fc800078e00ff */
[----:B------:R-:W-:-:S08]  /*129d0*/  IMAD.IADD R2, R4, 0x1, R2 ;  /* 0x0000000104027824 */ /* 0x000fd000078e0202 */
[----:B------:R-:W-:Y:S05]  /*129e0*/  @!P0 BRA `(.L_x_21) ;  /* 0xffffffa800688947 */ /* 0x000fea000383ffff */
[----:B------:R-:W0:Y:S01]  /*129f0*/  S2R R4, SR_CTAID.X ;  /* 0x0000000000047919 */ /* 0x000e220000002500 */
[----:B------:R-:W-:Y:S01]  /*12a00*/  MOV R0, R198 ;  /* 0x000000c600007202 */ /* 0x000fe20000000f00 */
[----:B0-----:R-:W-:-:S04]  /*12a10*/  IMAD.SHL.U32 R4, R4, 0x40, RZ ;  /* 0x0000004004047824 */ /* 0x001fc800078e00ff */
[----:B------:R-:W-:-:S05]  /*12a20*/  VIADD R4, R4, 0x40 ;  /* 0x0000004004047836 */ /* 0x000fca0000000000 */
[----:B------:R-:W-:-:S13]  /*12a30*/  ISETP.GE.AND P0, PT, R4, 0x1, PT ;  /* 0x000000010400780c */ /* 0x000fda0003f06270 */
[----:B------:R-:W-:Y:S05]  /*12a40*/  @!P0 BRA `(.L_x_16) ;  /* 0x0000000000108947 */ /* 0x000fea0003800000 */
[----:B------:R-:W-:-:S04]  /*12a50*/  IMAD.U32 R3, R6, -0x80000000, RZ ;  /* 0x8000000006037824 */ /* 0x000fc800078e00ff */
[----:B------:R-:W0:Y:S02]  /*12a60*/  SYNCS.PHASECHK.TRANS64.TRYWAIT P0, [R12+URZ], R3 ;  /* 0x000000030c0075a7 */ /* 0x000e2400080011ff */
[----:B0-----:R-:W-:Y:S05]  /*12a70*/  @!P0 BRA `(.L_x_22) ;  /* 0x0000009000c48947 */ /* 0x001fea0003800000 */
.L_x_28:
[----:B------:R-:W-:-:S07]  /*12a80*/  IMAD.MOV.U32 R0, RZ, RZ, R198 ;  /* 0x000000ffff007224 */ /* 0x000fce00078e00c6 */
.L_x_16:
[----:B------:R-:W-:Y:S01]  /*12a90*/  BAR.SYNC.DEFER_BLOCKING 0x0 ;  /* 0x0000000000007b1d */ /* 0x000fe20000010000 */
[----:B------:R-:W-:-:S04]  /*12aa0*/  IMAD.MOV.U32 R5, RZ, RZ, R213 ;  /* 0x000000ffff057224 */ /* 0x000fc800078e00d5 */
[C---:B------:R-:W-:Y:S01]  /*12ab0*/  FMUL R252, R5.reuse, 8388608 ;  /* 0x4b00000005fc7820 */ /* 0x040fe20000400000 */
[C---:B------:R-:W-:Y:S01]  /*12ac0*/  FSETP.GT.AND P0, PT, |R5|.reuse, 8.50705917302346158658e+37, PT ;  /* 0x7e8000000500780b */ /* 0x040fe20003f04200 */
[----:B------:R-:W2:Y:S01]  /*12ad0*/  S2R R3, SR_TID.X ;  /* 0x0000000000037919 */ /* 0x000ea20000002100 */
[C---:B------:R-:W-:Y:S02]  /*12ae0*/  FSETP.GEU.AND P2, PT, |R5|.reuse, 1.175494350822287508e-38, PT ;  /* 0x008000000500780b */ /* 0x040fe40003f4e200 */
[----:B------:R-:W-:Y:S01]  /*12af0*/  FSETP.GEU.AND P1, PT, R5, 1.175494350822287508e-38, PT ;  /* 0x008000000500780b */ /* 0x000fe20003f2e000 */
[----:B------:R-:W3:Y:S03]  /*12b00*/  S2R R4, SR_TID.X ;  /* 0x0000000000047919 */ /* 0x000ee60000002100 */
[----:B------:R-:W-:-:S05]  /*12b10*/  FSEL R252, R252, R5, !P1 ;  /* 0x00000005fcfc7208 */ /* 0x000fca0004800000 */
[----:B------:R-:W-:-:S04]  /*12b20*/  @P0 FMUL R5, R5, 0.25 ;  /* 0x3e80000005050820 */ /* 0x000fc80000400000 */
[----:B------:R-:W-:Y:S01]  /*12b30*/  @!P2 FMUL R5, R5, 16777216 ;  /* 0x4b8000000505a820 */ /* 0x000fe20000400000 */
[----:B------:R-:W4:Y:S02]  /*12b40*/  @!P5 SYNCS.CCTL.IV [UR4+0x1c000] ;  /* 0x01c00000ff00d9b1 */ /* 0x000f240008000004 */
[----:B----4-:R-:W-:Y:S06]  /*12b50*/  BAR.SYNC.DEFER_BLOCKING 0x0 ;  /* 0x0000000000007b1d */ /* 0x010fec0000010000 */
[----:B------:R-:W4:Y:S01]  /*12b60*/  LDTM.x64 R180, tmem[UR6] ;  /* 0x0000000600b479ee */ /* 0x000f220008340000 */
[----:B--2---:R-:W-:-:S02]  /*12b70*/  LOP3.LUT R2, R3, 0x10, RZ, 0xc0, !PT ;  /* 0x0000001003027812 */ /* 0x004fc400078ec0ff */
[----:B------:R-:W-:Y:S02]  /*12b80*/  LOP3.LUT R6, R3, 0xf, RZ, 0xc0, !PT ;  /* 0x0000000f03067812 */ /* 0x000fe400078ec0ff */
[----:B------:R-:W-:Y:S02]  /*12b90*/  LEA R3, R2, UR4, 0x7 ;  /* 0x0000000402037c11 */ /* 0x000fe4000f8e38ff */
[----:B------:R-:W2:Y:S01]  /*12ba0*/  MUFU.RCP R2, R5 ;  /* 0x0000000500027308 */ /* 0x000ea20000001000 */
[----:B---3--:R-:W-:Y:S02]  /*12bb0*/  LOP3.LUT R4, R4, 0x60, RZ, 0xc0, !PT ;  /* 0x0000006004047812 */ /* 0x008fe400078ec0ff */
[----:B------:R-:W-:Y:S01]  /*12bc0*/  LEA R3, R6, R3, 0x4 ;  /* 0x0000000306037211 */ /* 0x000fe200078e20ff */
[----:B------:R-:W3:Y:S04]  /*12bd0*/  @!P5 SYNCS.CCTL.IV [UR4+0x1c008] ;  /* 0x01c00800ff00d9b1 */ /* 0x000ee80008000004 */
[----:B------:R-:W-:-:S02]  /*12be0*/  IMAD R3, R4, 0x8, R3 ;  /* 0x0000000804037824 */ /* 0x000fc400078e0203 */
[----:B----4-:R-:W-:Y:S01]  /*12bf0*/  @P0 FMUL R180, R180, 0.25 ;  /* 0x3e800000b4b40820 */ /* 0x010fe20000400000 */
[----:B------:R-:W-:Y:S01]  /*12c00*/  @P0 FMUL R182, R182, 0.25 ;  /* 0x3e800000b6b60820 */ /* 0x000fe20000400000 */
[----:B------:R-:W-:Y:S01]  /*12c10*/  @P0 FMUL R181, R181, 0.25 ;  /* 0x3e800000b5b50820 */ /* 0x000fe20000400000 */
[----:B------:R-:W-:Y:S01]  /*12c20*/  @P0 FMUL R183, R183, 0.25 ;  /* 0x3e800000b7b70820 */ /* 0x000fe20000400000 */
[----:B------:R-:W-:Y:S01]  /*12c30*/  @!P2 FMUL R180, R180, 16777216 ;  /* 0x4b800000b4b4a820 */ /* 0x000fe20000400000 */
[----:B------:R-:W-:Y:S01]  /*12c40*/  @!P2 FMUL R182, R182, 16777216 ;  /* 0x4b800000b6b6a820 */ /* 0x000fe20000400000 */
[----:B------:R-:W-:Y:S01]  /*12c50*/  @P0 FMUL R184, R184, 0.25 ;  /* 0x3e800000b8b80820 */ /* 0x000fe20000400000 */
[----:B------:R-:W-:Y:S01]  /*12c60*/  @P0 FMUL R186, R186, 0.25 ;  /* 0x3e800000baba0820 */ /* 0x000fe20000400000 */
[----:B------:R-:W-:Y:S01]  /*12c70*/  @P0 FMUL R188, R188, 0.25 ;  /* 0x3e800000bcbc0820 */ /* 0x000fe20000400000 */
[----:B------:R-:W-:Y:S01]  /*12c80*/  @P0 FMUL R190, R190, 0.25 ;  /* 0x3e800000bebe0820 */ /* 0x000fe20000400000 */
[----:B------:R-:W-:Y:S01]  /*12c90*/  @P0 FMUL R189, R189, 0.25 ;  /* 0x3e800000bdbd0820 */ /* 0x000fe20000400000 */
[----:B------:R-:W-:Y:S01]  /*12ca0*/  @P0 FMUL R191, R191, 0.25 ;  /* 0x3e800000bfbf0820 */ /* 0x000fe20000400000 */
[----:B------:R-:W-:Y:S01]  /*12cb0*/  @P0 FMUL R192, R192, 0.25 ;  /* 0x3e800000c0c00820 */ /* 0x000fe20000400000 */
[----:B------:R-:W-:Y:S01]  /*12cc0*/  @P0 FMUL R194, R194, 0.25 ;  /* 0x3e800000c2c20820 */ /* 0x000fe20000400000 */
[C---:B--2---:R-:W-:Y:S01]  /*12cd0*/  FMUL R248, R2.reuse, R180 ;  /* 0x000000b402f87220 */ /* 0x044fe20000400000 */
[----:B------:R-:W-:Y:S01]  /*12ce0*/  FMUL R5, R2, R182 ;  /* 0x000000b602057220 */ /* 0x000fe20000400000 */
[----:B------:R-:W-:Y:S01]  /*12cf0*/  @P0 FMUL R185, R185, 0.25 ;  /* 0x3e800000b9b90820 */ /* 0x000fe20000400000 */
[----:B------:R-:W-:Y:S01]  /*12d00*/  @P0 FMUL R187, R187, 0.25 ;  /* 0x3e800000bbbb0820 */ /* 0x000fe20000400000 */
[----:B------:R-:W-:Y:S01]  /*12d10*/  @P0 FMUL R193, R193, 0.25 ;  /* 0x3e800000c1c10820 */ /* 0x000fe20000400000 */
[----:B------:R-:W-:Y:S01]  /*12d20*/  @P0 FMUL R195, R195, 0.25 ;  /* 0x3e800000c3c30820 */ /* 0x000fe20000400000 */
[----:B------:R-:W-:Y:S01]  /*12d30*/  @!P2 FMUL R181, R181, 16777216 ;  /* 0x4b800000b5b5a820 */ /* 0x000fe20000400000 */
        /* <DEDUP_REMOVED lines=13> */
[----:B------:R-:W-:Y:S01]  /*12e10*/  F2FP.F16.F32.PACK_AB R248, R5, R248 ;  /* 0x000000f805f8723e */ /* 0x000fe200000000ff */
        /* <DEDUP_REMOVED lines=14> */
[----:B------:R-:W-:Y:S01]  /*12f00*/  F2FP.F16.F32.PACK_AB R244, R183, R244 ;  /* 0x000000f4b7f4723e */ /* 0x000fe200000000ff */
[----:B------:R-:W-:Y:S01]  /*12f10*/  @P0 FMUL R196, R196, 0.25 ;  /* 0x3e800000c4c40820 */ /* 0x000fe20000400000 */
[----:B------:R-:W-:Y:S01]  /*12f20*/  F2FP.F16.F32.PACK_AB R249, R186, R249 ;  /* 0x000000f9baf9723e */ /* 0x000fe200000000ff */
[----:B------:R-:W-:Y:S01]  /*12f30*/  @P0 FMUL R198, R198, 0.25 ;  /* 0x3e800000c6c60820 */ /* 0x000fe20000400000 */
[----:B------:R-:W-:Y:S01]  /*12f40*/  F2FP.F16.F32.PACK_AB R250, R5, R250 ;  /* 0x000000fa05fa723e */ /* 0x000fe200000000ff */
[----:B------:R-:W-:Y:S01]  /*12f50*/  @P0 FMUL R200, R200, 0.25 ;  /* 0x3e800000c8c80820 */ /* 0x000fe20000400000 */
[----:B------:R-:W-:Y:S01]  /*12f60*/  F2FP.F16.F32.PACK_AB R246, R191, R246 ;  /* 0x000000f6bff6723e */ /* 0x000fe200000000ff */
[----:B------:R-:W-:Y:S01]  /*12f70*/  @P0 FMUL R202, R202, 0.25 ;  /* 0x3e800000caca0820 */ /* 0x000fe20000400000 */
[----:B------:R-:W-:Y:S01]  /*12f80*/  F2FP.F16.F32.PACK_AB R251, R194, R251 ;  /* 0x000000fbc2fb723e */ /* 0x000fe200000000ff */
[----:B------:R-:W-:Y:S01]  /*12f90*/  @!P2 FMUL R196, R196, 16777216 ;  /* 0x4b800000c4c4a820 */ /* 0x000fe20000400000 */
[----:B------:R-:W-:Y:S01]  /*12fa0*/  LDTM.x64 R132, tmem[UR6+0x40] ;  /* 0x00004006008479ee */ /* 0x000fe20008340000 */
[----:B------:R-:W-:Y:S01]  /*12fb0*/  F2FP.F16.F32.PACK_AB R245, R4, R245 ;  /* 0x000000f504f5723e */ /* 0x000fe200000000ff */
[----:B0-----:R-:W-:Y:S01]  /*12fc0*/  LDTM.x64 R68, tmem[UR6+0x80] ;  /* 0x00008006004479ee */ /* 0x001fe20008340000 */
[----:B------:R-:W-:Y:S01]  /*12fd0*/  F2FP.F16.F32.PACK_AB R247, R6, R247 ;  /* 0x000000f706f7723e */ /* 0x000fe200000000ff */
[----:B------:R-:W-:Y:S01]  /*12fe0*/  @!P2 FMUL R198, R198, 16777216 ;  /* 0x4b800000c6c6a820 */ /* 0x000fe20000400000 */
[----:B------:R-:W0:Y:S01]  /*12ff0*/  LDTM.x64 R4, tmem[UR6+0xc0] ;  /* 0x0000c006000479ee */ /* 0x000e220008340000 */
[----:B------:R-:W-:Y:S01]  /*13000*/  NOP ;  /* 0x0000000000007918 */ /* 0x000fe20000000000 */
[----:B---3--:R2:W-:Y:S01]  /*13010*/  STS.128 [R3], R248 ;  /* 0x000000f803007388 */ /* 0x0085e20000000c00 */
[----:B------:R-:W-:Y:S01]  /*13020*/  @!P2 FMUL R200, R200, 16777216 ;  /* 0x4b800000c8c8a820 */ /* 0x000fe20000400000 */
[----:B------:R-:W-:Y:S01]  /*13030*/  @!P2 FMUL R202, R202, 16777216 ;  /* 0x4b800000cacaa820 */ /* 0x000fe20000400000 */
[----:B------:R-:W-:Y:S01]  /*13040*/  @P0 FMUL R208, R208, 0.25 ;  /* 0x3e800000d0d00820 */ /* 0x000fe20000400000 */
[----:B------:R3:W-:Y:S01]  /*13050*/  STS.128 [R3+0x400], R244 ;  /* 0x000400f403007388 */ /* 0x0007e20000000c00 */
[----:B------:R-:W-:Y:S01]  /*13060*/  FMUL R200, R2, R200 ;  /* 0x000000c802c87220 */ /* 0x000fe20000400000 */
[----:B------:R-:W-:Y:S01]  /*13070*/  @P0 FMUL R204, R204, 0.25 ;  /* 0x3e800000cccc0820 */ /* 0x000fe20000400000 */
[----:B------:R-:W-:Y:S01]  /*13080*/  @P0 FMUL R206, R206, 0.25 ;  /* 0x3e800000cece0820 */ /* 0x000fe20000400000 */
[----:B------:R-:W-:Y:S01]  /*13090*/  @!P2 FMUL R208, R208, 16777216 ;  /* 0x4b800000d0d0a820 */ /* 0x000fe20000400000 */
[----:B------:R-:W-:Y:S01]  /*130a0*/  @P0 FMUL R197, R197, 0.25 ;  /* 0x3e800000c5c50820 */ /* 0x000fe20000400000 */
[----:B------:R-:W-:Y:S01]  /*130b0*/  @!P2 FMUL R204, R204, 16777216 ;  /* 0x4b800000cccca820 */ /* 0x000fe20000400000 */
[----:B------:R-:W-:Y:S01]  /*130c0*/  @!P2 FMUL R206, R206, 16777216 ;  /* 0x4b800000cecea820 */ /* 0x000fe20000400000 */
[----:B------:R-:W-:Y:S01]  /*130d0*/  @P0 FMUL R199, R199, 0.25 ;  /* 0x3e800000c7c70820 */ /* 0x000fe20000400000 */
[----:B------:R-:W-:Y:S01]  /*130e0*/  @!P2 FMUL R197, R197, 16777216 ;  /* 0x4b800000c5c5a820 */ /* 0x000fe20000400000 */
[----:B------:R-:W-:Y:S01]  /*130f0*/  @P0 FMUL R201, R201, 0.25 ;  /* 0x3e800000c9c90820 */ /* 0x000fe20000400000 */
[----:B------:R-:W-:Y:S01]  /*13100*/  @P0 FMUL R203, R203, 0.25 ;  /* 0x3e800000cbcb0820 */ /* 0x000fe20000400000 */
[----:B--2---:R-:W2:Y:S01]  /*13110*/  S2R R251, SR_TID.X ;  /* 0x0000000000fb7919 */ /* 0x004ea20000002100 */
[----:B------:R-:W-:Y:S01]  /*13120*/  FMUL R249, R2, R206 ;  /* 0x000000ce02f97220 */ /* 0x000fe20000400000 */
[----:B------:R-:W-:Y:S01]  /*13130*/  @!P2 FMUL R199, R199, 16777216 ;  /* 0x4b800000c7c7a820 */ /* 0x000fe20000400000 */
[----:B------:R-:W-:Y:S01]  /*13140*/  @P0 FMUL R210, R210, 0.25 ;  /* 0x3e800000d2d20820 */ /* 0x000fe20000400000 */
[C---:B---3--:R-:W-:Y:S01]  /*13150*/  FMUL R244, R2.reuse, R196 ;  /* 0x000000c402f47220 */ /* 0x048fe20000400000 */
[C---:B------:R-:W-:Y:S01]  /*13160*/  FMUL R245, R2.reuse, R198 ;  /* 0x000000c602f57220 */ /* 0x040fe20000400000 */
[C---:B------:R-:W-:Y:S01]  /*13170*/  FMUL R247, R2.reuse, R202 ;  /* 0x000000ca02f77220 */ /* 0x040fe20000400000 */
[C---:B------:R-:W-:Y:S01]  /*13180*/  FMUL R246, R2.reuse, R204 ;  /* 0x000000cc02f67220 */ /* 0x040fe20000400000 */
[----:B------:R-:W-:Y:S01]  /*13190*/  @P0 FMUL R205, R205, 0.25 ;  /* 0x3e800000cdcd0820 */ /* 0x000fe20000400000 */
[----:B------:R-:W-:Y:S01]  /*131a0*/  @P0 FMUL R207, R207, 0.25 ;  /* 0x3e800000cfcf0820 */ /* 0x000fe20000400000 */
[----:B------:R-:W-:Y:S01]  /*131b0*/  F2FP.F16.F32.PACK_AB R244, R245, R244 ;  /* 0x000000f4f5f4723e */ /* 0x000fe200000000ff */
[----:B------:R-:W-:Y:S01]  /*131c0*/  @P0 FMUL R209, R209, 0.25 ;  /* 0x3e800000d1d10820 */ /* 0x000fe20000400000 */
[----:B------:R-:W-:Y:S01]  /*131d0*/  F2FP.F16.F32.PACK_AB R245, R247, R200 ;  /* 0x000000c8f7f5723e */ /* 0x000fe200000000ff */
[C---:B------:R-:W-:Y:S01]  /*131e0*/  FMUL R247, R2.reuse, R208 ;  /* 0x000000d002f77220 */ /* 0x040fe20000400000 */
[----:B------:R-:W-:Y:S01]  /*131f0*/  F2FP.F16.F32.PACK_AB R246, R249, R246 ;  /* 0x000000f6f9f6723e */ /* 0x000fe200000000ff */
[----:B------:R-:W-:Y:S01]  /*13200*/  @P0 FMUL R211, R211, 0.25 ;  /* 0x3e800000d3d30820 */ /* 0x000fe20000400000 */
[C---:B------:R-:W-:Y:S01]  /*13210*/  FMUL R196, R2.reuse, R197 ;  /* 0x000000c502c47220 */ /* 0x040fe20000400000 */
[----:B------:R-:W-:Y:S01]  /*13220*/  FMUL R199, R2, R199 ;  /* 0x000000c702c77220 */ /* 0x000fe20000400000 */
        /* <DEDUP_REMOVED lines=14> */
[----:B--2---:R-:W-:Y:S01]  /*13310*/  LOP3.LUT R208, R251, 0x7f, RZ, 0xc0, !PT ;  /* 0x0000007ffbd07812 */ /* 0x004fe200078ec0ff */
[----:B------:R-:W-:Y:S01]  /*13320*/  FMUL R202, R2, R211 ;  /* 0x000000d302ca7220 */ /* 0x000fe20000400000 */
[----:B------:R-:W-:Y:S01]  /*13330*/  F2FP.F16.F32.PACK_AB R197, R198, R197 ;  /* 0x000000c5c6c5723e */ /* 0x000fe200000000ff */
[----:B------:R-:W-:Y:S01]  /*13340*/  @P0 FMUL R212, R212, 0.25 ;  /* 0x3e800000d4d40820 */ /* 0x000fe20000400000 */
[----:B------:R-:W-:Y:S01]  /*13350*/  LEA R208, R208, UR4, 0x4 ;  /* 0x00000004d0d07c11 */ /* 0x000fe2000f8e20ff */
[----:B0-----:R-:W-:Y:S01]  /*13360*/  BAR.SYNC.DEFER_BLOCKING 0x0 ;  /* 0x0000000000007b1d */ /* 0x001fe20000010000 */
[----:B------:R-:W-:Y:S01]  /*13370*/  F2FP.F16.F32.PACK_AB R247, R210, R247 ;  /* 0x000000f7d2f7723e */ /* 0x000fe200000000ff */
[----:B------:R-:W-:Y:S01]  /*13380*/  @P0 FMUL R214, R214, 0.25 ;  /* 0x3e800000d6d60820 */ /* 0x000fe20000400000 */
[----:B------:R-:W-:Y:S01]  /*13390*/  F2FP.F16.F32.PACK_AB R198, R200, R205 ;  /* 0x000000cdc8c6723e */ /* 0x000fe200000000ff */
[----:B------:R-:W-:Y:S01]  /*133a0*/  @!P2 FMUL R212, R212, 16777216 ;  /* 0x4b800000d4d4a820 */ /* 0x000fe20000400000 */
[----:B------:R-:W-:Y:S01]  /*133b0*/  F2FP.F16.F32.PACK_AB R199, R202, R199 ;  /* 0x000000c7cac7723e */ /* 0x000fe200000000ff */
[----:B------:R-:W-:Y:S01]  /*133c0*/  @!P2 FMUL R214, R214, 16777216 ;  /* 0x4b800000d6d6a820 */ /* 0x000fe20000400000 */
[----:B------:R-:W-:Y:S01]  /*133d0*/  @P0 FMUL R220, R220, 0.25 ;  /* 0x3e800000dcdc0820 */ /* 0x000fe20000400000 */
[----:B------:R-:W-:Y:S01]  /*133e0*/  @P0 FMUL R222, R222, 0.25 ;  /* 0x3e800000dede0820 */ /* 0x000fe20000400000 */
[----:B------:R-:W-:Y:S01]  /*133f0*/  @P0 FMUL R224, R224, 0.25 ;  /* 0x3e800000e0e00820 */ /* 0x000fe20000400000 */
[----:B------:R-:W-:Y:S01]  /*13400*/  @P0 FMUL R226, R226, 0.25 ;  /* 0x3e800000e2e20820 */ /* 0x000fe20000400000 */
[C---:B------:R-:W-:Y:S01]  /*13410*/  FMUL R212, R2.reuse, R212 ;  /* 0x000000d402d47220 */ /* 0x040fe20000400000 */
[----:B------:R-:W-:Y:S01]  /*13420*/  FMUL R201, R2, R214 ;  /* 0x000000d602c97220 */ /* 0x000fe20000400000 */
[----:B------:R-:W-:Y:S01]  /*13430*/  @!P2 FMUL R220, R220, 16777216 ;  /* 0x4b800000dcdca820 */ /* 0x000fe20000400000 */
[----:B------:R-:W-:Y:S01]  /*13440*/  @!P2 FMUL R222, R222, 16777216 ;  /* 0x4b800000dedea820 */ /* 0x000fe20000400000 */
[----:B------:R-:W-:Y:S01]  /*13450*/  @!P2 FMUL R224, R224, 16777216 ;  /* 0x4b800000e0e0a820 */ /* 0x000fe20000400000 */
[----:B------:R-:W-:Y:S01]  /*13460*/  @!P2 FMUL R226, R226, 16777216 ;  /* 0x4b800000e2e2a820 */ /* 0x000fe20000400000 */
[----:B------:R-:W-:Y:S01]  /*13470*/  @P0 FMUL R216, R216, 0.25 ;  /* 0x3e800000d8d80820 */ /* 0x000fe20000400000 */
[----:B------:R-:W-:Y:S01]  /*13480*/  @P0 FMUL R218, R218, 0.25 ;  /* 0x3e800000dada0820 */ /* 0x000fe20000400000 */
[----:B------:R-:W-:Y:S01]  /*13490*/  FMUL R224, R2, R224 ;  /* 0x000000e002e07220 */ /* 0x000fe20000400000 */
[----:B------:R-:W-:Y:S01]  /*134a0*/  @P0 FMUL R213, R213, 0.25 ;  /* 0x3e800000d5d50820 */ /* 0x000fe20000400000 */
[----:B------:R-:W-:Y:S01]  /*134b0*/  @!P2 FMUL R216, R216, 16777216 ;  /* 0x4b800000d8d8a820 */ /* 0x000fe20000400000 */
[----:B------:R-:W-:Y:S01]  /*134c0*/  @!P2 FMUL R218, R218, 16777216 ;  /* 0x4b800000dadaa820 */ /* 0x000fe20000400000 */
[----:B------:R-:W-:Y:S01]  /*134d0*/  @P0 FMUL R215, R215, 0.25 ;  /* 0x3e800000d7d70820 */ /* 0x000fe20000400000 */
[----:B------:R-:W0:Y:S01]  /*134e0*/  LDS.128 R248, [R208] ;  /* 0x00000000d0f87984 */ /* 0x000e220000000c00 */
[----:B------:R-:W-:Y:S01]  /*134f0*/  @!P2 FMUL R213, R213, 16777216 ;  /* 0x4b800000d5d5a820 */ /* 0x000fe20000400000 */
[C---:B------:R-:W-:Y:S01]  /*13500*/  FMUL R218, R2.reuse, R218 ;  /* 0x000000da02da7220 */ /* 0x040fe20000400000 */
        /* <DEDUP_REMOVED lines=11> */
[----:B------:R-:W-:-:S02]  /*135c0*/  VIADD R209, R252, 0xc0cafb0d ;  /* 0xc0cafb0dfcd17836 */ /* 0x000fc40000000000 */
[----:B------:R-:W-:Y:S02]  /*135d0*/  HFMA2 R211, -RZ, RZ, 1.443359375, -0.2030029296875 ;  /* 0x3dc6b27fffd37431 */ /* 0x000fe400000001ff */
[----:B------:R-:W-:Y:S01]  /*135e0*/  FMUL R221, R2, R221 ;  /* 0x000000dd02dd7220 */ /* 0x000fe20000400000 */
[----:B------:R-:W-:Y:S01]  /*135f0*/  @P0 FMUL R225, R225, 0.25 ;  /* 0x3e800000e1e10820 */ /* 0x000fe20000400000 */
[----:B------:R-:W-:Y:S01]  /*13600*/  @P0 FMUL R227, R227, 0.25 ;  /* 0x3e800000e3e30820 */ /* 0x000fe20000400000 */
[----:B------:R-:W-:Y:S01]  /*13610*/  LOP3.LUT R209, R209, 0xff800000, RZ, 0xc0, !PT ;  /* 0xff800000d1d17812 */ /* 0x000fe200078ec0ff */
        /* <DEDUP_REMOVED lines=9> */
[----:B------:R-:W-:Y:S01]  /*136b0*/  @!P2 FMUL R149, R149, 16777216 ;  /* 0x4b8000009595a820 */ /* 0x000fe20000400000 */
        /* <DEDUP_REMOVED lines=9> */
[----:B------:R-:W-:Y:S01]  /*13750*/  @P0 FMUL R119, R119, 0.25 ;  /* 0x3e80000077770820 */ /* 0x000fe20000400000 */
[----:B0-----:R-:W-:Y:S01]  /*13760*/  STL.64 [R1], R248 ;  /* 0x000000f801007387 */ /* 0x001fe20000100a00 */
[----:B------:R-:W-:Y:S01]  /*13770*/  @P0 FMUL R120, R120, 0.25 ;  /* 0x3e80000078780820 */ /* 0x000fe20000400000 */
[----:B------:R-:W-:Y:S01]  /*13780*/  @!P2 FMUL R228, R228, 16777216 ;  /* 0x4b800000e4e4a820 */ /* 0x000fe20000400000 */
[----:B------:R-:W-:Y:S01]  /*13790*/  @!P2 FMUL R230, R230, 16777216 ;  /* 0x4b800000e6e6a820 */ /* 0x000fe20000400000 */
[----:B------:R-:W-:Y:S01]  /*137a0*/  STL.64 [R1+0x8], R250 ;  /* 0x000008fa01007387 */ /* 0x000fe20000100a00 */
[----:B------:R-:W-:Y:S01]  /*137b0*/  @!P2 FMUL R231, R231, 16777216 ;  /* 0x4b800000e7e7a820 */ /* 0x000fe20000400000 */
[----:B------:R-:W-:Y:S01]  /*137c0*/  @P0 FMUL R152, R152, 0.25 ;  /* 0x3e80000098980820 */ /* 0x000fe20000400000 */
[----:B------:R-:W-:Y:S01]  /*137d0*/  @P0 FMUL R153, R153, 0.25 ;  /* 0x3e80000099990820 */ /* 0x000fe20000400000 */
[----:B------:R-:W-:Y:S01]  /*137e0*/  LDS.128 R248, [R208+0x800] ;  /* 0x00080000d0f87984 */ /* 0x000fe20000000c00 */
[----:B------:R-:W-:Y:S01]  /*137f0*/  @!P2 FMUL R133, R133, 16777216 ;  /* 0x4b8000008585a820 */ /* 0x000fe20000400000 */
[----:B------:R-:W-:Y:S01]  /*13800*/  @!P2 FMUL R170, R170, 16777216 ;  /* 0x4b800000aaaaa820 */ /* 0x000fe20000400000 */
[----:B------:R-:W-:Y:S01]  /*13810*/  @P0 FMUL R90, R90, 0.25 ;  /* 0x3e8000005a5a0820 */ /* 0x000fe20000400000 */
[----:B------:R-:W-:Y:S01]  /*13820*/  BAR.SYNC.DEFER_BLOCKING 0x0 ;  /* 0x0000000000007b1d */ /* 0x000fe20000010000 */
        /* <DEDUP_REMOVED lines=23> */
[----:B------:R0:W-:Y:S01]  /*139a0*/  STS.128 [R3], R244 ;  /* 0x000000f403007388 */ /* 0x0001e20000000c00 */
[----:B------:R-:W-:Y:S01]  /*139b0*/  @!P2 FMUL R90, R90, 16777216 ;  /* 0x4b8000005a5aa820 */ /* 0x000fe20000400000 */
[----:B------:R-:W-:Y:S01]  /*139c0*/  @!P2 FMUL R89, R89, 16777216 ;  /* 0x4b8000005959a820 */ /* 0x000fe20000400000 */
[----:B------:R-:W-:Y:S01]  /*139d0*/  @!P2 FMUL R122, R122, 16777216 ;  /* 0x4b8000007a7aa820 */ /* 0x000fe20000400000 */
[----:B------:R2:W-:Y:S01]  /*139e0*/  STS.128 [R3+0x400], R196 ;  /* 0x000400c403007388 */ /* 0x0005e20000000c00 */
[----:B------:R-:W-:Y:S01]  /*139f0*/  @!P2 FMUL R126, R126, 16777216 ;  /* 0x4b8000007e7ea820 */ /* 0x000fe20000400000 */
[----:B------:R-:W-:Y:S01]  /*13a00*/  @!P2 FMUL R12, R12, 16777216 ;  /* 0x4b8000000c0ca820 */ /* 0x000fe20000400000 */
[----:B------:R-:W-:Y:S01]  /*13a10*/  @!P2 FMUL R13, R13, 16777216 ;  /* 0x4b8000000d0da820 */ /* 0x000fe20000400000 */
[----:B------:R-:W-:Y:S01]  /*13a20*/  BAR.SYNC.DEFER_BLOCKING 0x0 ;  /* 0x0000000000007b1d */ /* 0x000fe20000010000 */
[----:B------:R-:W-:Y:S01]  /*13a30*/  @!P2 FMUL R14, R14, 16777216 ;  /* 0x4b8000000e0ea820 */ /* 0x000fe20000400000 */
[----:B------:R-:W-:Y:S01]  /*13a40*/  @!P2 FMUL R15, R15, 16777216 ;  /* 0x4b8000000f0fa820 */ /* 0x000fe20000400000 */
[----:B------:R-:W-:Y:S01]  /*13a50*/  @!P2 FMUL R20, R20, 16777216 ;  /* 0x4b8000001414a820 */ /* 0x000fe20000400000 */
[----:B------:R-:W-:Y:S01]  /*13a60*/  @!P2 FMUL R21, R21, 16777216 ;  /* 0x4b8000001515a820 */ /* 0x000fe20000400000 */
[----:B------:R-:W-:Y:S01]  /*13a70*/  @!P2 FMUL R22, R22, 16777216 ;  /* 0x4b8000001616a820 */ /* 0x000fe20000400000 */
[----:B------:R-:W-:Y:S01]  /*13a80*/  @!P2 FMUL R23, R23, 16777216 ;  /* 0x4b8000001717a820 */ /* 0x000fe20000400000 */
[----:B------:R-:W-:Y:S01]  /*13a90*/  @P0 FMUL R70, R70, 0.25 ;  /* 0x3e80000046460820 */ /* 0x000fe20000400000 */
[----:B0-----:R-:W0:Y:S01]  /*13aa0*/  S2R R247, SR_TID.X ;  /* 0x0000000000f77919 */ /* 0x001e220000002100 */
[----:B------:R-:W-:Y:S01]  /*13ab0*/  @P0 FMUL R136, R136, 0.25 ;  /* 0x3e80000088880820 */ /* 0x000fe20000400000 */
[----:B------:R-:W-:Y:S01]  /*13ac0*/  @P0 FMUL R182, R182, 0.25 ;  /* 0x3e800000b6b60820 */ /* 0x000fe20000400000 */
[C---:B------:R-:W-:Y:S01]  /*13ad0*/  FMUL R246, R2.reuse, R152 ;  /* 0x0000009802f67220 */ /* 0x040fe20000400000 */
[----:B--2---:R-:W-:Y:S01]  /*13ae0*/  F2FP.F16.F32.PACK_AB R196, R201, R212 ;  /* 0x000000d4c9c4723e */ /* 0x004fe200000000ff */
[C---:B------:R-:W-:Y:S01]  /*13af0*/  FMUL R198, R2.reuse, R220 ;  /* 0x000000dc02c67220 */ /* 0x040fe20000400000 */
[C---:B------:R-:W-:Y:S01]  /*13b00*/  FMUL R199, R2.reuse, R222 ;  /* 0x000000de02c77220 */ /* 0x040fe20000400000 */
[C---:B------:R-:W-:Y:S01]  /*13b10*/  FMUL R201, R2.reuse, R226 ;  /* 0x000000e202c97220 */ /* 0x040fe20000400000 */
[C---:B------:R-:W-:Y:S01]  /*13b20*/  FMUL R197, R2.reuse, R216 ;  /* 0x000000d802c57220 */ /* 0x040fe20000400000 */
[C---:B------:R-:W-:Y:S01]  /*13b30*/  FMUL R212, R2.reuse, R227 ;  /* 0x000000e302d47220 */ /* 0x040fe20000400000 */
[C---:B------:R-:W-:Y:S01]  /*13b40*/  FMUL R227, R2.reuse, R133 ;  /* 0x0000008502e37220 */ /* 0x040fe20000400000 */
[----:B------:R-:W-:Y:S01]  /*13b50*/  F2FP.F16.F32.PACK_AB R198, R199, R198 ;  /* 0x000000c6c7c6723e */ /* 0x000fe200000000ff */
[C---:B------:R-:W-:Y:S01]  /*13b60*/  FMUL R133, R2.reuse, R68 ;  /* 0x0000004402857220 */ /* 0x040fe20000400000 */
[----:B------:R-:W-:Y:S01]  /*13b70*/  F2FP.F16.F32.PACK_AB R199, R201, R224 ;  /* 0x000000e0c9c7723e */ /* 0x000fe200000000ff */
[----:B------:R-:W-:Y:S01]  /*13b80*/  FMUL R224, R2, R180 ;  /* 0x000000b402e07220 */ /* 0x000fe20000400000 */
[----:B------:R-:W-:Y:S01]  /*13b90*/  F2FP.F16.F32.PACK_AB R197, R218, R197 ;  /* 0x000000c5dac5723e */ /* 0x000fe200000000ff */
[----:B------:R-:W2:Y:S01]  /*13ba0*/  LDS.128 R200, [R208] ;  /* 0x00000000d0c87984 */ /* 0x000ea20000000c00 */
[C---:B------:R-:W-:Y:S01]  /*13bb0*/  FMUL R218, R2.reuse, R228 ;  /* 0x000000e402da7220 */ /* 0x040fe20000400000 */
[C---:B------:R-:W-:Y:S01]  /*13bc0*/  FMUL R222, R2.reuse, R181 ;  /* 0x000000b502de7220 */ /* 0x040fe20000400000 */
[C---:B------:R-:W-:Y:S01]  /*13bd0*/  FMUL R214, R2.reuse, R153 ;  /* 0x0000009902d67220 */ /* 0x040fe20000400000 */
[----:B------:R-:W-:Y:S01]  /*13be0*/  LDS.128 R204, [R208+0x800] ;  /* 0x00080000d0cc7984 */ /* 0x000fe20000000c00 */
[C---:B------:R-:W-:Y:S01]  /*13bf0*/  FMUL R180, R2.reuse, R90 ;  /* 0x0000005a02b47220 */ /* 0x040fe20000400000 */
[----:B------:R-:W-:Y:S01]  /*13c00*/  FMUL R181, R2, R89 ;  /* 0x0000005902b57220 */ /* 0x000fe20000400000 */
[----:B------:R-:W-:Y:S01]  /*13c10*/  @P0 FMUL R69, R69, 0.25 ;  /* 0x3e80000045450820 */ /* 0x000fe20000400000 */
[----:B------:R-:W-:Y:S01]  /*13c20*/  BAR.SYNC.DEFER_BLOCKING 0x0 ;  /* 0x0000000000007b1d */ /* 0x000fe20000010000 */
[----:B------:R-:W-:Y:S01]  /*13c30*/  @P0 FMUL R74, R74, 0.25 ;  /* 0x3e8000004a4a0820 */ /* 0x000fe20000400000 */
[C---:B------:R-:W-:Y:S01]  /*13c40*/  FMUL R153, R2.reuse, R12 ;  /* 0x0000000c02997220 */ /* 0x040fe20000400000 */
[C---:B------:R-:W-:Y:S01]  /*13c50*/  FMUL R152, R2.reuse, R13 ;  /* 0x0000000d02987220 */ /* 0x040fe20000400000 */
[C---:B------:R-:W-:Y:S01]  /*13c60*/  FMUL R90, R2.reuse, R20 ;  /* 0x00000014025a7220 */ /* 0x040fe20000400000 */
[----:B------:R-:W-:Y:S01]  /*13c70*/  FMUL R89, R2, R21 ;  /* 0x0000001502597220 */ /* 0x000fe20000400000 */
        /* <DEDUP_REMOVED lines=17> */
[----:B------:R-:W-:Y:S01]  /*13d90*/  @P0 FMUL R79, R79, 0.25 ;  /* 0x3e8000004f4f0820 */ /* 0x000fe20000400000 */
[----:B------:R3:W-:Y:S01]  /*13da0*/  STS.128 [R3], R196 ;  /* 0x000000c403007388 */ /* 0x0007e20000000c00 */
[----:B------:R-:W-:Y:S01]  /*13db0*/  @P0 FMUL R109, R109, 0.25 ;  /* 0x3e8000006d6d0820 */ /* 0x000fe20000400000 */
[----:B------:R-:W-:Y:S01]  /*13dc0*/  FMUL R228, R2, R70 ;  /* 0x0000004602e47220 */ /* 0x000fe20000400000 */
[----:B------:R-:W-:Y:S01]  /*13dd0*/  @P0 FMUL R137, R137, 0.25 ;  /* 0x3e80000089890820 */ /* 0x000fe20000400000 */
[----:B------:R-:W-:Y:S01]  /*13de0*/  @!P2 FMUL R148, R148, 16777216 ;  /* 0x4b8000009494a820 */ /* 0x000fe20000400000 */
[----:B------:R-:W-:Y:S01]  /*13df0*/  @!P2 FMUL R167, R167, 16777216 ;  /* 0x4b800000a7a7a820 */ /* 0x000fe20000400000 */
[----:B------:R-:W-:Y:S01]  /*13e00*/  @!P2 FMUL R183, R183, 16777216 ;  /* 0x4b800000b7b7a820 */ /* 0x000fe20000400000 */
        /* <DEDUP_REMOVED lines=9> */
[----:B---3--:R-:W-:Y:S01]  /*13ea0*/  F2FP.F16.F32.PACK_AB R196, R210, R213 ;  /* 0x000000d5d2c4723e */ /* 0x008fe200000000ff */
[C---:B------:R-:W-:Y:S01]  /*13eb0*/  FMUL R197, R2.reuse, R217 ;  /* 0x000000d902c57220 */ /* 0x040fe20000400000 */
[C---:B------:R-:W-:Y:S01]  /*13ec0*/  FMUL R198, R2.reuse, R219 ;  /* 0x000000db02c67220 */ /* 0x040fe20000400000 */
[C---:B------:R-:W-:Y:S01]  /*13ed0*/  FMUL R210, R2.reuse, R223 ;  /* 0x000000df02d27220 */ /* 0x040fe20000400000 */
[C---:B------:R-:W-:Y:S01]  /*13ee0*/  FMUL R199, R2.reuse, R225 ;  /* 0x000000e102c77220 */ /* 0x040fe20000400000 */
[C---:B------:R-:W-:Y:S01]  /*13ef0*/  FMUL R225, R2.reuse, R149 ;  /* 0x0000009502e17220 */ /* 0x040fe20000400000 */
[----:B------:R-:W-:Y:S01]  /*13f00*/  FMUL R217, R2, R230 ;  /* 0x000000e602d97220 */ /* 0x000fe20000400000 */
[----:B------:R-:W-:Y:S01]  /*13f10*/  F2FP.F16.F32.PACK_AB R197, R198, R197 ;  /* 0x000000c5c6c5723e */ /* 0x000fe200000000ff */
[----:B------:R-:W-:Y:S01]  /*13f20*/  FMUL R219, R2, R231 ;  /* 0x000000e702db7220 */ /* 0x000fe20000400000 */
[----:B------:R-:W-:Y:S01]  /*13f30*/  F2FP.F16.F32.PACK_AB R198, R210, R221 ;  /* 0x000000ddd2c6723e */ /* 0x000fe200000000ff */
[----:B------:R-:W-:Y:S01]  /*13f40*/  IMAD.IADD R210, R252, 0x1, -R209 ;  /* 0x00000001fcd27824 */ /* 0x000fe200078e0ad1 */
[----:B------:R-:W-:Y:S01]  /*13f50*/  F2FP.F16.F32.PACK_AB R199, R212, R199 ;  /* 0x000000c7d4c7723e */ /* 0x000fe200000000ff */
[----:B------:R-:W-:Y:S01]  /*13f60*/  FMUL R230, R2, R71 ;  /* 0x0000004702e67220 */ /* 0x000fe20000400000 */
[----:B------:R-:W-:Y:S01]  /*13f70*/  I2FP.F32.S32 R209, R209 ;  /* 0x000000d100d17245 */ /* 0x000fe20000201400 */
[----:B------:R-:W-:Y:S01]  /*13f80*/  FADD R210, R210, -1 ;  /* 0xbf800000d2d27421 */ /* 0x000fe20000000000 */
[----:B------:R-:W-:Y:S01]  /*13f90*/  MOV R68, R225 ;  /* 0x000000e100447202 */ /* 0x000fe20000000f00 */
[----:B------:R0:W-:Y:S01]  /*13fa0*/  STS.128 [R3+0x400], R196 ;  /* 0x000400c403007388 */ /* 0x0001e20000000c00 */
[----:B------:R-:W-:-:S02]  /*13fb0*/  IMAD.MOV.U32 R71, RZ, RZ, R224 ;  /* 0x000000ffff477224 */ /* 0x000fc400078e00e0 */
[----:B------:R-:W-:Y:S01]  /*13fc0*/  FFMA.FTZ R211, R210, R211, -0.16845393180847167969 ;  /* 0xbe2c7f30d2d37423 */ /* 0x000fe200000100d3 */
[C---:B------:R-:W-:Y:S01]  /*13fd0*/  FMUL R225, R2.reuse, R104 ;  /* 0x0000006802e17220 */ /* 0x040fe20000400000 */
[----:B------:R-:W-:Y:S01]  /*13fe0*/  FMUL R224, R2, R120 ;  /* 0x0000007802e07220 */ /* 0x000fe20000400000 */
[----:B------:R-:W-:Y:S02]  /*13ff0*/  IMAD.MOV.U32 R104, RZ, RZ, R219 ;  /* 0x000000ffff687224 */ /* 0x000fe400078e00db */
[----:B------:R-:W-:Y:S01]  /*14000*/  FFMA.FTZ R211, R210, R211, 0.1716887056827545166 ;  /* 0x3e2fcf2ad2d37423 */ /* 0x000fe200000100d3 */
[C---:B------:R-:W-:Y:S01]  /*14010*/  FMUL R120, R2.reuse, R122 ;  /* 0x0000007a02787220 */ /* 0x040fe20000400000 */
[C---:B------:R-:W-:Y:S01]  /*14020*/  FMUL R122, R2.reuse, R15 ;  /* 0x0000000f027a7220 */ /* 0x040fe20000400000 */
[----:B------:R-:W-:Y:S01]  /*14030*/  FMUL R219, R2, R22 ;  /* 0x0000001602db7220 */ /* 0x000fe20000400000 */
[----:B------:R-:W-:Y:S01]  /*14040*/  FFMA.FTZ R211, R210, R211, -0.17900948226451873779 ;  /* 0xbe374e43d2d37423 */ /* 0x000fe200000100d3 */
[----:B------:R-:W-:Y:S01]  /*14050*/  FMUL R223, R2, R182 ;  /* 0x000000b602df7220 */ /* 0x000fe20000400000 */
[----:B------:R-:W-:Y:S01]  /*14060*/  @P0 FMUL R233, R233, 0.25 ;  /* 0x3e800000e9e90820 */ /* 0x000fe20000400000 */
[----:B------:R-:W-:Y:S01]  /*14070*/  @P0 FMUL R235, R235, 0.25 ;  /* 0x3e800000ebeb0820 */ /* 0x000fe20000400000 */
[----:B------:R-:W-:Y:S01]  /*14080*/  FFMA.FTZ R211, R210, R211, 0.20512372255325317383 ;  /* 0x3e520bf4d2d37423 */ /* 0x000fe200000100d3 */
[----:B------:R-:W-:Y:S01]  /*14090*/  @P0 FMUL R236, R236, 0.25 ;  /* 0x3e800000ecec0820 */ /* 0x000fe20000400000 */
[----:B0-----:R-:W-:Y:S01]  /*140a0*/  SHF.R.U32.HI R197, RZ, 0x2, R247 ;  /* 0x00000002ffc57819 */ /* 0x001fe200000116f7 */
[----:B------:R-:W-:-:S02]  /*140b0*/  IMAD.SHL.U32 R198, R247, 0x10, RZ ;  /* 0x00000010f7c67824 */ /* 0x000fc400078e00ff */
[----:B------:R-:W-:Y:S01]  /*140c0*/  FFMA.FTZ R211, R210, R211, -0.24046532809734344482 ;  /* 0xbe763c8bd2d37423 */ /* 0x000fe200000100d3 */
[----:B------:R-:W-:Y:S01]  /*140d0*/  FSEL R196, RZ, -23, P1 ;  /* 0xc1b80000ffc47808 */ /* 0x000fe20000800000 */
[----:B------:R-:W-:Y:S01]  /*140e0*/  @P0 FMUL R238, R238, 0.25 ;  /* 0x3e800000eeee0820 */ /* 0x000fe20000400000 */
[----:B------:R-:W-:Y:S01]  /*140f0*/  LOP3.LUT R197, R197, 0x18, RZ, 0xc0, !PT ;  /* 0x00000018c5c57812 */ /* 0x000fe200078ec0ff */
[----:B------:R-:W-:Y:S01]  /*14100*/  FFMA.FTZ R211, R210, R211, 0.28857114911079406738 ;  /* 0x3e93bf99d2d37423 */ /* 0x000fe200000100d3 */
[----:B------:R-:W-:Y:S01]  /*14110*/  ISETP.GE.U32.AND P1, PT, R252, 0x7f800000, PT ;  /* 0x7f800000fc00780c */ /* 0x000fe20003f26070 */
[----:B------:R-:W-:Y:S01]  /*14120*/  FFMA.FTZ R196, R209, 1.1920928955078125e-07, R196 ;  /* 0x34000000d1c47823 */ /* 0x000fe200000100c4 */
[----:B------:R-:W-:Y:S01]  /*14130*/  LOP3.LUT R197, R197, 0x1f, R247, 0xf8, !PT ;  /* 0x0000001fc5c57812 */ /* 0x000fe200078ef8f7 */
[----:B------:R-:W-:Y:S01]  /*14140*/  FFMA.FTZ R211, R210, R211, -0.36067417263984680176 ;  /* 0xbeb8aa49d2d37423 */ /* 0x000fe200000100d3 */
[----:B------:R-:W-:Y:S01]  /*14150*/  LOP3.LUT R198, R198, 0x30, RZ, 0xc0, !PT ;  /* 0x00000030c6c67812 */ /* 0x000fe200078ec0ff */
[----:B------:R-:W-:Y:S01]  /*14160*/  @P0 FMUL R237, R237, 0.25 ;  /* 0x3e800000eded0820 */ /* 0x000fe20000400000 */
[----:B------:R-:W-:Y:S01]  /*14170*/  @P0 FMUL R239, R239, 0.25 ;  /* 0x3e800000efef0820 */ /* 0x000fe20000400000 */
[----:B------:R-:W-:Y:S01]  /*14180*/  FFMA.FTZ R211, R210, R211, 0.48089820146560668945 ;  /* 0x3ef6384ad2d37423 */ /* 0x000fe200000100d3 */
[----:B------:R-:W-:-:S02]  /*14190*/  IMAD.SHL.U32 R199, R197, 0x8, RZ ;  /* 0x00000008c5c77824 */ /* 0x000fc400078e00ff */
[----:B------:R-:W-:Y:S01]  /*141a0*/  @P0 FMUL R240, R240, 0.25 ;  /* 0x3e800000f0f00820 */ /* 0x000fe20000400000 */
[----:B------:R-:W-:Y:S01]  /*141b0*/  @P0 FMUL R242, R242, 0.25 ;  /* 0x3e800000f2f20820 */ /* 0x000fe20000400000 */
[C---:B------:R-:W-:Y:S01]  /*141c0*/  FFMA.FTZ R211, R210.reuse, R211, -0.72134751081466674805 ;  /* 0xbf38aa3bd2d37423 */ /* 0x040fe200000100d3 */
[----:B------:R-:W-:Y:S01]  /*141d0*/  @P0 FMUL R241, R241, 0.25 ;  /* 0x3e800000f1f10820 */ /* 0x000fe20000400000 */
[----:B------:R-:W-:Y:S01]  /*141e0*/  LOP3.LUT R199, R199, 0xc0, RZ, 0xc0, !PT ;  /* 0x000000c0c7c77812 */ /* 0x000fe200078ec0ff */
[----:B------:R-:W-:Y:S02]  /*141f0*/  @P1 IMAD.MOV.U32 R209, RZ, RZ, 0x7f800000 ;  /* 0x7f800000ffd11424 */ /* 0x000fe400078e00ff */
[----:B------:R-:W-:Y:S01]  /*14200*/  FMUL R211, R210, R211 ;  /* 0x000000d3d2d37220 */ /* 0x000fe20000400000 */
[----:B------:R-:W-:Y:S01]  /*14210*/  @P0 FMUL R243, R243, 0.25 ;  /* 0x3e800000f3f30820 */ /* 0x000fe20000400000 */
[----:B------:R-:W-:Y:S01]  /*14220*/  IADD3 R198, PT, PT, R199, UR4, R198 ;  /* 0x00000004c7c67c10 */ /* 0x000fe2000fffe0c6 */
[----:B------:R-:W-:Y:S01]  /*14230*/  FMUL R199, R2, R155 ;  /* 0x0000009b02c77220 */ /* 0x000fe20000400000 */
[----:B------:R-:W-:Y:S01]  /*14240*/  FMUL R211, R210, R211 ;  /* 0x000000d3d2d37220 */ /* 0x000fe20000400000 */
[----:B------:R-:W-:Y:S01]  /*14250*/  FMUL R155, R2, R108 ;  /* 0x0000006c029b7220 */ /* 0x000fe20000400000 */
[----:B------:R-:W-:-:S02]  /*14260*/  IMAD.MOV.U32 R108, RZ, RZ, R218 ;  /* 0x000000ffff6c7224 */ /* 0x000fc400078e00da */
[----:B------:R-:W-:Y:S01]  /*14270*/  FMUL R218, R2, R23 ;  /* 0x0000001702da7220 */ /* 0x000fe20000400000 */
[----:B------:R-:W-:Y:S01]  /*14280*/  BAR.SYNC.DEFER_BLOCKING 0x0 ;  /* 0x0000000000007b1d */ /* 0x000fe20000010000 */
[----:B------:R-:W-:Y:S01]  /*14290*/  FFMA.FTZ R211, R210, 1.4426950216293334961, R211 ;  /* 0x3fb8aa3bd2d37823 */ /* 0x000fe200000100d3 */
[----:B------:R-:W-:Y:S01]  /*142a0*/  @!P2 FMUL R229, R229, 16777216 ;  /* 0x4b800000e5e5a820 */ /* 0x000fe20000400000 */
[----:B------:R-:W-:Y:S01]  /*142b0*/  @P0 FMUL R100, R100, 0.25 ;  /* 0x3e80000064640820 */ /* 0x000fe20000400000 */
[----:B------:R-:W-:Y:S01]  /*142c0*/  @!P2 FMUL R88, R88, 16777216 ;  /* 0x4b8000005858a820 */ /* 0x000fe20000400000 */
[----:B------:R-:W-:Y:S01]  /*142d0*/  FADD R196, R196, R211 ;  /* 0x000000d3c4c47221 */ /* 0x000fe20000000000 */
[C---:B------:R-:W-:Y:S01]  /*142e0*/  FMUL R211, R2.reuse, R170 ;  /* 0x000000aa02d37220 */ /* 0x040fe20000400000 */
[C---:B------:R-:W-:Y:S01]  /*142f0*/  FMUL R170, R2.reuse, R105 ;  /* 0x0000006902aa7220 */ /* 0x040fe20000400000 */
[C---:B------:R-:W-:Y:S01]  /*14300*/  FMUL R105, R2.reuse, R116 ;  /* 0x0000007402697220 */ /* 0x040fe20000400000 */
[C---:B------:R-:W-:Y:S01]  /*14310*/  FMUL R116, R2.reuse, R119 ;  /* 0x0000007702747220 */ /* 0x040fe20000400000 */
[C---:B------:R-:W-:Y:S01]  /*14320*/  FMUL R119, R2.reuse, R126 ;  /* 0x0000007e02777220 */ /* 0x040fe20000400000 */
[----:B------:R-:W-:Y:S01]  /*14330*/  FMUL R126, R2, R14 ;  /* 0x0000000e027e7220 */ /* 0x000fe20000400000 */
[C---:B------:R-:W-:Y:S01]  /*14340*/  @P1 FFMA.FTZ R196, R252.reuse, R209, +INF ;  /* 0x7f800000fcc41423 */ /* 0x040fe200000100d1 */
[----:B------:R-:W-:Y:S01]  /*14350*/  FSETP.NEU.AND P1, PT, R252, RZ, PT ;  /* 0x000000fffc00720b */ /* 0x000fe20003f2d000 */
[C---:B------:R-:W-:Y:S01]  /*14360*/  FMUL R252, R2.reuse, R136 ;  /* 0x0000008802fc7220 */ /* 0x040fe20000400000 */
[C---:B------:R-:W-:Y:S01]  /*14370*/  FMUL R136, R2.reuse, R69 ;  /* 0x0000004502887220 */ /* 0x040fe20000400000 */
[----:B------:R-:W-:Y:S01]  /*14380*/  FMUL R182, R2, R74 ;  /* 0x0000004a02b67220 */ /* 0x000fe20000400000 */
[----:B------:R-:W-:Y:S01]  /*14390*/  @P0 FMUL R4, R4, 0.25 ;  /* 0x3e80000004040820 */ /* 0x000fe20000400000 */
[C---:B------:R-:W-:Y:S01]  /*143a0*/  FMUL R221, R2.reuse, R232 ;  /* 0x000000e802dd7220 */ /* 0x040fe20000400000 */
[----:B------:R-:W-:Y:S01]  /*143b0*/  FMUL R135, R2, R135 ;  /* 0x0000008702877220 */ /* 0x000fe20000400000 */
[----:B------:R-:W-:Y:S01]  /*143c0*/  @!P2 FMUL R79, R79, 16777216 ;  /* 0x4b8000004f4fa820 */ /* 0x000fe20000400000 */
[----:B------:R-:W-:Y:S01]  /*143d0*/  @!P2 FMUL R109, R109, 16777216 ;  /* 0x4b8000006d6da820 */ /* 0x000fe20000400000 */
[----:B------:R-:W-:-:S02]  /*143e0*/  IMAD.MOV.U32 R74, RZ, RZ, R228 ;  /* 0x000000ffff4a7224 */ /* 0x000fc400078e00e4 */
[----:B------:R-:W-:Y:S01]  /*143f0*/  @P0 FMUL R168, R168, 0.25 ;  /* 0x3e800000a8a80820 */ /* 0x000fe20000400000 */
[----:B------:R-:W0:Y:S01]  /*14400*/  LDS.128 R20, [R208] ;  /* 0x00000000d0147984 */ /* 0x000e220000000c00 */
[----:B------:R-:W-:Y:S01]  /*14410*/  @!P2 FMUL R137, R137, 16777216 ;  /* 0x4b8000008989a820 */ /* 0x000fe20000400000 */
[C---:B------:R-:W-:Y:S01]  /*14420*/  FMUL R226, R2.reuse, R148 ;  /* 0x0000009402e27220 */ /* 0x040fe20000400000 */
[C---:B------:R-:W-:Y:S01]  /*14430*/  FMUL R245, R2.reuse, R167 ;  /* 0x000000a702f57220 */ /* 0x040fe20000400000 */
[----:B------:R-:W-:Y:S01]  /*14440*/  LDS.128 R12, [R208+0x800] ;  /* 0x00080000d00c7984 */ /* 0x000fe20000000c00 */
[----:B------:R-:W-:Y:S01]  /*14450*/  FMUL R232, R2, R183 ;  /* 0x000000b702e87220 */ /* 0x000fe20000400000 */
[----:B------:R-:W-:Y:S01]  /*14460*/  @!P2 FMUL R110, R110, 16777216 ;  /* 0x4b8000006e6ea820 */ /* 0x000fe20000400000 */
[----:B------:R-:W-:Y:S01]  /*14470*/  FMUL R228, R2, R87 ;  /* 0x0000005702e47220 */ /* 0x000fe20000400000 */
[----:B------:R-:W-:Y:S01]  /*14480*/  @!P2 FMUL R5, R5, 16777216 ;  /* 0x4b8000000505a820 */ /* 0x000fe20000400000 */
[----:B------:R-:W-:Y:S01]  /*14490*/  @P0 FMUL R154, R154, 0.25 ;  /* 0x3e8000009a9a0820 */ /* 0x000fe20000400000 */
[----:B------:R-:W-:Y:S01]  /*144a0*/  @P0 FMUL R121, R121, 0.25 ;  /* 0x3e80000079790820 */ /* 0x000fe20000400000 */
[----:B------:R-:W-:Y:S01]  /*144b0*/  @!P2 FMUL R94, R94, 16777216 ;  /* 0x4b8000005e5ea820 */ /* 0x000fe20000400000 */
[----:B------:R-:W-:Y:S01]  /*144c0*/  @!P2 FMUL R103, R103, 16777216 ;  /* 0x4b8000006767a820 */ /* 0x000fe20000400000 */
[----:B------:R-:W-:Y:S01]  /*144d0*/  @!P2 FMUL R111, R111, 16777216 ;  /* 0x4b8000006f6fa820 */ /* 0x000fe20000400000 */
[C---:B------:R-:W-:Y:S01]  /*144e0*/  FMUL R183, R2.reuse, R73 ;  /* 0x0000004902b77220 */ /* 0x040fe20000400000 */
[----:B------:R-:W-:Y:S01]  /*144f0*/  FMUL R167, R2, R75 ;  /* 0x0000004b02a77220 */ /* 0x000fe20000400000 */
[----:B------:R-:W-:-:S02]  /*14500*/  IMAD.MOV.U32 R87, RZ, RZ, R227 ;  /* 0x000000ffff577224 */ /* 0x000fc400078e00e3 */
        /* <DEDUP_REMOVED lines=11> */
[----:B------:R-:W-:Y:S01]  /*145c0*/  FMUL R220, R2, R229 ;  /* 0x000000e502dc7220 */ /* 0x000fe20000400000 */
[----:B------:R-:W-:Y:S01]  /*145d0*/  @!P2 FMUL R100, R100, 16777216 ;  /* 0x4b8000006464a820 */ /* 0x000fe20000400000 */
[----:B------:R-:W-:Y:S01]  /*145e0*/  IMAD.MOV.U32 R75, RZ, RZ, R136 ;  /* 0x000000ffff4b7224 */ /* 0x000fe200078e0088 */
[----:B------:R-:W-:Y:S01]  /*145f0*/  MOV R73, R133 ;  /* 0x0000008500497202 */ /* 0x000fe20000000f00 */
[----:B------:R-:W-:Y:S01]  /*14600*/  FMUL R227, R2, R88 ;  /* 0x0000005802e37220 */ /* 0x000fe20000400000 */
[----:B------:R-:W-:Y:S01]  /*14610*/  @P0 FMUL R6, R6, 0.25 ;  /* 0x3e80000006060820 */ /* 0x000fe20000400000 */
[----:B------:R-:W-:Y:S01]  /*14620*/  @P0 FMUL R7, R7, 0.25 ;  /* 0x3e80000007070820 */ /* 0x000fe20000400000 */
[----:B------:R-:W-:Y:S01]  /*14630*/  @P0 FMUL R8, R8, 0.25 ;  /* 0x3e80000008080820 */ /* 0x000fe20000400000 */
[----:B------:R-:W-:Y:S01]  /*14640*/  @P0 FMUL R9, R9, 0.25 ;  /* 0x3e80000009090820 */ /* 0x000fe20000400000 */
[----:B------:R-:W-:Y:S01]  /*14650*/  @P0 FMUL R10, R10, 0.25 ;  /* 0x3e8000000a0a0820 */ /* 0x000fe20000400000 */
[----:B------:R-:W-:Y:S01]  /*14660*/  @P0 FMUL R11, R11, 0.25 ;  /* 0x3e8000000b0b0820 */ /* 0x000fe20000400000 */
[----:B------:R-:W-:Y:S01]  /*14670*/  @!P2 FMUL R4, R4, 16777216 ;  /* 0x4b8000000404a820 */ /* 0x000fe20000400000 */
[----:B------:R-:W-:Y:S01]  /*14680*/  FMUL R133, R2, R79 ;  /* 0x0000004f02857220 */ /* 0x000fe20000400000 */
[----:B------:R-:W-:-:S02]  /*14690*/  IMAD.MOV.U32 R88, RZ, RZ, R135 ;  /* 0x000000ffff587224 */ /* 0x000fc400078e0087 */
[----:B------:R-:W-:Y:S01]  /*146a0*/  FMUL R136, R2, R109 ;  /* 0x0000006d02887220 */ /* 0x000fe20000400000 */
[----:B------:R-:W-:Y:S01]  /*146b0*/  @!P2 FMUL R168, R168, 16777216 ;  /* 0x4b800000a8a8a820 */ /* 0x000fe20000400000 */
[C---:B------:R-:W-:Y:S01]  /*146c0*/  FMUL R216, R2.reuse, R137 ;  /* 0x0000008902d87220 */ /* 0x040fe20000400000 */
[----:B------:R-:W-:Y:S02]  /*146d0*/  IMAD.MOV.U32 R79, RZ, RZ, R226 ;  /* 0x000000ffff4f7224 */ /* 0x000fe400078e00e2 */
[C---:B------:R-:W-:Y:S01]  /*146e0*/  FMUL R135, R2.reuse, R110 ;  /* 0x0000006e02877220 */ /* 0x040fe20000400000 */
[----:B------:R-:W-:Y:S01]  /*146f0*/  FMUL R109, R2, R5 ;  /* 0x00000005026d7220 */ /* 0x000fe20000400000 */
[----:B------:R-:W-:Y:S01]  /*14700*/  @!P2 FMUL R154, R154, 16777216 ;  /* 0x4b8000009a9aa820 */ /* 0x000fe20000400000 */
[----:B------:R-:W-:Y:S01]  /*14710*/  @!P2 FMUL R121, R121, 16777216 ;  /* 0x4b8000007979a820 */ /* 0x000fe20000400000 */
[C---:B------:R-:W-:Y:S01]  /*14720*/  FMUL R137, R2.reuse, R94 ;  /* 0x0000005e02897220 */ /* 0x040fe20000400000 */
[C---:B------:R-:W-:Y:S01]  /*14730*/  FMUL R226, R2.reuse, R103 ;  /* 0x0000006702e27220 */ /* 0x040fe20000400000 */
[----:B------:R-:W-:Y:S01]  /*14740*/  FMUL R110, R2, R111 ;  /* 0x0000006f026e7220 */ /* 0x000fe20000400000 */
[----:B------:R-:W-:Y:S01]  /*14750*/  FSEL R5, R196, -INF , P1 ;  /* 0xff800000c4057808 */ /* 0x000fe20000800000 */
        /* <DEDUP_REMOVED lines=19> */
[C---:B------:R-:W-:Y:S01]  /*14890*/  FMUL R111, R2.reuse, R4 ;  /* 0x00000004026f7220 */ /* 0x040fe20000400000 */
[----:B------:R-:W-:Y:S01]  /*148a0*/  MOV R100, R221 ;  /* 0x000000dd00647202 */ /* 0x000fe20000000f00 */
[C---:B------:R-:W-:Y:S01]  /*148b0*/  FMUL R244, R2.reuse, R168 ;  /* 0x000000a802f47220 */ /* 0x040fe20000400000 */
[----:B------:R-:W-:Y:S01]  /*148c0*/  MOV R4, R217 ;  /* 0x000000d900047202 */ /* 0x000fe20000000f00 */
[----:B------:R-:W-:Y:S01]  /*148d0*/  FMUL R213, R2, R154 ;  /* 0x0000009a02d57220 */ /* 0x000fe20000400000 */
[----:B------:R-:W-:-:S02]  /*148e0*/  IMAD.MOV.U32 R69, RZ, RZ, R223 ;  /* 0x000000ffff457224 */ /* 0x000fc400078e00df */
[C---:B------:R-:W-:Y:S01]  /*148f0*/  FMUL R168, R2.reuse, R121 ;  /* 0x0000007902a87220 */ /* 0x040fe20000400000 */
[----:B------:R-:W-:Y:S02]  /*14900*/  IMAD.MOV.U32 R70, RZ, RZ, R222 ;  /* 0x000000ffff467224 */ /* 0x000fe400078e00de */
[C---:B------:R-:W-:Y:S01]  /*14910*/  FMUL R223, R2.reuse, R6 ;  /* 0x0000000602df7220 */ /* 0x040fe20000400000 */
[C---:B------:R-:W-:Y:S01]  /*14920*/  FMUL R222, R2.reuse, R7 ;  /* 0x0000000702de7220 */ /* 0x040fe20000400000 */
[C---:B------:R-:W-:Y:S01]  /*14930*/  FMUL R221, R2.reuse, R8 ;  /* 0x0000000802dd7220 */ /* 0x040fe20000400000 */
[C---:B------:R-:W-:Y:S01]  /*14940*/  FMUL R220, R2.reuse, R9 ;  /* 0x0000000902dc7220 */ /* 0x040fe20000400000 */
[C---:B------:R-:W-:Y:S01]  /*14950*/  FMUL R154, R2.reuse, R10 ;  /* 0x0000000a029a7220 */ /* 0x040fe20000400000 */
[----:B------:R-:W-:Y:S01]  /*14960*/  FMUL R121, R2, R11 ;  /* 0x0000000b02797220 */ /* 0x000fe20000400000 */
[----:B------:R-:W-:Y:S01]  /*14970*/  FFMA R0, R5, 0.69314718246459960938, R0 ;  /* 0x3f31721805007823 */ /* 0x000fe20000000000 */
        /* <DEDUP_REMOVED lines=13> */
[----:B------:R-:W-:Y:S01]  /*14a50*/  BAR.SYNC.DEFER_BLOCKING 0x0 ;  /* 0x0000000000007b1d */ /* 0x000fe20000010000 */
[----:B------:R-:W-:Y:S01]  /*14a60*/  F2FP.F16.F32.PACK_AB R11, R243, R241 ;  /* 0x000000f1f30b723e */ /* 0x000fe200000000ff */
        /* <DEDUP_REMOVED lines=20> */
[----:B------:R-:W-:Y:S01]  /*14bb0*/  @P0 FMUL R91, R91, 0.25 ;  /* 0x3e8000005b5b0820 */ /* 0x000fe20000400000 */
[----:B------:R-:W-:Y:S01]  /*14bc0*/  @P0 FMUL R106, R106, 0.25 ;  /* 0x3e8000006a6a0820 */ /* 0x000fe20000400000 */
[----:B------:R-:W-:Y:S01]  /*14bd0*/  STS.128 [R3], R4 ;  /* 0x0000000403007388 */ /* 0x000fe20000000c00 */
[----:B------:R-:W-:Y:S01]  /*14be0*/  @P0 FMUL R107, R107, 0.25 ;  /* 0x3e8000006b6b0820 */ /* 0x000fe20000400000 */
[----:B------:R-:W-:Y:S01]  /*14bf0*/  @!P2 FMUL R166, R166, 16777216 ;  /* 0x4b800000a6a6a820 */ /* 0x000fe20000400000 */
[----:B------:R-:W-:Y:S01]  /*14c00*/  @P0 FMUL R77, R77, 0.25 ;  /* 0x3e8000004d4d0820 */ /* 0x000fe20000400000 */
[----:B------:R-:W-:Y:S01]  /*14c10*/  STS.128 [R3+0x400], R8 ;  /* 0x0004000803007388 */ /* 0x000fe20000000c00 */
[----:B------:R-:W-:Y:S01]  /*14c20*/  @P0 FMUL R118, R118, 0.25 ;  /* 0x3e80000076760820 */ /* 0x000fe20000400000 */
[----:B------:R-:W-:Y:S01]  /*14c30*/  @P0 FMUL R117, R117, 0.25 ;  /* 0x3e80000075750820 */ /* 0x000fe20000400000 */
[----:B------:R-:W-:Y:S01]  /*14c40*/  @!P2 FMUL R72, R72, 16777216 ;  /* 0x4b8000004848a820 */ /* 0x000fe20000400000 */
[----:B------:R-:W-:Y:S01]  /*14c50*/  BAR.SYNC.DEFER_BLOCKING 0x0 ;  /* 0x0000000000007b1d */ /* 0x000fe20000010000 */
[----:B------:R-:W-:Y:S01]  /*14c60*/  FMUL R164, R2, R164 ;  /* 0x000000a402a47220 */ /* 0x000fe20000400000 */
[----:B------:R-:W-:Y:S01]  /*14c70*/  @P0 FMUL R85, R85, 0.25 ;  /* 0x3e80000055550820 */ /* 0x000fe20000400000 */
[----:B------:R-:W-:Y:S01]  /*14c80*/  @P0 FMUL R123, R123, 0.25 ;  /* 0x3e8000007b7b0820 */ /* 0x000fe20000400000 */
[----:B------:R-:W-:Y:S01]  /*14c90*/  @P0 FMUL R127, R127, 0.25 ;  /* 0x3e8000007f7f0820 */ /* 0x000fe20000400000 */
[----:B------:R-:W-:Y:S01]  /*14ca0*/  @!P2 FMUL R76, R76, 16777216 ;  /* 0x4b8000004c4ca820 */ /* 0x000fe20000400000 */
[----:B------:R-:W-:Y:S01]  /*14cb0*/  @P0 FMUL R151, R151, 0.25 ;  /* 0x3e80000097970820 */ /* 0x000fe20000400000 */
[----:B------:R-:W-:Y:S01]  /*14cc0*/  @P0 FMUL R184, R184, 0.25 ;  /* 0x3e800000b8b80820 */ /* 0x000fe20000400000 */
[----:B------:R-:W-:Y:S01]  /*14cd0*/  @!P2 FMUL R150, R150, 16777216 ;  /* 0x4b8000009696a820 */ /* 0x000fe20000400000 */
[----:B------:R-:W-:Y:S01]  /*14ce0*/  @!P2 FMUL R156, R156, 16777216 ;  /* 0x4b8000009c9ca820 */ /* 0x000fe20000400000 */
[----:B------:R-:W-:Y:S01]  /*14cf0*/  @!P2 FMUL R169, R169, 16777216 ;  /* 0x4b800000a9a9a820 */ /* 0x000fe20000400000 */
[----:B------:R-:W-:Y:S01]  /*14d00*/  FMUL R165, R2, R165 ;  /* 0x000000a502a57220 */ /* 0x000fe20000400000 */
        /* <DEDUP_REMOVED lines=12> */
[----:B------:R-:W3:Y:S01]  /*14dd0*/  LDS.128 R8, [R208] ;  /* 0x00000000d0087984 */ /* 0x000ee20000000c00 */
[----:B------:R-:W-:Y:S01]  /*14de0*/  @!P2 FMUL R145, R145, 16777216 ;  /* 0x4b8000009191a820 */ /* 0x000fe20000400000 */
[----:B------:R-:W-:Y:S01]  /*14df0*/  @!P2 FMUL R147, R147, 16777216 ;  /* 0x4b8000009393a820 */ /* 0x000fe20000400000 */
[C---:B------:R-:W-:Y:S01]  /*14e00*/  FMUL R132, R2.reuse, R132 ;  /* 0x0000008402847220 */ /* 0x040fe20000400000 */
[----:B------:R-:W-:Y:S01]  /*14e10*/  LDS.128 R4, [R208+0x800] ;  /* 0x00080000d0047984 */ /* 0x000fe20000000c00 */
[C---:B------:R-:W-:Y:S01]  /*14e20*/  FMUL R134, R2.reuse, R134 ;  /* 0x0000008602867220 */ /* 0x040fe20000400000 */
[----:B------:R-:W-:Y:S01]  /*14e30*/  FMUL R215, R2, R138 ;  /* 0x0000008a02d77220 */ /* 0x000fe20000400000 */
[----:B------:R-:W-:Y:S01]  /*14e40*/  @!P2 FMUL R91, R91, 16777216 ;  /* 0x4b8000005b5ba820 */ /* 0x000fe20000400000 */
        /* <DEDUP_REMOVED lines=10> */
[----:B------:R-:W-:Y:S01]  /*14ef0*/  FMUL R138, R2, R166 ;  /* 0x000000a6028a7220 */ /* 0x000fe20000400000 */
[----:B------:R-:W-:Y:S01]  /*14f00*/  @!P2 FMUL R77, R77, 16777216 ;  /* 0x4b8000004d4da820 */ /* 0x000fe20000400000 */
[----:B------:R-:W-:Y:S01]  /*14f10*/  @!P2 FMUL R118, R118, 16777216 ;  /* 0x4b8000007676a820 */ /* 0x000fe20000400000 */
[----:B------:R-:W-:Y:S01]  /*14f20*/  @!P2 FMUL R117, R117, 16777216 ;  /* 0x4b8000007575a820 */ /* 0x000fe20000400000 */
[C---:B------:R-:W-:Y:S01]  /*14f30*/  FMUL R229, R2.reuse, R72 ;  /* 0x0000004802e57220 */ /* 0x040fe20000400000 */
[----:B------:R4:W-:Y:S01]  /*14f40*/  STL [R1+0xa0], R198 ;  /* 0x0000a0c601007387 */ /* 0x0009e20000100800 */
[----:B------:R-:W-:Y:S01]  /*14f50*/  @!P2 FMUL R85, R85, 16777216 ;  /* 0x4b8000005555a820 */ /* 0x000fe20000400000 */
[----:B------:R-:W-:Y:S01]  /*14f60*/  @!P2 FMUL R123, R123, 16777216 ;  /* 0x4b8000007b7ba820 */ /* 0x000fe20000400000 */
[----:B------:R-:W-:Y:S01]  /*14f70*/  @!P2 FMUL R127, R127, 16777216 ;  /* 0x4b8000007f7fa820 */ /* 0x000fe20000400000 */
[----:B------:R-:W-:Y:S01]  /*14f80*/  FMUL R166, R2, R76 ;  /* 0x0000004c02a67220 */ /* 0x000fe20000400000 */
[----:B------:R-:W-:-:S02]  /*14f90*/  IMAD.MOV.U32 R72, RZ, RZ, R164 ;  /* 0x000000ffff487224 */ /* 0x000fc400078e00a4 */
[----:B------:R-:W-:Y:S01]  /*14fa0*/  @!P2 FMUL R151, R151, 16777216 ;  /* 0x4b8000009797a820 */ /* 0x000fe20000400000 */
[----:B------:R-:W-:Y:S01]  /*14fb0*/  @!P2 FMUL R184, R184, 16777216 ;  /* 0x4b800000b8b8a820 */ /* 0x000fe20000400000 */
[C---:B------:R-:W-:Y:S01]  /*14fc0*/  FMUL R150, R2.reuse, R150 ;  /* 0x0000009602967220 */ /* 0x040fe20000400000 */
[C---:B------:R-:W-:Y:S01]  /*14fd0*/  FMUL R212, R2.reuse, R169 ;  /* 0x000000a902d47220 */ /* 0x040fe20000400000 */
[C---:B----4-:R-:W-:Y:S01]  /*14fe0*/  FMUL R198, R2.reuse, R156 ;  /* 0x0000009c02c67220 */ /* 0x050fe20000400000 */
[----:B------:R-:W-:Y:S02]  /*14ff0*/  IMAD.MOV.U32 R76, RZ, RZ, R165 ;  /* 0x000000ffff4c7224 */ /* 0x000fe400078e00a5 */
[----:B------:R-:W-:Y:S01]  /*15000*/  FMUL R164, R2, R92 ;  /* 0x0000005c02a47220 */ /* 0x000fe20000400000 */
[----:B------:R-:W-:Y:S01]  /*15010*/  @!P2 FMUL R16, R16, 16777216 ;  /* 0x4b8000001010a820 */ /* 0x000fe20000400000 */
[----:B------:R-:W-:Y:S01]  /*15020*/  @!P2 FMUL R17, R17, 16777216 ;  /* 0x4b8000001111a820 */ /* 0x000fe20000400000 */
[----:B------:R-:W-:Y:S01]  /*15030*/  @!P2 FMUL R28, R28, 16777216 ;  /* 0x4b8000001c1ca820 */ /* 0x000fe20000400000 */
[----:B------:R-:W-:Y:S01]  /*15040*/  @!P2 FMUL R29, R29, 16777216 ;  /* 0x4b8000001d1da820 */ /* 0x000fe20000400000 */
        /* <DEDUP_REMOVED lines=80> */
[----:B------:R-:W-:Y:S01]  /*15550*/  STS.128 [R3], R24 ;  /* 0x0000001803007388 */ /* 0x000fe20000000c00 */
[----:B------:R-:W-:Y:S01]  /*15560*/  @P0 FMUL R190, R190, 0.25 ;  /* 0x3e800000bebe0820 */ /* 0x000fe20000400000 */
[----:B------:R-:W-:Y:S01]  /*15570*/  @P0 FMUL R189, R189, 0.25 ;  /* 0x3e800000bdbd0820 */ /* 0x000fe20000400000 */
[----:B------:R-:W-:Y:S01]  /*15580*/  @P0 FMUL R191, R191, 0.25 ;  /* 0x3e800000bfbf0820 */ /* 0x000fe20000400000 */
[----:B------:R-:W-:Y:S01]  /*15590*/  STS.128 [R3+0x400], R60 ;  /* 0x0004003c03007388 */ /* 0x000fe20000000c00 */
[----:B------:R-:W-:Y:S01]  /*155a0*/  @P0 FMUL R192, R192, 0.25 ;  /* 0x3e800000c0c00820 */ /* 0x000fe20000400000 */
[----:B------:R-:W-:Y:S01]  /*155b0*/  @P0 FMUL R194, R194, 0.25 ;  /* 0x3e800000c2c20820 */ /* 0x000fe20000400000 */
        /* <DEDUP_REMOVED lines=25> */
[----:B------:R-:W4:Y:S01]  /*15750*/  LDS.128 R60, [R208] ;  /* 0x00000000d03c7984 */ /* 0x000f220000000c00 */
[----:B------:R-:W-:Y:S01]  /*15760*/  @!P2 FMUL R84, R84, 16777216 ;  /* 0x4b8000005454a820 */ /* 0x000fe20000400000 */
[----:B------:R-:W-:Y:S01]  /*15770*/  @P0 FMUL R18, R18, 0.25 ;  /* 0x3e80000012120820 */ /* 0x000fe20000400000 */
[----:B------:R-:W-:Y:S01]  /*15780*/  @P0 FMUL R19, R19, 0.25 ;  /* 0x3e80000013130820 */ /* 0x000fe20000400000 */
[----:B------:R-:W-:Y:S01]  /*15790*/  LDS.128 R24, [R208+0x800] ;  /* 0x00080000d0187984 */ /* 0x000fe20000000c00 */
        /* <DEDUP_REMOVED lines=124> */
[----:B------:R-:W-:Y:S01]  /*15f60*/  MOV R78, R138 ;  /* 0x0000008a004e7202 */ /* 0x000fe20000000f00 */
[----:B------:R-:W-:Y:S01]  /*15f70*/  @!P2 FMUL R67, R67, 16777216 ;  /* 0x4b8000004343a820 */ /* 0x000fe20000400000 */
        /* <DEDUP_REMOVED lines=80> */
[----:B------:R-:W-:Y:S01]  /*16480*/  FMUL R2, R2, R67 ;  /* 0x0000004302027220 */ /* 0x000fe20000400000 */
[----:B------:R-:W-:Y:S01]  /*16490*/  IMAD.MOV.U32 R84, RZ, RZ, R71 ;  /* 0x000000ffff547224 */ /* 0x000fe200078e0047 */
[----:B------:R-:W-:Y:S01]  /*164a0*/  MOV R91, R69 ;  /* 0x00000045005b7202 */ /* 0x000fe20000000f00 */
[----:B------:R-:W-:Y:S01]  /*164b0*/  IMAD.MOV.U32 R88, RZ, RZ, R70 ;  /* 0x000000ffff587224 */ /* 0x000fe200078e0046 */
[----:B------:R-:W-:Y:S01]  /*164c0*/  F2FP.F16.F32.PACK_AB R68, R247, R68 ;  /* 0x00000044f744723e */ /* 0x000fe200000000ff */
        /* <DEDUP_REMOVED lines=10> */
[----:B------:R-:W-:Y:S01]  /*16570*/  BAR.SYNC.DEFER_BLOCKING 0x0 ;  /* 0x0000000000007b1d */ /* 0x000fe20000010000 */
[----:B------:R-:W-:Y:S01]  /*16580*/  F2FP.F16.F32.PACK_AB R71, R163, R161 ;  /* 0x000000a1a347723e */ /* 0x000fe200000000ff */
[----:B------:R-:W-:Y:S01]  /*16590*/  IMAD.MOV.U32 R104, RZ, RZ, R87 ;  /* 0x000000ffff687224 */ /* 0x000fe200078e0057 */
[----:B------:R-:W-:Y:S01]  /*165a0*/  F2FP.F16.F32.PACK_AB R72, R78, R72 ;  /* 0x000000484e48723e */ /* 0x000fe200000000ff */
        /* <DEDUP_REMOVED lines=11> */
[----:B------:R-:W-:-:S02]  /*16660*/  F2FP.F16.F32.PACK_AB R78, R175, R173 ;  /* 0x000000adaf4e723e */ /* 0x000fc400000000ff */
[----:B------:R-:W-:Y:S02]  /*16670*/  F2FP.F16.F32.PACK_AB R75, R178, R176 ;  /* 0x000000b0b24b723e */ /* 0x000fe400000000ff */
[----:B------:R-:W-:Y:S02]  /*16680*/  F2FP.F16.F32.PACK_AB R79, R179, R177 ;  /* 0x000000b1b34f723e */ /* 0x000fe400000000ff */
[----:B------:R-:W-:Y:S02]  /*16690*/  F2FP.F16.F32.PACK_AB R84, R91, R84 ;  /* 0x000000545b54723e */ /* 0x000fe400000000ff */
[----:B------:R-:W-:Y:S01]  /*166a0*/  MOV R239, R85 ;  /* 0x0000005500ef7202 */ /* 0x000fe20000000f00 */
[----:B------:R-:W-:Y:S01]  /*166b0*/  STS.128 [R3], R64 ;  /* 0x0000004003007388 */ /* 0x000fe20000000c00 */
[----:B------:R-:W-:Y:S02]  /*166c0*/  F2FP.F16.F32.PACK_AB R88, R232, R88 ;  /* 0x00000058e858723e */ /* 0x000fe400000000ff */
[----:B------:R-:W-:Y:S01]  /*166d0*/  F2FP.F16.F32.PACK_AB R85, R186, R231 ;  /* 0x000000e7ba55723e */ /* 0x000fe200000000ff */
[----:B------:R-:W-:Y:S01]  /*166e0*/  STS.128 [R3+0x400], R68 ;  /* 0x0004004403007388 */ /* 0x000fe20000000c00 */
[----:B------:R-:W-:-:S02]  /*166f0*/  F2FP.F16.F32.PACK_AB R89, R187, R185 ;  /* 0x000000b9bb59723e */ /* 0x000fc400000000ff */
[----:B------:R-:W-:Y:S01]  /*16700*/  F2FP.F16.F32.PACK_AB R86, R190, R188 ;  /* 0x000000bcbe56723e */ /* 0x000fe200000000ff */
[----:B------:R-:W-:Y:S01]  /*16710*/  BAR.SYNC.DEFER_BLOCKING 0x0 ;  /* 0x0000000000007b1d */ /* 0x000fe20000010000 */
[----:B------:R-:W-:Y:S02]  /*16720*/  F2FP.F16.F32.PACK_AB R90, R191, R189 ;  /* 0x000000bdbf5a723e */ /* 0x000fe400000000ff */
[----:B------:R-:W-:Y:S02]  /*16730*/  F2FP.F16.F32.PACK_AB R87, R194, R192 ;  /* 0x000000c0c257723e */ /* 0x000fe400000000ff */
[----:B------:R-:W-:Y:S02]  /*16740*/  F2FP.F16.F32.PACK_AB R91, R195, R193 ;  /* 0x000000c1c35b723e */ /* 0x000fe400000000ff */
[----:B------:R-:W-:Y:S02]  /*16750*/  F2FP.F16.F32.PACK_AB R92, R103, R92 ;  /* 0x0000005c675c723e */ /* 0x000fe400000000ff */
[----:B------:R-:W-:-:S02]  /*16760*/  F2FP.F16.F32.PACK_AB R95, R82, R80 ;  /* 0x00000050525f723e */ /* 0x000fc400000000ff */
[----:B------:R-:W-:Y:S02]  /*16770*/  F2FP.F16.F32.PACK_AB R103, R83, R81 ;  /* 0x000000515367723e */ /* 0x000fe400000000ff */
[----:B------:R-:W-:Y:S02]  /*16780*/  MOV R108, R101 ;  /* 0x00000065006c7202 */ /* 0x000fe40000000f00 */
[----:B------:R-:W-:Y:S02]  /*16790*/  F2FP.F16.F32.PACK_AB R100, R230, R100 ;  /* 0x00000064e664723e */ /* 0x000fe400000000ff */
[----:B------:R-:W-:Y:S02]  /*167a0*/  F2FP.F16.F32.PACK_AB R93, R182, R229 ;  /* 0x000000e5b65d723e */ /* 0x000fe400000000ff */
[----:B------:R-:W-:Y:S02]  /*167b0*/  F2FP.F16.F32.PACK_AB R101, R167, R183 ;  /* 0x000000b7a765723e */ /* 0x000fe400000000ff */
[----:B------:R-:W-:-:S02]  /*167c0*/  F2FP.F16.F32.PACK_AB R94, R139, R166 ;  /* 0x000000a68b5e723e */ /* 0x000fc400000000ff */
[----:B------:R-:W-:Y:S01]  /*167d0*/  F2FP.F16.F32.PACK_AB R102, R133, R140 ;  /* 0x0000008c8566723e */ /* 0x000fe200000000ff */
[----:B------:R-:W5:Y:S01]  /*167e0*/  LDS.128 R68, [R208] ;  /* 0x00000000d0447984 */ /* 0x000f620000000c00 */
[----:B------:R-:W-:Y:S02]  /*167f0*/  F2FP.F16.F32.PACK_AB R104, R228, R104 ;  /* 0x00000068e468723e */ /* 0x000fe400000000ff */
[----:B------:R-:W-:Y:S01]  /*16800*/  F2FP.F16.F32.PACK_AB R106, R132, R138 ;  /* 0x0000008a846a723e */ /* 0x000fe200000000ff */
[----:B------:R-:W-:Y:S01]  /*16810*/  LDS.128 R64, [R208+0x800] ;  /* 0x00080000d0407984 */ /* 0x000fe20000000c00 */
[----:B------:R-:W-:Y:S01]  /*16820*/  F2FP.F16.F32.PACK_AB R108, R226, R108 ;  /* 0x0000006ce26c723e */ /* 0x000fe200000000ff */
[----:B------:R-:W1:Y:S01]  /*16830*/  LDC.64 R132, c[0x0][0x3e0] ;  /* 0x0000f800ff847b82 */ /* 0x000e620000000a00 */
[----:B------:R-:W-:-:S07]  /*16840*/  F2FP.F16.F32.PACK_AB R110, R110, R136 ;  /* 0x000000886e6e723e */ /* 0x000fce00000000ff */
[----:B------:R-:W-:Y:S01]  /*16850*/  BAR.SYNC.DEFER_BLOCKING 0x0 ;  /* 0x0000000000007b1d */ /* 0x000fe20000010000 */
[----:B------:R-:W-:Y:S02]  /*16860*/  F2FP.F16.F32.PACK_AB R117, R117, R168 ;  /* 0x000000a87575723e */ /* 0x000fe400000000ff */
[----:B------:R-:W-:Y:S02]  /*16870*/  F2FP.F16.F32.PACK_AB R118, R118, R125 ;  /* 0x0000007d7676723e */ /* 0x000fe400000000ff */
[----:B------:R-:W-:Y:S02]  /*16880*/  F2FP.F16.F32.PACK_AB R125, R154, R221 ;  /* 0x000000dd9a7d723e */ /* 0x000fe400000000ff */
[----:B------:R-:W-:Y:S02]  /*16890*/  F2FP.F16.F32.PACK_AB R126, R126, R153 ;  /* 0x000000997e7e723e */ /* 0x000fe400000000ff */
[----:B------:R-:W-:Y:S02]  /*168a0*/  F2FP.F16.F32.PACK_AB R127, R18, R127 ;  /* 0x0000007f127f723e */ /* 0x000fe400000000ff */
[----:B------:R-:W-:-:S02]  /*168b0*/  F2FP.F16.F32.PACK_AB R121, R121, R220 ;  /* 0x000000dc7979723e */ /* 0x000fc400000000ff */
[----:B------:R-:W-:Y:S02]  /*168c0*/  F2FP.F16.F32.PACK_AB R122, R122, R152 ;  /* 0x000000987a7a723e */ /* 0x000fe400000000ff */
[----:B------:R-:W-:Y:S02]  /*168d0*/  F2FP.F16.F32.PACK_AB R123, R19, R123 ;  /* 0x0000007b137b723e */ /* 0x000fe400000000ff */
[----:B------:R-:W0:Y:S01]  /*168e0*/  LDC.64 R18, c[0x0][0x398] ;  /* 0x0000e600ff127b82 */ /* 0x000e220000000a00 */
[----:B------:R-:W-:Y:S04]  /*168f0*/  STS.128 [R3], R72 ;  /* 0x0000004803007388 */ /* 0x000fe80000000c00 */
[----:B------:R-:W-:Y:S03]  /*16900*/  STS.128 [R3+0x400], R76 ;  /* 0x0004004c03007388 */ /* 0x000fe60000000c00 */
[----:B------:R-:W-:Y:S06]  /*16910*/  BAR.SYNC.DEFER_BLOCKING 0x0 ;  /* 0x0000000000007b1d */ /* 0x000fec0000010000 */
[----:B------:R-:W0:Y:S04]  /*16920*/  LDS.128 R76, [R208] ;  /* 0x00000000d04c7984 */ /* 0x000e280000000c00 */
[----:B------:R-:W-:Y:S01]  /*16930*/  LDS.128 R72, [R208+0x800] ;  /* 0x00080000d0487984 */ /* 0x000fe20000000c00 */
[----:B------:R-:W-:Y:S06]  /*16940*/  BAR.SYNC.DEFER_BLOCKING 0x0 ;  /* 0x0000000000007b1d */ /* 0x000fec0000010000 */
[----:B------:R-:W-:Y:S04]  /*16950*/  STS.128 [R3], R84 ;  /* 0x0000005403007388 */ /* 0x000fe80000000c00 */
[----:B------:R1:W-:Y:S01]  /*16960*/  STS.128 [R3+0x400], R88 ;  /* 0x0004005803007388 */ /* 0x0003e20000000c00 */
[----:B------:R-:W-:Y:S01]  /*16970*/  BAR.SYNC.DEFER_BLOCKING 0x0 ;  /* 0x0000000000007b1d */ /* 0x000fe20000010000 */
[----:B-1----:R-:W-:Y:S01]  /*16980*/  F2FP.F16.F32.PACK_AB R88, R237, R239 ;  /* 0x000000efed58723e */ /* 0x002fe200000000ff */
[----:B------:R-:W-:Y:S01]  /*16990*/  IMAD.MOV.U32 R239, RZ, RZ, R107 ;  /* 0x000000ffffef7224 */ /* 0x000fe200078e006b */
[----:B------:R-:W-:-:S02]  /*169a0*/  F2FP.F16.F32.PACK_AB R91, R98, R96 ;  /* 0x00000060625b723e */ /* 0x000fc400000000ff */
[----:B------:R-:W-:Y:S02]  /*169b0*/  F2FP.F16.F32.PACK_AB R107, R99, R97 ;  /* 0x00000061636b723e */ /* 0x000fe400000000ff */
[----:B------:R-:W-:Y:S02]  /*169c0*/  MOV R237, R105 ;  /* 0x0000006900ed7202 */ /* 0x000fe40000000f00 */
[----:B------:R-:W-:Y:S02]  /*169d0*/  F2FP.F16.F32.PACK_AB R89, R180, R227 ;  /* 0x000000e3b459723e */ /* 0x000fe400000000ff */
[----:B------:R-:W-:Y:S01]  /*169e0*/  F2FP.F16.F32.PACK_AB R105, R165, R181 ;  /* 0x000000b5a569723e */ /* 0x000fe200000000ff */
[----:B------:R-:W1:Y:S01]  /*169f0*/  LDS.128 R84, [R208] ;  /* 0x00000000d0547984 */ /* 0x000e620000000c00 */
[----:B------:R-:W-:Y:S02]  /*16a00*/  F2FP.F16.F32.PACK_AB R90, R137, R164 ;  /* 0x000000a4895a723e */ /* 0x000fe400000000ff */
[----:B------:R-:W-:Y:S01]  /*16a10*/  F2FP.F16.F32.PACK_AB R116, R116, R239 ;  /* 0x000000ef7474723e */ /* 0x000fe200000000ff */
[----:B------:R-:W-:Y:S01]  /*16a20*/  LDS.128 R80, [R208+0x800] ;  /* 0x00080000d0507984 */ /* 0x000fe20000000c00 */
[----:B------:R-:W-:Y:S01]  /*16a30*/  MOV R239, R238 ;  /* 0x000000ee00ef7202 */ /* 0x000fe20000000f00 */
[----:B------:R-:W-:Y:S01]  /*16a40*/  IMAD.MOV.U32 R238, RZ, RZ, R196 ;  /* 0x000000ffffee7224 */ /* 0x000fe200078e00c4 */
[----:B------:R-:W-:Y:S06]  /*16a50*/  BAR.SYNC.DEFER_BLOCKING 0x0 ;  /* 0x0000000000007b1d */ /* 0x000fec0000010000 */
[----:B------:R-:W0:Y:S01]  /*16a60*/  S2R R196, SR_CTAID.X ;  /* 0x0000000000c47919 */ /* 0x000e220000002500 */
[----:B------:R-:W-:Y:S04]  /*16a70*/  STS.128 [R3], R92 ;  /* 0x0000005c03007388 */ /* 0x000fe80000000c00 */
[----:B------:R0:W-:Y:S01]  /*16a80*/  STS.128 [R3+0x400], R100 ;  /* 0x0004006403007388 */ /* 0x0001e20000000c00 */
[----:B------:R-:W-:Y:S01]  /*16a90*/  BAR.SYNC.DEFER_BLOCKING 0x0 ;  /* 0x0000000000007b1d */ /* 0x000fe20000010000 */
[----:B0-----:R-:W-:Y:S01]  /*16aa0*/  IMAD.SHL.U32 R196, R196, 0x40, RZ ;  /* 0x00000040c4c47824 */ /* 0x001fe200078e00ff */
[----:B------:R-:W-:Y:S01]  /*16ab0*/  F2FP.F16.F32.PACK_AB R100, R233, R235 ;  /* 0x000000ebe964723e */ /* 0x000fe200000000ff */
[----:B------:R-:W-:Y:S01]  /*16ac0*/  IMAD.MOV.U32 R233, RZ, RZ, R111 ;  /* 0x000000ffffe97224 */ /* 0x000fe200078e006f */
[----:B------:R-:W-:Y:S01]  /*16ad0*/  F2FP.F16.F32.PACK_AB R101, R169, R225 ;  /* 0x000000e1a965723e */ /* 0x000fe200000000ff */
[----:B------:R-:W-:Y:S01]  /*16ae0*/  IMAD.MOV.U32 R235, RZ, RZ, R109 ;  /* 0x000000ffffeb7224 */ /* 0x000fe200078e006d */
[----:B------:R-:W-:-:S02]  /*16af0*/  F2FP.F16.F32.PACK_AB R109, R156, R170 ;  /* 0x000000aa9c6d723e */ /* 0x000fc400000000ff */
[----:B------:R-:W-:Y:S02]  /*16b00*/  F2FP.F16.F32.PACK_AB R102, R135, R155 ;  /* 0x0000009b8766723e */ /* 0x000fe400000000ff */
[----:B------:R-:W-:Y:S02]  /*16b10*/  F2FP.F16.F32.PACK_AB R103, R114, R112 ;  /* 0x000000707267723e */ /* 0x000fe400000000ff */
[----:B------:R-:W-:Y:S01]  /*16b20*/  F2FP.F16.F32.PACK_AB R111, R115, R113 ;  /* 0x00000071736f723e */ /* 0x000fe200000000ff */
[----:B------:R-:W0:Y:S01]  /*16b30*/  LDS.128 R96, [R208] ;  /* 0x00000000d0607984 */ /* 0x000e220000000c00 */
[----:B------:R-:W-:Y:S02]  /*16b40*/  F2FP.F16.F32.PACK_AB R114, R119, R124 ;  /* 0x0000007c7772723e */ /* 0x000fe400000000ff */
[----:B------:R-:W-:Y:S01]  /*16b50*/  F2FP.F16.F32.PACK_AB R112, R242, R237 ;  /* 0x000000edf270723e */ /* 0x000fe200000000ff */
[----:B------:R-:W-:Y:S01]  /*16b60*/  LDS.128 R92, [R208+0x800] ;  /* 0x00080000d05c7984 */ /* 0x000fe20000000c00 */
[----:B------:R-:W-:-:S02]  /*16b70*/  F2FP.F16.F32.PACK_AB R113, R120, R224 ;  /* 0x000000e07871723e */ /* 0x000fc400000000ff */
[----:B------:R-:W-:Y:S01]  /*16b80*/  F2FP.F16.F32.PACK_AB R115, R130, R128 ;  /* 0x000000808273723e */ /* 0x000fe200000000ff */
[----:B------:R-:W-:Y:S01]  /*16b90*/  BAR.SYNC.DEFER_BLOCKING 0x0 ;  /* 0x0000000000007b1d */ /* 0x000fe20000010000 */
[----:B------:R-:W-:Y:S02]  /*16ba0*/  F2FP.F16.F32.PACK_AB R119, R131, R129 ;  /* 0x000000818377723e */ /* 0x000fe400000000ff */
[----:B------:R-:W-:Y:S01]  /*16bb0*/  F2FP.F16.F32.PACK_AB R124, R223, R233 ;  /* 0x000000e9df7c723e */ /* 0x000fe200000000ff */
[----:B------:R-:W-:Y:S01]  /*16bc0*/  IMAD.MOV.U32 R233, RZ, RZ, R234 ;  /* 0x000000ffffe97224 */ /* 0x000fe200078e00ea */
[----:B------:R-:W-:Y:S02]  /*16bd0*/  F2FP.F16.F32.PACK_AB R128, R219, R239 ;  /* 0x000000efdb80723e */ /* 0x000fe400000000ff */
[----:B------:R-:W-:Y:S01]  /*16be0*/  F2FP.F16.F32.PACK_AB R120, R222, R235 ;  /* 0x000000ebde78723e */ /* 0x000fe200000000ff */
[----:B------:R-:W0:Y:S01]  /*16bf0*/  S2R R234, SR_CTAID.Y ;  /* 0x0000000000ea7919 */ /* 0x000e220000002600 */
[----:B------:R-:W-:-:S02]  /*16c00*/  F2FP.F16.F32.PACK_AB R136, R39, R233 ;  /* 0x000000e92788723e */ /* 0x000fc400000000ff */
[----:B------:R-:W-:Y:S01]  /*16c10*/  F2FP.F16.F32.PACK_AB R131, R34, R32 ;  /* 0x000000202283723e */ /* 0x000fe200000000ff */
[----:B------:R-:W2:Y:S01]  /*16c20*/  LDL.LU R239, [R1] ;  /* 0x0000000001ef7983 */ /* 0x000ea20000300800 */
[----:B------:R-:W-:Y:S02]  /*16c30*/  F2FP.F16.F32.PACK_AB R135, R35, R33 ;  /* 0x000000212387723e */ /* 0x000fe400000000ff */
[----:B------:R-:W-:Y:S01]  /*16c40*/  F2FP.F16.F32.PACK_AB R130, R134, R149 ;  /* 0x000000958682723e */ /* 0x000fe200000000ff */
[----:B------:R-:W1:Y:S01]  /*16c50*/  S2R R235, SR_TID.X ;  /* 0x0000000000eb7919 */ /* 0x000e620000002100 */
[----:B------:R-:W-:Y:S02]  /*16c60*/  F2FP.F16.F32.PACK_AB R129, R151, R217 ;  /* 0x000000d99781723e */ /* 0x000fe400000000ff */
[----:B------:R-:W-:Y:S02]  /*16c70*/  F2FP.F16.F32.PACK_AB R134, R31, R148 ;  /* 0x000000941f86723e */ /* 0x000fe400000000ff */
[----:B------:R-:W-:Y:S01]  /*16c80*/  F2FP.F16.F32.PACK_AB R137, R43, R41 ;  /* 0x000000292b89723e */ /* 0x000fe200000000ff */
[----:B------:R-:W3:Y:S01]  /*16c90*/  LDC R31, c[0x0][0x3e8] ;  /* 0x0000fa00ff1f7b82 */ /* 0x000ee20000000800 */
[----:B------:R-:W-:Y:S04]  /*16ca0*/  STS.128 [R3], R88 ;  /* 0x0000005803007388 */ /* 0x000fe80000000c00 */
[----:B------:R-:W-:Y:S03]  /*16cb0*/  STS.128 [R3+0x400], R104 ;  /* 0x0004006803007388 */ /* 0x000fe60000000c00 */
[----:B------:R-:W-:Y:S01]  /*16cc0*/  BAR.SYNC.DEFER_BLOCKING 0x0 ;  /* 0x0000000000007b1d */ /* 0x000fe20000010000 */
[----:B0-----:R-:W-:Y:S01]  /*16cd0*/  IMAD R141, R234, R132, RZ ;  /* 0x00000084ea8d7224 */ /* 0x001fe200078e02ff */
[----:B------:R-:W-:-:S04]  /*16ce0*/  F2FP.F16.F32.PACK_AB R132, R218, R236 ;  /* 0x000000ecda84723e */ /* 0x000fc800000000ff */
[----:B------:R-:W4:Y:S01]  /*16cf0*/  LDL.LU R236, [R1+0x4] ;  /* 0x0000040001ec7983 */ /* 0x000f220000300800 */
[----:B-1----:R-:W-:-:S05]  /*16d00*/  LOP3.LUT R196, R196, 0x3f, R235, 0xf8, !PT ;  /* 0x0000003fc4c47812 */ /* 0x002fca00078ef8eb */
[----:B------:R-:W-:Y:S01]  /*16d10*/  IMAD R142, R196, R133, RZ ;  /* 0x00000085c48e7224 */ /* 0x000fe200078e02ff */
[----:B------:R-:W-:Y:S01]  /*16d20*/  F2FP.F16.F32.PACK_AB R133, R150, R184 ;  /* 0x000000b89685723e */ /* 0x000fe200000000ff */
[----:B------:R-:W0:Y:S02]  /*16d30*/  LDS.128 R104, [R208] ;  /* 0x00000000d0687984 */ /* 0x000e240000000c00 */
[----:B------:R-:W-:Y:S02]  /*16d40*/  IMAD.SHL.U32 R140, R142, 0x2, RZ ;  /* 0x000000028e8c7824 */ /* 0x000fe400078e00ff */
[----:B------:R-:W-:Y:S01]  /*16d50*/  LDS.128 R88, [R208+0x800] ;  /* 0x00080000d0587984 */ /* 0x000fe20000000c00 */
[----:B------:R-:W-:Y:S06]  /*16d60*/  BAR.SYNC.DEFER_BLOCKING 0x0 ;  /* 0x0000000000007b1d */ /* 0x000fec0000010000 */
[----:B------:R-:W-:Y:S04]  /*16d70*/  STS.128 [R3], R100 ;  /* 0x0000006403007388 */ /* 0x000fe80000000c00 */
[----:B------:R-:W-:Y:S01]  /*16d80*/  STS.128 [R3+0x400], R108 ;  /* 0x0004006c03007388 */ /* 0x000fe20000000c00 */
[----:B------:R-:W-:Y:S06]  /*16d90*/  BAR.SYNC.DEFER_BLOCKING 0x0 ;  /* 0x0000000000007b1d */ /* 0x000fec0000010000 */
[----:B------:R-:W1:Y:S04]  /*16da0*/  LDS.128 R108, [R208] ;  /* 0x00000000d06c7984 */ /* 0x000e680000000c00 */
[----:B------:R-:W-:Y:S01]  /*16db0*/  LDS.128 R100, [R208+0x800] ;  /* 0x00080000d0647984 */ /* 0x000fe20000000c00 */
[----:B------:R-:W-:Y:S06]  /*16dc0*/  BAR.SYNC.DEFER_BLOCKING 0x0 ;  /* 0x0000000000007b1d */ /* 0x000fec0000010000 */
[----:B------:R-:W-:Y:S04]  /*16dd0*/  STS.128 [R3], R112 ;  /* 0x0000007003007388 */ /* 0x000fe80000000c00 */
[----:B------:R-:W-:Y:S01]  /*16de0*/  STS.128 [R3+0x400], R116 ;  /* 0x0004007403007388 */ /* 0x000fe20000000c00 */
[----:B------:R-:W-:Y:S06]  /*16df0*/  BAR.SYNC.DEFER_BLOCKING 0x0 ;  /* 0x0000000000007b1d */ /* 0x000fec0000010000 */
[----:B------:R-:W0:Y:S04]  /*16e00*/  LDS.128 R116, [R208] ;  /* 0x00000000d0747984 */ /* 0x000e280000000c00 */
[----:B------:R-:W-:Y:S01]  /*16e10*/  LDS.128 R112, [R208+0x800] ;  /* 0x00080000d0707984 */ /* 0x000fe20000000c00 */
[----:B------:R-:W-:Y:S06]  /*16e20*/  BAR.SYNC.DEFER_BLOCKING 0x0 ;  /* 0x0000000000007b1d */ /* 0x000fec0000010000 */
[----:B------:R1:W-:Y:S04]  /*16e30*/  STS.128 [R3], R124 ;  /* 0x0000007c03007388 */ /* 0x0003e80000000c00 */
[----:B------:R-:W-:Y:S01]  /*16e40*/  STS.128 [R3+0x400], R120 ;  /* 0x0004007803007388 */ /* 0x000fe20000000c00 */
[----:B------:R-:W-:Y:S01]  /*16e50*/  BAR.SYNC.DEFER_BLOCKING 0x0 ;  /* 0x0000000000007b1d */ /* 0x000fe20000010000 */
[----:B-1----:R-:W-:-:S05]  /*16e60*/  F2FP.F16.F32.PACK_AB R124, R38, R238 ;  /* 0x000000ee267c723e */ /* 0x002fca00000000ff */
[----:B------:R-:W5:Y:S01]  /*16e70*/  LDL.LU R238, [R1+0x8] ;  /* 0x0000080001ee7983 */ /* 0x000f620000300800 */
[----:B------:R-:W-:-:S03]  /*16e80*/  SHF.L.U32 R125, R141, 0x1, RZ ;  /* 0x000000018d7d7819 */ /* 0x000fc600000006ff */
[----:B------:R-:W5:Y:S01]  /*16e90*/  LDL.LU R233, [R1+0xc] ;  /* 0x00000c0001e97983 */ /* 0x000f620000300800 */
[----:B------:R-:W-:-:S03]  /*16ea0*/  IADD3 R140, P0, P1, R140, R18, R125 ;  /* 0x000000128c8c7210 */ /* 0x000fc6000791e07d */
[----:B------:R-:W1:Y:S04]  /*16eb0*/  LDS.128 R32, [R208] ;  /* 0x00000000d0207984 */ /* 0x000e680000000c00 */
[----:B------:R-:W-:Y:S01]  /*16ec0*/  LDS.128 R120, [R208+0x800] ;  /* 0x00080000d0787984 */ /* 0x000fe20000000c00 */
[----:B------:R-:W-:Y:S06]  /*16ed0*/  BAR.SYNC.DEFER_BLOCKING 0x0 ;  /* 0x0000000000007b1d */ /* 0x000fec0000010000 */
[----:B------:R0:W-:Y:S04]  /*16ee0*/  STS.128 [R3], R128 ;  /* 0x0000008003007388 */ /* 0x0001e80000000c00 */
[----:B------:R-:W-:Y:S01]  /*16ef0*/  STS.128 [R3+0x400], R132 ;  /* 0x0004008403007388 */ /* 0x000fe20000000c00 */
[----:B------:R-:W-:Y:S01]  /*16f00*/  F2FP.F16.F32.PACK_AB R125, R42, R40 ;  /* 0x000000282a7d723e */ /* 0x000fe200000000ff */
[----:B------:R-:W-:Y:S01]  /*16f10*/  BAR.SYNC.DEFER_BLOCKING 0x0 ;  /* 0x0000000000007b1d */ /* 0x000fe20000010000 */
[----:B------:R-:W-:-:S02]  /*16f20*/  F2FP.F16.F32.PACK_AB R126, R46, R44 ;  /* 0x0000002c2e7e723e */ /* 0x000fc400000000ff */
[----:B------:R-:W-:-:S03]  /*16f30*/  F2FP.F16.F32.PACK_AB R138, R47, R45 ;  /* 0x0000002d2f8a723e */ /* 0x000fc600000000ff */
[----:B------:R-:W1:Y:S04]  /*16f40*/  LDS.128 R44, [R208] ;  /* 0x00000000d02c7984 */ /* 0x000e680000000c00 */
[----:B------:R-:W-:Y:S01]  /*16f50*/  LDS.128 R40, [R208+0x800] ;  /* 0x00080000d0287984 */ /* 0x000fe20000000c00 */
[----:B------:R-:W-:Y:S01]  /*16f60*/  F2FP.F16.F32.PACK_AB R127, R50, R48 ;  /* 0x00000030327f723e */ /* 0x000fe200000000ff */
[----:B------:R-:W-:Y:S01]  /*16f70*/  BAR.SYNC.DEFER_BLOCKING 0x0 ;  /* 0x0000000000007b1d */ /* 0x000fe20000010000 */
[----:B------:R-:W-:Y:S02]  /*16f80*/  F2FP.F16.F32.PACK_AB R139, R51, R49 ;  /* 0x00000031338b723e */ /* 0x000fe400000000ff */
[----:B------:R-:W-:Y:S01]  /*16f90*/  SHF.R.U32.HI R18, RZ, 0x6, R235 ;  /* 0x00000006ff127819 */ /* 0x000fe200000116eb */
[----:B------:R-:W-:-:S03]  /*16fa0*/  IMAD.HI R38, R141, 0x2, RZ ;  /* 0x000000028d267827 */ /* 0x000fc600078e02ff */
[----:B------:R-:W-:Y:S01]  /*16fb0*/  SGXT.U32 R18, R18, 0x1 ;  /* 0x000000011212781a */ /* 0x000fe20000000000 */
[----:B------:R-:W-:Y:S01]  /*16fc0*/  IMAD.HI R142, R142, 0x2, RZ ;  /* 0x000000028e8e7827 */ /* 0x000fe200078e02ff */
[----:B------:R1:W-:Y:S04]  /*16fd0*/  STS.128 [R3], R124 ;  /* 0x0000007c03007388 */ /* 0x0003e80000000c00 */
[----:B------:R-:W-:Y:S01]  /*16fe0*/  STS.128 [R3+0x400], R136 ;  /* 0x0004008803007388 */ /* 0x000fe20000000c00 */
[----:B------:R-:W-:Y:S01]  /*16ff0*/  BAR.SYNC.DEFER_BLOCKING 0x0 ;  /* 0x0000000000007b1d */ /* 0x000fe20000010000 */
[----:B------:R-:W-:Y:S01]  /*17000*/  IADD3.X R38, PT, PT, R142, R19, R38, P0, P1 ;  /* 0x000000138e267210 */ /* 0x000fe200007e2426 */
[----:B---3--:R-:W-:Y:S01]  /*17010*/  IMAD R19, R18, R31, RZ ;  /* 0x0000001f12137224 */ /* 0x008fe200078e02ff */
[----:B------:R-:W-:-:S02]  /*17020*/  F2FP.F16.F32.PACK_AB R52, R54, R52 ;  /* 0x000000343634723e */ /* 0x000fc400000000ff */
[----:B------:R-:W-:Y:S02]  /*17030*/  F2FP.F16.F32.PACK_AB R54, R28, R16 ;  /* 0x000000101c36723e */ /* 0x000fe400000000ff */
[----:B------:R-:W-:Y:S01]  /*17040*/  LEA R28, P0, R19, R140, 0x1 ;  /* 0x0000008c131c7211 */ /* 0x000fe200078008ff */
[----:B------:R-:W-:Y:S01]  /*17050*/  IMAD R39, R31, 0x2, R19 ;  /* 0x000000021f277824 */ /* 0x000fe200078e0213 */
[----:B0-----:R-:W-:Y:S02]  /*17060*/  F2FP.F16.F32.PACK_AB R130, R29, R17 ;  /* 0x000000111d82723e */ /* 0x001fe400000000ff */
[----:B------:R-:W-:Y:S01]  /*17070*/  LEA.HI.X.SX32 R29, R19, R38, 0x1, P0 ;  /* 0x00000026131d7211 */ /* 0x000fe200000f0eff */
[----:B------:R-:W0:Y:S04]  /*17080*/  LDS.128 R48, [R208] ;  /* 0x00000000d0307984 */ /* 0x000e280000000c00 */
[----:B------:R-:W-:Y:S01]  /*17090*/  LDS.128 R16, [R208+0x800] ;  /* 0x00080000d0107984 */ /* 0x000fe20000000c00 */
[----:B------:R-:W-:-:S02]  /*170a0*/  F2FP.F16.F32.PACK_AB R128, R55, R53 ;  /* 0x000000353780723e */ /* 0x000fc400000000ff */
[----:B------:R-:W-:Y:S02]  /*170b0*/  F2FP.F16.F32.PACK_AB R53, R58, R56 ;  /* 0x000000383a35723e */ /* 0x000fe400000000ff */
[----:B------:R-:W-:Y:S02]  /*170c0*/  F2FP.F16.F32.PACK_AB R129, R59, R57 ;  /* 0x000000393b81723e */ /* 0x000fe400000000ff */
[----:B------:R-:W-:Y:S01]  /*170d0*/  F2FP.F16.F32.PACK_AB R55, R37, R30 ;  /* 0x0000001e2537723e */ /* 0x000fe200000000ff */
[----:B------:R-:W-:Y:S01]  /*170e0*/  BAR.SYNC.DEFER_BLOCKING 0x0 ;  /* 0x0000000000007b1d */ /* 0x000fe20000010000 */
[----:B------:R-:W-:Y:S01]  /*170f0*/  F2FP.F16.F32.PACK_AB R131, R2, R36 ;  /* 0x000000240283723e */ /* 0x000fe200000000ff */
[----:B------:R-:W-:Y:S01]  /*17100*/  IMAD R57, R31, 0x2, R39 ;  /* 0x000000021f397824 */ /* 0x000fe200078e0227 */
[----:B------:R-:W-:-:S04]  /*17110*/  LEA R36, P1, R39, R140, 0x1 ;  /* 0x0000008c27247211 */ /* 0x000fc800078208ff */
[----:B------:R-:W-:Y:S02]  /*17120*/  LEA.HI.X.SX32 R37, R39, R38, 0x1, P1 ;  /* 0x0000002627257211 */ /* 0x000fe400008f0eff */
[----:B------:R-:W-:Y:S02]  /*17130*/  LEA R56, P0, R57, R140, 0x1 ;  /* 0x0000008c39387211 */ /* 0x000fe400078008ff */
[----:B------:R-:W-:Y:S01]  /*17140*/  LEA R39, R31, R57, 0x1 ;  /* 0x000000391f277211 */ /* 0x000fe200078e08ff */
[----:B------:R3:W-:Y:S04]  /*17150*/  STS.128 [R3], R52 ;  /* 0x0000003403007388 */ /* 0x0007e80000000c00 */
[----:B------:R0:W-:Y:S01]  /*17160*/  STS.128 [R3+0x400], R128 ;  /* 0x0004008003007388 */ /* 0x0001e20000000c00 */
[----:B------:R-:W-:Y:S01]  /*17170*/  BAR.SYNC.DEFER_BLOCKING 0x0 ;  /* 0x0000000000007b1d */ /* 0x000fe20000010000 */
[----:B------:R-:W-:Y:S01]  /*17180*/  LEA.HI.X.SX32 R57, R57, R38, 0x1, P0 ;  /* 0x0000002639397211 */ /* 0x000fe200000f0eff */
[----:B-1----:R-:W-:Y:S01]  /*17190*/  IMAD R125, R31, 0x2, R39 ;  /* 0x000000021f7d7824 */ /* 0x002fe200078e0227 */
[----:B------:R-:W-:-:S04]  /*171a0*/  LEA R58, P0, R39, R140, 0x1 ;  /* 0x0000008c273a7211 */ /* 0x000fc800078008ff */
[----:B------:R-:W-:Y:S01]  /*171b0*/  LEA.HI.X.SX32 R59, R39, R38, 0x1, P0 ;  /* 0x00000026273b7211 */ /* 0x000fe200000f0eff */
[----:B------:R-:W-:Y:S01]  /*171c0*/  IMAD R39, R31, 0x2, R125 ;  /* 0x000000021f277824 */ /* 0x000fe200078e027d */
[----:B------:R-:W-:-:S03]  /*171d0*/  LEA R2, P0, R125, R140, 0x1 ;  /* 0x0000008c7d027211 */ /* 0x000fc600078008ff */
[----:B---3--:R-:W-:Y:S01]  /*171e0*/  IMAD R53, R31, 0x2, R39 ;  /* 0x000000021f357824 */ /* 0x008fe200078e0227 */
[----:B0-----:R-:W-:Y:S01]  /*171f0*/  LEA.HI.X.SX32 R3, R125, R38, 0x1, P0 ;  /* 0x000000267d037211 */ /* 0x001fe200000f0eff */
[----:B--2---:R0:W-:Y:S02]  /*17200*/  STG.E.U16 desc[UR8][R28.64], R239 ;  /* 0x000000ef1c007986 */ /* 0x0041e4000c101508 */
[----:B0-----:R-:W-:Y:S02]  /*17210*/  PRMT R29, R239, 0x7632, R29 ;  /* 0x00007632ef1d7816 */ /* 0x001fe4000000001d */
[----:B------:R-:W-:-:S03]  /*17220*/  LEA R28, P0, R39, R140, 0x1 ;  /* 0x0000008c271c7211 */ /* 0x000fc600078008ff */
[----:B------:R0:W-:Y:S01]  /*17230*/  STG.E.U16 desc[UR8][R36.64], R29 ;  /* 0x0000001d24007986 */ /* 0x0001e2000c101508 */
[----:B----4-:R-:W-:Y:S02]  /*17240*/  PRMT R30, R236, 0x7632, R30 ;  /* 0x00007632ec1e7816 */ /* 0x010fe4000000001e */
[----:B0-----:R-:W-:Y:S02]  /*17250*/  LEA.HI.X.SX32 R29, R39, R38, 0x1, P0 ;  /* 0x00000026271d7211 */ /* 0x001fe400000f0eff */
[----:B------:R-:W-:Y:S02]  /*17260*/  LEA R36, P0, R53, R140, 0x1 ;  /* 0x0000008c35247211 */ /* 0x000fe400078008ff */
[----:B------:R-:W-:Y:S02]  /*17270*/  LEA R39, R31, R53, 0x1 ;  /* 0x000000351f277211 */ /* 0x000fe400078e08ff */
[----:B------:R-:W-:Y:S02]  /*17280*/  LEA.HI.X.SX32 R37, R53, R38, 0x1, P0 ;  /* 0x0000002635257211 */ /* 0x000fe400000f0eff */
[----:B------:R-:W-:Y:S01]  /*17290*/  LEA R52, P0, R39, R140, 0x1 ;  /* 0x0000008c27347211 */ /* 0x000fe200078008ff */
[----:B------:R-:W-:Y:S01]  /*172a0*/  IMAD R55, R31, 0x2, R39 ;  /* 0x000000021f377824 */ /* 0x000fe200078e0227 */
[----:B------:R0:W-:Y:S02]  /*172b0*/  STG.E.U16 desc[UR8][R56.64], R236 ;  /* 0x000000ec38007986 */ /* 0x0001e4000c101508 */
[----:B------:R-:W-:Y:S01]  /*172c0*/  LEA.HI.X.SX32 R53, R39, R38, 0x1, P0 ;  /* 0x0000002627357211 */ /* 0x000fe200000f0eff */
[----:B------:R-:W-:Y:S01]  /*172d0*/  IMAD R39, R31, 0x2, R55 ;  /* 0x000000021f277824 */ /* 0x000fe200078e0237 */
[----:B------:R1:W-:Y:S01]  /*172e0*/  STG.E.U16 desc[UR8][R58.64], R30 ;  /* 0x0000001e3a007986 */ /* 0x0003e2000c101508 */
[----:B------:R-:W-:-:S04]  /*172f0*/  LEA R54, P0, R55, R140, 0x1 ;  /* 0x0000008c37367211 */ /* 0x000fc800078008ff */
[----:B------:R-:W-:Y:S01]  /*17300*/  LEA.HI.X.SX32 R55, R55, R38, 0x1, P0 ;  /* 0x0000002637377211 */ /* 0x000fe200000f0eff */
[----:B0-----:R-:W-:Y:S01]  /*17310*/  IMAD R57, R31, 0x2, R39 ;  /* 0x000000021f397824 */ /* 0x001fe200078e0227 */
[----:B-1----:R-:W-:Y:S01]  /*17320*/  PRMT R30, R200, 0x7632, R30 ;  /* 0x00007632c81e7816 */ /* 0x002fe2000000001e */
[----:B-----5:R0:W-:Y:S02]  /*17330*/  STG.E.U16 desc[UR8][R2.64], R238 ;  /* 0x000000ee02007986 */ /* 0x0201e4000c101508 */
[----:B0-----:R-:W-:Y:S02]  /*17340*/  PRMT R3, R238, 0x7632, R3 ;  /* 0x00007632ee037816 */ /* 0x001fe40000000003 */
[----:B------:R-:W-:Y:S01]  /*17350*/  LEA R2, P0, R39, R140, 0x1 ;  /* 0x0000008c27027211 */ /* 0x000fe200078008ff */
[----:B------:R-:W2:Y:S04]  /*17360*/  LDL.LU R238, [R1+0xa0] ;  /* 0x0000a00001ee7983 */ /* 0x000ea80000300800 */
[----:B------:R0:W-:Y:S04]  /*17370*/  STG.E.U16 desc[UR8][R28.64], R3 ;  /* 0x000000031c007986 */ /* 0x0001e8000c101508 */
[----:B------:R-:W-:Y:S01]  /*17380*/  STG.E.U16 desc[UR8][R36.64], R233 ;  /* 0x000000e924007986 */ /* 0x000fe2000c101508 */
[----:B0-----:R-:W-:-:S02]  /*17390*/  PRMT R29, R233, 0x7632, R29 ;  /* 0x00007632e91d7816 */ /* 0x001fc4000000001d */
[----:B------:R-:W-:Y:S02]  /*173a0*/  LEA.HI.X.SX32 R3, R39, R38, 0x1, P0 ;  /* 0x0000002627037211 */ /* 0x000fe400000f0eff */
[----:B------:R-:W-:Y:S02]  /*173b0*/  LEA R28, P0, R57, R140, 0x1 ;  /* 0x0000008c391c7211 */ /* 0x000fe400078008ff */
[----:B------:R-:W-:Y:S01]  /*173c0*/  LEA R39, R31, R57, 0x1 ;  /* 0x000000391f277211 */ /* 0x000fe200078e08ff */
[----:B------:R0:W-:Y:S02]  /*173d0*/  STG.E.U16 desc[UR8][R52.64], R29 ;  /* 0x0000001d34007986 */ /* 0x0001e4000c101508 */
[----:B0-----:R-:W-:Y:S02]  /*173e0*/  LEA.HI.X.SX32 R29, R57, R38, 0x1, P0 ;  /* 0x00000026391d7211 */ /* 0x001fe400000f0eff */
[----:B------:R-:W-:Y:S01]  /*173f0*/  IMAD R57, R31, 0x2, R39 ;  /* 0x000000021f397824 */ /* 0x000fe200078e0227 */
[----:B------:R-:W-:-:S04]  /*17400*/  LEA R36, P0, R39, R140, 0x1 ;  /* 0x0000008c27247211 */ /* 0x000fc800078008ff */
[----:B------:R-:W-:Y:S01]  /*17410*/  LEA.HI.X.SX32 R37, R39, R38, 0x1, P0 ;  /* 0x0000002627257211 */ /* 0x000fe200000f0eff */
[----:B------:R-:W-:Y:S01]  /*17420*/  IMAD R39, R31, 0x2, R57 ;  /* 0x000000021f277824 */ /* 0x000fe200078e0239 */
[C---:B------:R-:W-:Y:S01]  /*17430*/  LEA R52, P0, R57.reuse, R140, 0x1 ;  /* 0x0000008c39347211 */ /* 0x040fe200078008ff */
[----:B------:R0:W-:Y:S03]  /*17440*/  STG.E.U16 desc[UR8][R54.64], R200 ;  /* 0x000000c836007986 */ /* 0x0001e6000c101508 */
[----:B------:R-:W-:Y:S02]  /*17450*/  LEA.HI.X.SX32 R53, R57, R38, 0x1, P0 ;  /* 0x0000002639357211 */ /* 0x000fe400000f0eff */
[----:B------:R-:W-:Y:S01]  /*17460*/  LEA R57, R31, R39, 0x1 ;  /* 0x000000271f397211 */ /* 0x000fe200078e08ff */
[----:B------:R1:W-:Y:S01]  /*17470*/  STG.E.U16 desc[UR8][R2.64], R30 ;  /* 0x0000001e02007986 */ /* 0x0003e2000c101508 */
[----:B0-----:R-:W-:-:S03]  /*17480*/  LEA R54, P0, R39, R140, 0x1 ;  /* 0x0000008c27367211 */ /* 0x001fc600078008ff */
[----:B------:R0:W-:Y:S01]  /*17490*/  STG.E.U16 desc[UR8][R28.64], R201 ;  /* 0x000000c91c007986 */ /* 0x0001e2000c101508 */
[----:B------:R-:W-:Y:S02]  /*174a0*/  LEA.HI.X.SX32 R55, R39, R38, 0x1, P0 ;  /* 0x0000002627377211 */ /* 0x000fe400000f0eff */
[----:B-1----:R-:W-:Y:S01]  /*174b0*/  PRMT R3, R201, 0x7632, R3 ;  /* 0x00007632c9037816 */ /* 0x002fe20000000003 */
[----:B------:R-:W-:Y:S01]  /*174c0*/  IMAD R39, R31, 0x2, R57 ;  /* 0x000000021f277824 */ /* 0x000fe200078e0239 */
[----:B------:R-:W-:-:S03]  /*174d0*/  LEA R2, P0, R57, R140, 0x1 ;  /* 0x0000008c39027211 */ /* 0x000fc600078008ff */
[----:B------:R1:W-:Y:S01]  /*174e0*/  STG.E.U16 desc[UR8][R36.64], R3 ;  /* 0x0000000324007986 */ /* 0x0003e2000c101508 */
[----:B0-----:R-:W-:-:S03]  /*174f0*/  PRMT R29, R202, 0x7632, R29 ;  /* 0x00007632ca1d7816 */ /* 0x001fc6000000001d */
[----:B------:R-:W-:Y:S04]  /*17500*/  STG.E.U16 desc[UR8][R52.64], R202 ;  /* 0x000000ca34007986 */ /* 0x000fe8000c101508 */
[----:B------:R0:W-:Y:S01]  /*17510*/  STG.E.U16 desc[UR8][R54.64], R29 ;  /* 0x0000001d36007986 */ /* 0x0001e2000c101508 */
[----:B-1----:R-:W-:Y:S01]  /*17520*/  LEA.HI.X.SX32 R3, R57, R38, 0x1, P0 ;  /* 0x0000002639037211 */ /* 0x002fe200000f0eff */
[----:B------:R-:W-:Y:S01]  /*17530*/  IMAD R57, R31, 0x2, R39 ;  /* 0x000000021f397824 */ /* 0x000fe200078e0227 */
[----:B------:R-:W-:-:S04]  /*17540*/  LEA R28, P0, R39, R140, 0x1 ;  /* 0x0000008c271c7211 */ /* 0x000fc800078008ff */
[----:B0-----:R-:W-:Y:S02]  /*17550*/  LEA.HI.X.SX32 R29, R39, R38, 0x1, P0 ;  /* 0x00000026271d7211 */ /* 0x001fe400000f0eff */
[----:B------:R-:W-:Y:S02]  /*17560*/  LEA R36, P0, R57, R140, 0x1 ;  /* 0x0000008c39247211 */ /* 0x000fe400078008ff */
[----:B------:R-:W-:Y:S02]  /*17570*/  LEA R39, R31, R57, 0x1 ;  /* 0x000000391f277211 */ /* 0x000fe400078e08ff */
[----:B------:R-:W-:Y:S02]  /*17580*/  LEA.HI.X.SX32 R37, R57, R38, 0x1, P0 ;  /* 0x0000002639257211 */ /* 0x000fe400000f0eff */
[----:B------:R-:W-:Y:S01]  /*17590*/  LEA R52, P0, R39, R140, 0x1 ;  /* 0x0000008c27347211 */ /* 0x000fe200078008ff */
[----:B------:R-:W-:Y:S01]  /*175a0*/  IMAD R57, R31, 0x2, R39 ;  /* 0x000000021f397824 */ /* 0x000fe200078e0227 */
[----:B------:R-:W-:-:S02]  /*175b0*/  PRMT R30, R203, 0x7632, R30 ;  /* 0x00007632cb1e7816 */ /* 0x000fc4000000001e */
[----:B------:R-:W-:Y:S01]  /*175c0*/  LEA.HI.X.SX32 R53, R39, R38, 0x1, P0 ;  /* 0x0000002627357211 */ /* 0x000fe200000f0eff */
[----:B------:R-:W-:Y:S01]  /*175d0*/  IMAD R39, R31, 0x2, R57 ;  /* 0x000000021f277824 */ /* 0x000fe200078e0239 */
[C---:B------:R-:W-:Y:S01]  /*175e0*/  LEA R54, P0, R57.reuse, R140, 0x1 ;  /* 0x0000008c39367211 */ /* 0x040fe200078008ff */
[----:B------:R0:W-:Y:S03]  /*175f0*/  STG.E.U16 desc[UR8][R2.64], R203 ;  /* 0x000000cb02007986 */ /* 0x0001e6000c101508 */
[----:B------:R-:W-:Y:S01]  /*17600*/  LEA.HI.X.SX32 R55, R57, R38, 0x1, P0 ;  /* 0x0000002639377211 */ /* 0x000fe200000f0eff */
[----:B------:R-:W-:Y:S01]  /*17610*/  STG.E.U16 desc[UR8][R28.64], R30 ;  /* 0x0000001e1c007986 */ /* 0x000fe2000c101508 */
[----:B------:R-:W-:-:S03]  /*17620*/  LEA R57, R31, R39, 0x1 ;  /* 0x000000271f397211 */ /* 0x000fc600078e08ff */
[----:B------:R1:W-:Y:S01]  /*17630*/  STG.E.U16 desc[UR8][R36.64], R20 ;  /* 0x0000001424007986 */ /* 0x0003e2000c101508 */
[----:B0-----:R-:W-:Y:S02]  /*17640*/  PRMT R3, R20, 0x7632, R3 ;  /* 0x0000763214037816 */ /* 0x001fe40000000003 */
[----:B------:R-:W-:-:S03]  /*17650*/  LEA R2, P0, R39, R140, 0x1 ;  /* 0x0000008c27027211 */ /* 0x000fc600078008ff */
[----:B------:R0:W-:Y:S01]  /*17660*/  STG.E.U16 desc[UR8][R52.64], R3 ;  /* 0x0000000334007986 */ /* 0x0001e2000c101508 */
[----:B-1----:R-:W-:Y:S01]  /*17670*/  IMAD R37, R31, 0x2, R57 ;  /* 0x000000021f257824 */ /* 0x002fe200078e0239 */
[----:B0-----:R-:W-:Y:S02]  /*17680*/  LEA.HI.X.SX32 R3, R39, R38, 0x1, P0 ;  /* 0x0000002627037211 */ /* 0x001fe400000f0eff */
[----:B------:R-:W-:Y:S01]  /*17690*/  LEA R28, P0, R57, R140, 0x1 ;  /* 0x0000008c391c7211 */ /* 0x000fe200078008ff */
[----:B------:R-:W-:-:S03]  /*176a0*/  IMAD R39, R31, 0x2, R37 ;  /* 0x000000021f277824 */ /* 0x000fc600078e0225 */
[----:B------:R-:W-:Y:S02]  /*176b0*/  LEA.HI.X.SX32 R29, R57, R38, 0x1, P0 ;  /* 0x00000026391d7211 */ /* 0x000fe400000f0eff */
[----:B------:R-:W-:Y:S02]  /*176c0*/  LEA R36, P0, R37, R140, 0x1 ;  /* 0x0000008c25247211 */ /* 0x000fe400078008ff */
[----:B------:R-:W-:Y:S02]  /*176d0*/  LEA R57, R31, R39, 0x1 ;  /* 0x000000271f397211 */ /* 0x000fe400078e08ff */
[----:B------:R-:W-:Y:S02]  /*176e0*/  LEA.HI.X.SX32 R37, R37, R38, 0x1, P0 ;  /* 0x0000002625257211 */ /* 0x000fe400000f0eff */
[----:B------:R-:W-:Y:S02]  /*176f0*/  LEA R52, P0, R39, R140, 0x1 ;  /* 0x0000008c27347211 */ /* 0x000fe400078008ff */
[----:B------:R-:W-:-:S02]  /*17700*/  PRMT R30, R21, 0x7632, R30 ;  /* 0x00007632151e7816 */ /* 0x000fc4000000001e */
[----:B------:R-:W-:Y:S01]  /*17710*/  LEA.HI.X.SX32 R53, R39, R38, 0x1, P0 ;  /* 0x0000002627357211 */ /* 0x000fe200000f0eff */
[----:B------:R-:W-:Y:S01]  /*17720*/  IMAD R39, R31, 0x2, R57 ;  /* 0x000000021f277824 */ /* 0x000fe200078e0239 */
[C---:B------:R-:W-:Y:S01]  /*17730*/  LEA R20, P0, R57.reuse, R140, 0x1 ;  /* 0x0000008c39147211 */ /* 0x040fe200078008ff */
[----:B------:R0:W-:Y:S04]  /*17740*/  STG.E.U16 desc[UR8][R54.64], R21 ;  /* 0x0000001536007986 */ /* 0x0001e8000c101508 */
[----:B------:R1:W-:Y:S04]  /*17750*/  STG.E.U16 desc[UR8][R2.64], R30 ;  /* 0x0000001e02007986 */ /* 0x0003e8000c101508 */
[----:B------:R3:W-:Y:S01]  /*17760*/  STG.E.U16 desc[UR8][R28.64], R22 ;  /* 0x000000161c007986 */ /* 0x0007e2000c101508 */
[----:B0-----:R-:W-:-:S02]  /*17770*/  LEA.HI.X.SX32 R21, R57, R38, 0x1, P0 ;  /* 0x0000002639157211 */ /* 0x001fc400000f0eff */
[----:B-1----:R-:W-:Y:S02]  /*17780*/  PRMT R3, R22, 0x7632, R3 ;  /* 0x0000763216037816 */ /* 0x002fe40000000003 */
[----:B------:R-:W-:Y:S01]  /*17790*/  LEA R2, P0, R39, R140, 0x1 ;  /* 0x0000008c27027211 */ /* 0x000fe200078008ff */
[----:B---3--:R-:W-:Y:S02]  /*177a0*/  IMAD R29, R31, 0x2, R39 ;  /* 0x000000021f1d7824 */ /* 0x008fe400078e0227 */
[----:B------:R0:W-:Y:S01]  /*177b0*/  STG.E.U16 desc[UR8][R36.64], R3 ;  /* 0x0000000324007986 */ /* 0x0001e2000c101508 */
[----:B------:R-:W-:Y:S02]  /*177c0*/  PRMT R30, R23, 0x7632, R30 ;  /* 0x00007632171e7816 */ /* 0x000fe4000000001e */
[----:B0-----:R-:W-:Y:S02]  /*177d0*/  LEA.HI.X.SX32 R3, R39, R38, 0x1, P0 ;  /* 0x0000002627037211 */ /* 0x001fe400000f0eff */
[----:B------:R-:W-:-:S02]  /*177e0*/  LEA R28, P0, R29, R140, 0x1 ;  /* 0x0000008c1d1c7211 */ /* 0x000fc400078008ff */
[----:B------:R-:W-:Y:S02]  /*177f0*/  LEA R39, R31, R29, 0x1 ;  /* 0x0000001d1f277211 */ /* 0x000fe400078e08ff */
[----:B------:R-:W-:Y:S02]  /*17800*/  LEA.HI.X.SX32 R29, R29, R38, 0x1, P0 ;  /* 0x000000261d1d7211 */ /* 0x000fe400000f0eff */
[----:B------:R-:W-:Y:S01]  /*17810*/  LEA R36, P0, R39, R140, 0x1 ;  /* 0x0000008c27247211 */ /* 0x000fe200078008ff */
[----:B------:R-:W-:Y:S01]  /*17820*/  IMAD R55, R31, 0x2, R39 ;  /* 0x000000021f377824 */ /* 0x000fe200078e0227 */
[----:B------:R0:W-:Y:S02]  /*17830*/  STG.E.U16 desc[UR8][R52.64], R23 ;  /* 0x0000001734007986 */ /* 0x0001e4000c101508 */
[----:B------:R-:W-:Y:S01]  /*17840*/  LEA.HI.X.SX32 R37, R39, R38, 0x1, P0 ;  /* 0x0000002627257211 */ /* 0x000fe200000f0eff */
[----:B------:R-:W-:Y:S01]  /*17850*/  IMAD R39, R31, 0x2, R55 ;  /* 0x000000021f277824 */ /* 0x000fe200078e0237 */
[C---:B------:R-:W-:Y:S01]  /*17860*/  LEA R22, P0, R55.reuse, R140, 0x1 ;  /* 0x0000008c37167211 */ /* 0x040fe200078008ff */
[----:B------:R1:W-:Y:S04]  /*17870*/  STG.E.U16 desc[UR8][R20.64], R30 ;  /* 0x0000001e14007986 */ /* 0x0003e8000c101508 */
[----:B------:R3:W-:Y:S01]  /*17880*/  STG.E.U16 desc[UR8][R2.64], R8 ;  /* 0x0000000802007986 */ /* 0x0007e2000c101508 */
[----:B0-----:R-:W-:-:S02]  /*17890*/  LEA.HI.X.SX32 R23, R55, R38, 0x1, P0 ;  /* 0x0000002637177211 */ /* 0x001fc400000f0eff */
[----:B-1----:R-:W-:Y:S02]  /*178a0*/  PRMT R21, R8, 0x7632, R21 ;  /* 0x0000763208157816 */ /* 0x002fe40000000015 */
[----:B------:R-:W-:Y:S02]  /*178b0*/  LEA R20, P0, R39, R140, 0x1 ;  /* 0x0000008c27147211 */ /* 0x000fe400078008ff */
[----:B---3--:R-:W-:Y:S01]  /*178c0*/  LEA R3, R31, R39, 0x1 ;  /* 0x000000271f037211 */ /* 0x008fe200078e08ff */
[----:B------:R0:W-:Y:S04]  /*178d0*/  STG.E.U16 desc[UR8][R28.64], R21 ;  /* 0x000000151c007986 */ /* 0x0001e8000c101508 */
[----:B------:R1:W-:Y:S01]  /*178e0*/  STG.E.U16 desc[UR8][R36.64], R9 ;  /* 0x0000000924007986 */ /* 0x0003e2000c101508 */
[----:B0-----:R-:W-:Y:S01]  /*178f0*/  LEA.HI.X.SX32 R21, R39, R38, 0x1, P0 ;  /* 0x0000002627157211 */ /* 0x001fe200000f0eff */
[----:B------:R-:W-:Y:S01]  /*17900*/  IMAD R39, R31, 0x2, R3 ;  /* 0x000000021f277824 */ /* 0x000fe200078e0203 */
[----:B------:R-:W-:-:S02]  /*17910*/  LEA R2, P0, R3, R140, 0x1 ;  /* 0x0000008c03027211 */ /* 0x000fc400078008ff */
[----:B------:R-:W-:Y:S01]  /*17920*/  PRMT R29, R9, 0x7632, R29 ;  /* 0x00007632091d7816 */ /* 0x000fe2000000001d */
[----:B------:R-:W-:Y:S01]  /*17930*/  IMAD R53, R31, 0x2, R39 ;  /* 0x000000021f357824 */ /* 0x000fe200078e0227 */
[----:B------:R-:W-:Y:S02]  /*17940*/  LEA.HI.X.SX32 R3, R3, R38, 0x1, P0 ;  /* 0x0000002603037211 */ /* 0x000fe400000f0eff */
[----:B------:R-:W-:Y:S01]  /*17950*/  LEA R28, P0, R39, R140, 0x1 ;  /* 0x0000008c271c7211 */ /* 0x000fe200078008ff */
[----:B------:R0:W-:Y:S01]  /*17960*/  STG.E.U16 desc[UR8][R22.64], R29 ;  /* 0x0000001d16007986 */ /* 0x0001e2000c101508 */
[----:B-1----:R-:W-:-:S03]  /*17970*/  LEA R37, R31, R53, 0x1 ;  /* 0x000000351f257211 */ /* 0x002fc600078e08ff */
[----:B------:R1:W-:Y:S01]  /*17980*/  STG.E.U16 desc[UR8][R20.64], R10 ;  /* 0x0000000a14007986 */ /* 0x0003e2000c101508 */
[----:B0-----:R-:W-:Y:S02]  /*17990*/  LEA.HI.X.SX32 R29, R39, R38, 0x1, P0 ;  /* 0x00000026271d7211 */ /* 0x001fe400000f0eff */
[----:B------:R-:W-:Y:S02]  /*179a0*/  LEA R8, P0, R53, R140, 0x1 ;  /* 0x0000008c35087211 */ /* 0x000fe400078008ff */
[----:B------:R-:W-:Y:S01]  /*179b0*/  PRMT R23, R10, 0x7632, R23 ;  /* 0x000076320a177816 */ /* 0x000fe20000000017 */
[----:B-1----:R-:W-:Y:S01]  /*179c0*/  IMAD R21, R31, 0x2, R37 ;  /* 0x000000021f157824 */ /* 0x002fe200078e0225 */
[----:B------:R-:W-:Y:S02]  /*179d0*/  LEA.HI.X.SX32 R9, R53, R38, 0x1, P0 ;  /* 0x0000002635097211 */ /* 0x000fe400000f0eff */
[C---:B------:R-:W-:Y:S01]  /*179e0*/  LEA R22, P0, R37.reuse, R140, 0x1 ;  /* 0x0000008c25167211 */ /* 0x040fe200078008ff */
[----:B------:R0:W-:Y:S04]  /*179f0*/  STG.E.U16 desc[UR8][R2.64], R23 ;  /* 0x0000001702007986 */ /* 0x0001e8000c101508 */
[----:B------:R1:W-:Y:S01]  /*17a00*/  STG.E.U16 desc[UR8][R28.64], R11 ;  /* 0x0000000b1c007986 */ /* 0x0003e2000c101508 */
[----:B0-----:R-:W-:Y:S01]  /*17a10*/  LEA.HI.X.SX32 R23, R37, R38, 0x1, P0 ;  /* 0x0000002625177211 */ /* 0x001fe200000f0eff */
[----:B------:R-:W-:Y:S01]  /*17a20*/  IMAD R37, R31, 0x2, R21 ;  /* 0x000000021f257824 */ /* 0x000fe200078e0215 */
[----:B------:R-:W-:-:S02]  /*17a30*/  LEA R20, P0, R21, R140, 0x1 ;  /* 0x0000008c15147211 */ /* 0x000fc400078008ff */
[----:B------:R-:W-:Y:S02]  /*17a40*/  PRMT R3, R11, 0x7632, R3 ;  /* 0x000076320b037816 */ /* 0x000fe40000000003 */
[----:B------:R-:W-:Y:S02]  /*17a50*/  LEA.HI.X.SX32 R21, R21, R38, 0x1, P0 ;  /* 0x0000002615157211 */ /* 0x000fe400000f0eff */
[----:B------:R-:W-:Y:S02]  /*17a60*/  LEA R2, P0, R37, R140, 0x1 ;  /* 0x0000008c25027211 */ /* 0x000fe400078008ff */
[C---:B------:R-:W-:Y:S01]  /*17a70*/  LEA R39, R31.reuse, R37, 0x1 ;  /* 0x000000251f277211 */ /* 0x040fe200078e08ff */
[----:B------:R0:W-:Y:S04]  /*17a80*/  STG.E.U16 desc[UR8][R8.64], R3 ;  /* 0x0000000308007986 */ /* 0x0001e8000c101508 */
[----:B-1----:R-:W-:Y:S01]  /*17a90*/  IMAD R29, R31, 0x2, R39 ;  /* 0x000000021f1d7824 */ /* 0x002fe200078e0227 */
[----:B------:R1:W-:Y:S01]  /*17aa0*/  STG.E.U16 desc[UR8][R22.64], R60 ;  /* 0x0000003c16007986 */ /* 0x0003e2000c101508 */
[----:B0-----:R-:W-:-:S02]  /*17ab0*/  LEA.HI.X.SX32 R3, R37, R38, 0x1, P0 ;  /* 0x0000002625037211 */ /* 0x001fc400000f0eff */
[----:B------:R-:W-:Y:S02]  /*17ac0*/  LEA R10, P0, R39, R140, 0x1 ;  /* 0x0000008c270a7211 */ /* 0x000fe400078008ff */
[----:B------:R-:W-:Y:S01]  /*17ad0*/  PRMT R9, R60, 0x7632, R9 ;  /* 0x000076323c097816 */ /* 0x000fe20000000009 */
[----:B-1----:R-:W-:Y:S01]  /*17ae0*/  IMAD R23, R31, 0x2, R29 ;  /* 0x000000021f177824 */ /* 0x002fe200078e021d */
[----:B------:R-:W-:Y:S02]  /*17af0*/  LEA.HI.X.SX32 R11, R39, R38, 0x1, P0 ;  /* 0x00000026270b7211 */ /* 0x000fe400000f0eff */
[C---:B------:R-:W-:Y:S01]  /*17b00*/  LEA R8, P0, R29.reuse, R140, 0x1 ;  /* 0x0000008c1d087211 */ /* 0x040fe200078008ff */
[----:B------:R0:W-:Y:S04]  /*17b10*/  STG.E.U16 desc[UR8][R20.64], R9 ;  /* 0x0000000914007986 */ /* 0x0001e8000c101508 */
[----:B------:R-:W-:Y:S01]  /*17b20*/  STG.E.U16 desc[UR8][R2.64], R61 ;  /* 0x0000003d02007986 */ /* 0x000fe2000c101508 */
[----:B0-----:R-:W-:-:S02]  /*17b30*/  LEA.HI.X.SX32 R9, R29, R38, 0x1, P0 ;  /* 0x000000261d097211 */ /* 0x001fc400000f0eff */
[----:B------:R-:W-:Y:S02]  /*17b40*/  LEA R22, P0, R23, R140, 0x1 ;  /* 0x0000008c17167211 */ /* 0x000fe400078008ff */
[----:B------:R-:W-:Y:S02]  /*17b50*/  LEA R29, R31, R23, 0x1 ;  /* 0x000000171f1d7211 */ /* 0x000fe400078e08ff */
[----:B------:R-:W-:Y:S02]  /*17b60*/  PRMT R21, R61, 0x7632, R21 ;  /* 0x000076323d157816 */ /* 0x000fe40000000015 */
[----:B------:R-:W-:Y:S01]  /*17b70*/  LEA.HI.X.SX32 R23, R23, R38, 0x1, P0 ;  /* 0x0000002617177211 */ /* 0x000fe200000f0eff */
[----:B------:R-:W-:Y:S01]  /*17b80*/  IMAD R37, R31, 0x2, R29 ;  /* 0x000000021f257824 */ /* 0x000fe200078e021d */
        /* <DEDUP_REMOVED lines=9> */
[----:B-1----:R-:W-:Y:S01]  /*17c20*/  LEA R9, R31, R29, 0x1 ;  /* 0x0000001d1f097211 */ /* 0x002fe200078e08ff */
[----:B------:R0:W-:Y:S04]  /*17c30*/  STG.E.U16 desc[UR8][R22.64], R11 ;  /* 0x0000000b16007986 */ /* 0x0001e8000c101508 */
[----:B------:R-:W-:Y:S01]  /*17c40*/  STG.E.U16 desc[UR8][R20.64], R63 ;  /* 0x0000003f14007986 */ /* 0x000fe2000c101508 */
[----:B0-----:R-:W-:Y:S01]  /*17c50*/  LEA.HI.X.SX32 R11, R29, R38, 0x1, P0 ;  /* 0x000000261d0b7211 */ /* 0x001fe200000f0eff */
[----:B------:R-:W-:Y:S01]  /*17c60*/  IMAD R29, R31, 0x2, R9 ;  /* 0x000000021f1d7824 */ /* 0x000fe200078e0209 */
[----:B------:R-:W-:-:S02]  /*17c70*/  LEA R8, P0, R9, R140, 0x1 ;  /* 0x0000008c09087211 */ /* 0x000fc400078008ff */
[----:B------:R-:W-:Y:S01]  /*17c80*/  PRMT R23, R63, 0x7632, R23 ;  /* 0x000076323f177816 */ /* 0x000fe20000000017 */
[----:B------:R-:W-:Y:S01]  /*17c90*/  IMAD R37, R31, 0x2, R29 ;  /* 0x000000021f257824 */ /* 0x000fe200078e021d */
[----:B------:R-:W-:Y:S02]  /*17ca0*/  LEA.HI.X.SX32 R9, R9, R38, 0x1, P0 ;  /* 0x0000002609097211 */ /* 0x000fe400000f0eff */
[C---:B------:R-:W-:Y:S01]  /*17cb0*/  LEA R22, P0, R29.reuse, R140, 0x1 ;  /* 0x0000008c1d167211 */ /* 0x040fe200078008ff */
[----:B------:R0:W-:Y:S04]  /*17cc0*/  STG.E.U16 desc[UR8][R2.64], R23 ;  /* 0x0000001702007986 */ /* 0x0001e8000c101508 */
[----:B------:R1:W-:Y:S01]  /*17cd0*/  STG.E.U16 desc[UR8][R10.64], R68 ;  /* 0x000000440a007986 */ /* 0x0003e2000c101508 */
[----:B0-----:R-:W-:-:S02]  /*17ce0*/  LEA.HI.X.SX32 R23, R29, R38, 0x1, P0 ;  /* 0x000000261d177211 */ /* 0x001fc400000f0eff */
[----:B------:R-:W-:Y:S02]  /*17cf0*/  LEA R20, P0, R37, R140, 0x1 ;  /* 0x0000008c25147211 */ /* 0x000fe400078008ff */
[----:B------:R-:W-:Y:S02]  /*17d00*/  LEA R29, R31, R37, 0x1 ;  /* 0x000000251f1d7211 */ /* 0x000fe400078e08ff */
[----:B------:R-:W-:Y:S02]  /*17d10*/  PRMT R3, R68, 0x7632, R3 ;  /* 0x0000763244037816 */ /* 0x000fe40000000003 */
[----:B------:R-:W-:Y:S01]  /*17d20*/  LEA.HI.X.SX32 R21, R37, R38, 0x1, P0 ;  /* 0x0000002625157211 */ /* 0x000fe200000f0eff */
[----:B-1----:R-:W-:Y:S01]  /*17d30*/  IMAD R11, R31, 0x2, R29 ;  /* 0x000000021f0b7824 */ /* 0x002fe200078e021d */
[C---:B------:R-:W-:Y:S01]  /*17d40*/  LEA R2, P0, R29.reuse, R140, 0x1 ;  /* 0x0000008c1d027211 */ /* 0x040fe200078008ff */
[----:B------:R0:W-:Y:S04]  /*17d50*/  STG.E.U16 desc[UR8][R8.64], R3 ;  /* 0x0000000308007986 */ /* 0x0001e8000c101508 */
[----:B------:R-:W-:Y:S01]  /*17d60*/  STG.E.U16 desc[UR8][R22.64], R69 ;  /* 0x0000004516007986 */ /* 0x000fe2000c101508 */
[----:B0-----:R-:W-:Y:S01]  /*17d70*/  LEA.HI.X.SX32 R3, R29, R38, 0x1, P0 ;  /* 0x000000261d037211 */ /* 0x001fe200000f0eff */
[----:B------:R-:W-:Y:S01]  /*17d80*/  IMAD R29, R31, 0x2, R11 ;  /* 0x000000021f1d7824 */ /* 0x000fe200078e020b */
[----:B------:R-:W-:-:S02]  /*17d90*/  LEA R10, P0, R11, R140, 0x1 ;  /* 0x0000008c0b0a7211 */ /* 0x000fc400078008ff */
[----:B------:R-:W-:Y:S02]  /*17da0*/  PRMT R9, R69, 0x7632, R9 ;  /* 0x0000763245097816 */ /* 0x000fe40000000009 */
[----:B------:R-:W-:Y:S02]  /*17db0*/  LEA.HI.X.SX32 R11, R11, R38, 0x1, P0 ;  /* 0x000000260b0b7211 */ /* 0x000fe400000f0eff */
[----:B------:R-:W-:Y:S02]  /*17dc0*/  LEA R8, P0, R29, R140, 0x1 ;  /* 0x0000008c1d087211 */ /* 0x000fe400078008ff */
[----:B------:R-:W-:Y:S01]  /*17dd0*/  LEA R37, R31, R29, 0x1 ;  /* 0x0000001d1f257211 */ /* 0x000fe200078e08ff */
[----:B------:R0:W-:Y:S04]  /*17de0*/  STG.E.U16 desc[UR8][R20.64], R9 ;  /* 0x0000000914007986 */ /* 0x0001e8000c101508 */
[----:B------:R1:W-:Y:S01]  /*17df0*/  STG.E.U16 desc[UR8][R2.64], R70 ;  /* 0x0000004602007986 */ /* 0x0003e2000c101508 */
[----:B0-----:R-:W-:Y:S01]  /*17e00*/  LEA.HI.X.SX32 R9, R29, R38, 0x1, P0 ;  /* 0x000000261d097211 */ /* 0x001fe200000f0eff */
[----:B------:R-:W-:Y:S01]  /*17e10*/  IMAD R29, R31, 0x2, R37 ;  /* 0x000000021f1d7824 */ /* 0x000fe200078e0225 */
[----:B------:R-:W-:-:S02]  /*17e20*/  LEA R22, P0, R37, R140, 0x1 ;  /* 0x0000008c25167211 */ /* 0x000fc400078008ff */
[----:B------:R-:W-:Y:S01]  /*17e30*/  PRMT R21, R70, 0x7632, R21 ;  /* 0x0000763246157816 */ /* 0x000fe20000000015 */
[----:B-1----:R-:W-:Y:S01]  /*17e40*/  IMAD R3, R31, 0x2, R29 ;  /* 0x000000021f037824 */ /* 0x002fe200078e021d */
        /* <DEDUP_REMOVED lines=9> */
[----:B------:R-:W-:Y:S01]  /*17ee0*/  IMAD R37, R31, 0x2, R29 ;  /* 0x000000021f257824 */ /* 0x000fe200078e021d */
[----:B------:R-:W-:Y:S01]  /*17ef0*/  LEA R10, P0, R29, R140, 0x1 ;  /* 0x0000008c1d0a7211 */ /* 0x000fe200078008ff */
[----:B------:R0:W-:Y:S01]  /*17f00*/  STG.E.U16 desc[UR8][R22.64], R11 ;  /* 0x0000000b16007986 */ /* 0x0001e2000c101508 */
[----:B-1----:R-:W-:-:S03]  /*17f10*/  PRMT R9, R76, 0x7632, R9 ;  /* 0x000076324c097816 */ /* 0x002fc60000000009 */
[----:B------:R1:W-:Y:S04]  /*17f20*/  STG.E.U16 desc[UR8][R20.64], R76 ;  /* 0x0000004c14007986 */ /* 0x0003e8000c101508 */
[----:B------:R3:W-:Y:S01]  /*17f30*/  STG.E.U16 desc[UR8][R2.64], R9 ;  /* 0x0000000902007986 */ /* 0x0007e2000c101508 */
[----:B0-----:R-:W-:Y:S01]  /*17f40*/  LEA.HI.X.SX32 R11, R29, R38, 0x1, P0 ;  /* 0x000000261d0b7211 */ /* 0x001fe200000f0eff */
[----:B------:R-:W-:Y:S01]  /*17f50*/  IMAD R29, R31, 0x2, R37 ;  /* 0x000000021f1d7824 */ /* 0x000fe200078e0225 */
[----:B------:R-:W-:-:S04]  /*17f60*/  LEA R8, P0, R37, R140, 0x1 ;  /* 0x0000008c25087211 */ /* 0x000fc800078008ff */
[----:B-1----:R-:W-:Y:S02]  /*17f70*/  LEA R21, R31, R29, 0x1 ;  /* 0x0000001d1f157211 */ /* 0x002fe400078e08ff */
[----:B---3--:R-:W-:Y:S02]  /*17f80*/  LEA.HI.X.SX32 R9, R37, R38, 0x1, P0 ;  /* 0x0000002625097211 */ /* 0x008fe400000f0eff */
[----:B------:R-:W-:-:S04]  /*17f90*/  LEA R22, P0, R29, R140, 0x1 ;  /* 0x0000008c1d167211 */ /* 0x000fc800078008ff */
[----:B------:R-:W-:Y:S01]  /*17fa0*/  LEA.HI.X.SX32 R23, R29, R38, 0x1, P0 ;  /* 0x000000261d177211 */ /* 0x000fe200000f0eff */
[----:B------:R-:W-:Y:S01]  /*17fb0*/  IMAD R29, R31, 0x2, R21 ;  /* 0x000000021f1d7824 */ /* 0x000fe200078e0215 */
[----:B------:R-:W-:Y:S02]  /*17fc0*/  LEA R20, P0, R21, R140, 0x1 ;  /* 0x0000008c15147211 */ /* 0x000fe400078008ff */
[----:B------:R-:W-:Y:S01]  /*17fd0*/  PRMT R3, R77, 0x7632, R3 ;  /* 0x000076324d037816 */ /* 0x000fe20000000003 */
[----:B------:R-:W-:Y:S01]  /*17fe0*/  IMAD R37, R31, 0x2, R29 ;  /* 0x000000021f257824 */ /* 0x000fe200078e021d */
[----:B------:R-:W-:Y:S02]  /*17ff0*/  LEA.HI.X.SX32 R21, R21, R38, 0x1, P0 ;  /* 0x0000002615157211 */ /* 0x000fe400000f0eff */
[C---:B------:R-:W-:Y:S01]  /*18000*/  LEA R2, P0, R29.reuse, R140, 0x1 ;  /* 0x0000008c1d027211 */ /* 0x040fe200078008ff */
[----:B------:R-:W-:Y:S04]  /*18010*/  STG.E.U16 desc[UR8][R10.64], R77 ;  /* 0x0000004d0a007986 */ /* 0x000fe8000c101508 */
        /* <DEDUP_REMOVED lines=71> */
[----:B------:R-:W-:Y:S01]  /*18490*/  LEA R37, R31, R29, 0x1 ;  /* 0x0000001d1f257211 */ /* 0x000fe200078e08ff */
[----:B------:R0:W-:Y:S01]  /*184a0*/  STG.E.U16 desc[UR8][R22.64], R11 ;  /* 0x0000000b16007986 */ /* 0x0001e2000c101508 */
[----:B-1----:R-:W-:-:S03]  /*184b0*/  PRMT R9, R98, 0x7632, R9 ;  /* 0x0000763262097816 */ /* 0x002fc60000000009 */
[----:B------:R1:W-:Y:S04]  /*184c0*/  STG.E.U16 desc[UR8][R20.64], R98 ;  /* 0x0000006214007986 */ /* 0x0003e8000c101508 */
[----:B------:R3:W-:Y:S01]  /*184d0*/  STG.E.U16 desc[UR8][R2.64], R9 ;  /* 0x0000000902007986 */ /* 0x0007e2000c101508 */
[----:B0-----:R-:W-:Y:S01]  /*184e0*/  LEA.HI.X.SX32 R11, R29, R38, 0x1, P0 ;  /* 0x000000261d0b7211 */ /* 0x001fe200000f0eff */
[----:B------:R-:W-:Y:S01]  /*184f0*/  IMAD R29, R31, 0x2, R37 ;  /* 0x000000021f1d7824 */ /* 0x000fe200078e0225 */
[----:B------:R-:W-:-:S03]  /*18500*/  LEA R8, P0, R37, R140, 0x1 ;  /* 0x0000008c25087211 */ /* 0x000fc600078008ff */
[----:B-1----:R-:W-:Y:S01]  /*18510*/  IMAD R21, R31, 0x2, R29 ;  /* 0x000000021f157824 */ /* 0x002fe200078e021d */
[----:B---3--:R-:W-:Y:S02]  /*18520*/  LEA.HI.X.SX32 R9, R37, R38, 0x1, P0 ;  /* 0x0000002625097211 */ /* 0x008fe400000f0eff */
[----:B------:R-:W-:-:S04]  /*18530*/  LEA R22, P0, R29, R140, 0x1 ;  /* 0x0000008c1d167211 */ /* 0x000fc800078008ff */
[----:B------:R-:W-:Y:S02]  /*18540*/  LEA.HI.X.SX32 R23, R29, R38, 0x1, P0 ;  /* 0x000000261d177211 */ /* 0x000fe400000f0eff */
[----:B------:R-:W-:Y:S02]  /*18550*/  LEA R20, P0, R21, R140, 0x1 ;  /* 0x0000008c15147211 */ /* 0x000fe400078008ff */
[----:B------:R-:W-:Y:S02]  /*18560*/  LEA R29, R31, R21, 0x1 ;  /* 0x000000151f1d7211 */ /* 0x000fe400078e08ff */
[----:B------:R-:W-:Y:S02]  /*18570*/  PRMT R3, R99, 0x7632, R3 ;  /* 0x0000763263037816 */ /* 0x000fe40000000003 */
[----:B------:R-:W-:Y:S01]  /*18580*/  LEA.HI.X.SX32 R21, R21, R38, 0x1, P0 ;  /* 0x0000002615157211 */ /* 0x000fe200000f0eff */
[----:B------:R-:W-:Y:S01]  /*18590*/  IMAD R37, R31, 0x2, R29 ;  /* 0x000000021f257824 */ /* 0x000fe200078e021d */
[C---:B------:R-:W-:Y:S01]  /*185a0*/  LEA R2, P0, R29.reuse, R140, 0x1 ;  /* 0x0000008c1d027211 */ /* 0x040fe200078008ff */
[----:B------:R-:W-:Y:S04]  /*185b0*/  STG.E.U16 desc[UR8][R10.64], R99 ;  /* 0x000000630a007986 */ /* 0x000fe8000c101508 */
        /* <DEDUP_REMOVED lines=73> */
[----:B-1----:R-:W-:-:S03]  /*18a50*/  PRMT R9, R116, 0x7632, R9 ;  /* 0x0000763274097816 */ /* 0x002fc60000000009 */
[----:B------:R-:W-:Y:S04]  /*18a60*/  STG.E.U16 desc[UR8][R20.64], R116 ;  /* 0x0000007414007986 */ /* 0x000fe8000c101508 */
[----:B------:R1:W-:Y:S01]  /*18a70*/  STG.E.U16 desc[UR8][R2.64], R9 ;  /* 0x0000000902007986 */ /* 0x0003e2000c101508 */
[----:B0-----:R-:W-:Y:S02]  /*18a80*/  LEA.HI.X.SX32 R11, R29, R38, 0x1, P0 ;  /* 0x000000261d0b7211 */ /* 0x001fe400000f0eff */
[----:B------:R-:W-:Y:S02]  /*18a90*/  LEA R8, P0, R37, R140, 0x1 ;  /* 0x0000008c25087211 */ /* 0x000fe400078008ff */
[----:B------:R-:W-:Y:S02]  /*18aa0*/  LEA R29, R31, R37, 0x1 ;  /* 0x000000251f1d7211 */ /* 0x000fe400078e08ff */
[----:B-1----:R-:W-:-:S03]  /*18ab0*/  LEA.HI.X.SX32 R9, R37, R38, 0x1, P0 ;  /* 0x0000002625097211 */ /* 0x002fc600000f0eff */
[----:B------:R-:W-:Y:S01]  /*18ac0*/  IMAD R21, R31, 0x2, R29 ;  /* 0x000000021f157824 */ /* 0x000fe200078e021d */
[----:B------:R-:W-:-:S04]  /*18ad0*/  LEA R22, P0, R29, R140, 0x1 ;  /* 0x0000008c1d167211 */ /* 0x000fc800078008ff */
[----:B------:R-:W-:Y:S01]  /*18ae0*/  LEA.HI.X.SX32 R23, R29, R38, 0x1, P0 ;  /* 0x000000261d177211 */ /* 0x000fe200000f0eff */
[----:B------:R-:W-:Y:S01]  /*18af0*/  IMAD R29, R31, 0x2, R21 ;  /* 0x000000021f1d7824 */ /* 0x000fe200078e0215 */
[----:B------:R-:W-:Y:S02]  /*18b00*/  LEA R20, P0, R21, R140, 0x1 ;  /* 0x0000008c15147211 */ /* 0x000fe400078008ff */
[----:B------:R-:W-:Y:S02]  /*18b10*/  PRMT R3, R117, 0x7632, R3 ;  /* 0x0000763275037816 */ /* 0x000fe40000000003 */
[----:B------:R-:W-:Y:S02]  /*18b20*/  LEA.HI.X.SX32 R21, R21, R38, 0x1, P0 ;  /* 0x0000002615157211 */ /* 0x000fe400000f0eff */
[----:B------:R-:W-:Y:S02]  /*18b30*/  LEA R2, P0, R29, R140, 0x1 ;  /* 0x0000008c1d027211 */ /* 0x000fe400078008ff */
[----:B------:R-:W-:Y:S01]  /*18b40*/  LEA R37, R31, R29, 0x1 ;  /* 0x0000001d1f257211 */ /* 0x000fe200078e08ff */
[----:B------:R-:W-:Y:S04]  /*18b50*/  STG.E.U16 desc[UR8][R10.64], R117 ;  /* 0x000000750a007986 */ /* 0x000fe8000c101508 */
        /* <DEDUP_REMOVED lines=54> */
[----:B------:R0:W-:Y:S02]  /*18ec0*/  STG.E.U16 desc[UR8][R20.64], R9 ;  /* 0x0000000914007986 */ /* 0x0001e4000c101508 */
[----:B0-----:R-:W-:Y:S02]  /*18ed0*/  LEA.HI.X.SX32 R9, R29, R38, 0x1, P0 ;  /* 0x000000261d097211 */ /* 0x001fe400000f0eff */
[----:B------:R-:W-:Y:S01]  /*18ee0*/  IMAD R29, R31, 0x2, R33 ;  /* 0x000000021f1d7824 */ /* 0x000fe200078e0221 */
[----:B------:R-:W-:-:S03]  /*18ef0*/  LEA R22, P0, R33, R140, 0x1 ;  /* 0x0000008c21167211 */ /* 0x000fc600078008ff */
[----:B------:R-:W-:Y:S01]  /*18f00*/  IMAD R35, R31, 0x2, R29 ;  /* 0x000000021f237824 */ /* 0x000fe200078e021d */
[----:B------:R-:W-:Y:S02]  /*18f10*/  LEA.HI.X.SX32 R23, R33, R38, 0x1, P0 ;  /* 0x0000002621177211 */ /* 0x000fe400000f0eff */
[----:B------:R-:W-:Y:S02]  /*18f20*/  LEA R20, P0, R29, R140, 0x1 ;  /* 0x0000008c1d147211 */ /* 0x000fe400078008ff */
[----:B------:R-:W-:Y:S02]  /*18f30*/  LEA R33, R31, R35, 0x1 ;  /* 0x000000231f217211 */ /* 0x000fe400078e08ff */
[----:B------:R-:W-:Y:S01]  /*18f40*/  LEA.HI.X.SX32 R21, R29, R38, 0x1, P0 ;  /* 0x000000261d157211 */ /* 0x000fe200000f0eff */
[----:B------:R0:W-:Y:S02]  /*18f50*/  STG.E.U16 desc[UR8][R2.64], R44 ;  /* 0x0000002c02007986 */ /* 0x0001e4000c101508 */
[----:B------:R-:W-:-:S04]  /*18f60*/  IMAD R29, R31, 0x2, R33 ;  /* 0x000000021f1d7824 */ /* 0x000fc800078e0221 */
[----:B------:R-:W-:Y:S01]  /*18f70*/  IMAD R37, R31, 0x2, R29 ;  /* 0x000000021f257824 */ /* 0x000fe200078e021d */
[----:B0-----:R-:W-:Y:S02]  /*18f80*/  PRMT R3, R44, 0x7632, R3 ;  /* 0x000076322c037816 */ /* 0x001fe40000000003 */
[----:B------:R-:W-:-:S03]  /*18f90*/  LEA R2, P0, R35, R140, 0x1 ;  /* 0x0000008c23027211 */ /* 0x000fc600078008ff */
[----:B------:R0:W-:Y:S04]  /*18fa0*/  STG.E.U16 desc[UR8][R10.64], R3 ;  /* 0x000000030a007986 */ /* 0x0001e8000c101508 */
[----:B------:R1:W-:Y:S01]  /*18fb0*/  STG.E.U16 desc[UR8][R8.64], R45 ;  /* 0x0000002d08007986 */ /* 0x0003e2000c101508 */
[----:B0-----:R-:W-:Y:S02]  /*18fc0*/  LEA.HI.X.SX32 R3, R35, R38, 0x1, P0 ;  /* 0x0000002623037211 */ /* 0x001fe400000f0eff */
[----:B------:R-:W-:Y:S02]  /*18fd0*/  LEA R35, R31, R37, 0x1 ;  /* 0x000000251f237211 */ /* 0x000fe400078e08ff */
[----:B------:R-:W-:Y:S02]  /*18fe0*/  PRMT R11, R45, 0x7632, R11 ;  /* 0x000076322d0b7816 */ /* 0x000fe4000000000b */
[----:B------:R-:W-:Y:S01]  /*18ff0*/  LEA R10, P0, R33, R140, 0x1 ;  /* 0x0000008c210a7211 */ /* 0x000fe200078008ff */
[----:B------:R-:W-:-:S02]  /*19000*/  IMAD R39, R31, 0x2, R35 ;  /* 0x000000021f277824 */ /* 0x000fc400078e0223 */
[----:B------:R0:W-:Y:S01]  /*19010*/  STG.E.U16 desc[UR8][R22.64], R11 ;  /* 0x0000000b16007986 */ /* 0x0001e2000c101508 */
[----:B-1----:R-:W-:-:S03]  /*19020*/  PRMT R9, R46, 0x7632, R9 ;  /* 0x000076322e097816 */ /* 0x002fc60000000009 */
[----:B------:R-:W-:Y:S01]  /*19030*/  STG.E.U16 desc[UR8][R20.64], R46 ;  /* 0x0000002e14007986 */ /* 0x000fe2000c101508 */
[----:B0-----:R-:W-:Y:S01]  /*19040*/  LEA.HI.X.SX32 R11, R33, R38, 0x1, P0 ;  /* 0x00000026210b7211 */ /* 0x001fe200000f0eff */
[----:B------:R-:W-:Y:S01]  /*19050*/  IMAD R33, R31, 0x2, R39 ;  /* 0x000000021f217824 */ /* 0x000fe200078e0227 */
[----:B------:R-:W-:Y:S01]  /*19060*/  LEA R8, P0, R29, R140, 0x1 ;  /* 0x0000008c1d087211 */ /* 0x000fe200078008ff */
[----:B------:R0:W-:Y:S03]  /*19070*/  STG.E.U16 desc[UR8][R2.64], R9 ;  /* 0x0000000902007986 */ /* 0x0001e6000c101508 */
[----:B------:R-:W-:-:S05]  /*19080*/  LEA R45, R31, R33, 0x1 ;  /* 0x000000211f2d7211 */ /* 0x000fca00078e08ff */
[----:B------:R-:W-:Y:S01]  /*19090*/  IMAD R53, R31, 0x2, R45 ;  /* 0x000000021f357824 */ /* 0x000fe200078e022d */
[----:B0-----:R-:W-:Y:S02]  /*190a0*/  LEA.HI.X.SX32 R9, R29, R38, 0x1, P0 ;  /* 0x000000261d097211 */ /* 0x001fe400000f0eff */
[----:B------:R-:W-:-:S04]  /*190b0*/  LEA R20, P0, R37, R140, 0x1 ;  /* 0x0000008c25147211 */ /* 0x000fc800078008ff */
[----:B------:R-:W-:Y:S01]  /*190c0*/  LEA.HI.X.SX32 R21, R37, R38, 0x1, P0 ;  /* 0x0000002625157211 */ /* 0x000fe200000f0eff */
[----:B------:R-:W-:Y:S01]  /*190d0*/  IMAD R37, R31, 0x2, R53 ;  /* 0x000000021f257824 */ /* 0x000fe200078e0235 */
[----:B------:R-:W-:-:S04]  /*190e0*/  LEA R22, P0, R35, R140, 0x1 ;  /* 0x0000008c23167211 */ /* 0x000fc800078008ff */
[----:B------:R-:W-:Y:S02]  /*190f0*/  LEA.HI.X.SX32 R23, R35, R38, 0x1, P0 ;  /* 0x0000002623177211 */ /* 0x000fe400000f0eff */
[----:B------:R-:W-:Y:S02]  /*19100*/  LEA R35, R31, R37, 0x1 ;  /* 0x000000251f237211 */ /* 0x000fe400078e08ff */
[----:B------:R-:W-:Y:S01]  /*19110*/  PRMT R3, R47, 0x7632, R3 ;  /* 0x000076322f037816 */ /* 0x000fe20000000003 */
[----:B------:R0:W-:Y:S01]  /*19120*/  STG.E.U16 desc[UR8][R10.64], R47 ;  /* 0x0000002f0a007986 */ /* 0x0001e2000c101508 */
[----:B------:R-:W-:-:S03]  /*19130*/  LEA R2, P0, R39, R140, 0x1 ;  /* 0x0000008c27027211 */ /* 0x000fc600078008ff */
[----:B------:R1:W-:Y:S01]  /*19140*/  STG.E.U16 desc[UR8][R8.64], R3 ;  /* 0x0000000308007986 */ /* 0x0003e2000c101508 */
[----:B------:R-:W-:Y:S01]  /*19150*/  PRMT R29, R48, 0x7632, R29 ;  /* 0x00007632301d7816 */ /* 0x000fe2000000001d */
[----:B0-----:R-:W-:Y:S01]  /*19160*/  IMAD R47, R31, 0x2, R35 ;  /* 0x000000021f2f7824 */ /* 0x001fe200078e0223 */
[----:B-1----:R-:W-:-:S03]  /*19170*/  LEA.HI.X.SX32 R3, R39, R38, 0x1, P0 ;  /* 0x0000002627037211 */ /* 0x002fc600000f0eff */
[----:B------:R-:W-:Y:S01]  /*19180*/  IMAD R39, R31, 0x2, R47 ;  /* 0x000000021f277824 */ /* 0x000fe200078e022f */
[----:B------:R-:W-:Y:S01]  /*19190*/  LEA R28, P0, R33, R140, 0x1 ;  /* 0x0000008c211c7211 */ /* 0x000fe200078008ff */
[----:B------:R-:W-:Y:S03]  /*191a0*/  STG.E.U16 desc[UR8][R20.64], R48 ;  /* 0x0000003014007986 */ /* 0x000fe6000c101508 */
[C---:B------:R-:W-:Y:S01]  /*191b0*/  LEA R55, R31.reuse, R39, 0x1 ;  /* 0x000000271f377211 */ /* 0x040fe200078e08ff */
[----:B------:R0:W-:Y:S04]  /*191c0*/  STG.E.U16 desc[UR8][R22.64], R29 ;  /* 0x0000001d16007986 */ /* 0x0001e8000c101508 */
[----:B------:R-:W-:Y:S01]  /*191d0*/  IMAD R57, R31, 0x2, R55 ;  /* 0x000000021f397824 */ /* 0x000fe200078e0237 */
[----:B------:R-:W1:Y:S01]  /*191e0*/  LDS.128 R8, [R208] ;  /* 0x00000000d0087984 */ /* 0x000e620000000c00 */
[----:B0-----:R-:W-:-:S02]  /*191f0*/  LEA.HI.X.SX32 R29, R33, R38, 0x1, P0 ;  /* 0x00000026211d7211 */ /* 0x001fc400000f0eff */
[----:B------:R-:W-:-:S04]  /*19200*/  LEA R32, P0, R45, R140, 0x1 ;  /* 0x0000008c2d207211 */ /* 0x000fc800078008ff */
[----:B------:R-:W-:Y:S01]  /*19210*/  LEA.HI.X.SX32 R33, R45, R38, 0x1, P0 ;  /* 0x000000262d217211 */ /* 0x000fe200000f0eff */
[----:B------:R-:W-:Y:S01]  /*19220*/  IMAD R45, R31, 0x2, R57 ;  /* 0x000000021f2d7824 */ /* 0x000fe200078e0239 */
[----:B------:R-:W-:-:S04]  /*19230*/  LEA R20, P0, R53, R140, 0x1 ;  /* 0x0000008c35147211 */ /* 0x000fc800078008ff */
[----:B------:R-:W-:Y:S02]  /*19240*/  LEA.HI.X.SX32 R21, R53, R38, 0x1, P0 ;  /* 0x0000002635157211 */ /* 0x000fe400000f0eff */
[----:B------:R-:W-:Y:S01]  /*19250*/  LEA R53, R31, R45, 0x1 ;  /* 0x0000002d1f357211 */ /* 0x000fe200078e08ff */
[----:B------:R0:W-:Y:S01]  /*19260*/  STG.E.U16 desc[UR8][R2.64], R49 ;  /* 0x0000003102007986 */ /* 0x0001e2000c101508 */
[----:B------:R-:W-:Y:S02]  /*19270*/  PRMT R23, R50, 0x7632, R23 ;  /* 0x0000763232177816 */ /* 0x000fe40000000017 */
[----:B------:R-:W-:Y:S02]  /*19280*/  LEA R22, P1, R35, R140, 0x1 ;  /* 0x0000008c23167211 */ /* 0x000fe400078208ff */
[----:B0-----:R-:W-:Y:S01]  /*19290*/  PRMT R3, R49, 0x7632, R3 ;  /* 0x0000763231037816 */ /* 0x001fe20000000003 */
[----:B------:R-:W-:-:S04]  /*192a0*/  IMAD R49, R31, 0x2, R53 ;  /* 0x000000021f317824 */ /* 0x000fc800078e0235 */
[----:B------:R-:W-:Y:S01]  /*192b0*/  IMAD R59, R31, 0x2, R49 ;  /* 0x000000021f3b7824 */ /* 0x000fe200078e0231 */
[----:B------:R0:W-:Y:S01]  /*192c0*/  STG.E.U16 desc[UR8][R28.64], R3 ;  /* 0x000000031c007986 */ /* 0x0001e2000c101508 */
[----:B------:R-:W-:-:S03]  /*192d0*/  LEA R2, P0, R37, R140, 0x1 ;  /* 0x0000008c25027211 */ /* 0x000fc600078008ff */
[----:B------:R-:W-:Y:S04]  /*192e0*/  STG.E.U16 desc[UR8][R32.64], R50 ;  /* 0x0000003220007986 */ /* 0x000fe8000c101508 */
[----:B------:R3:W-:Y:S01]  /*192f0*/  STG.E.U16 desc[UR8][R20.64], R23 ;  /* 0x0000001714007986 */ /* 0x0007e2000c101508 */
[----:B0-----:R-:W-:Y:S02]  /*19300*/  LEA.HI.X.SX32 R3, R37, R38, 0x1, P0 ;  /* 0x0000002625037211 */ /* 0x001fe400000f0eff */
[----:B------:R-:W-:Y:S02]  /*19310*/  LEA R28, P0, R47, R140, 0x1 ;  /* 0x0000008c2f1c7211 */ /* 0x000fe400078008ff */
[----:B---3--:R-:W-:Y:S02]  /*19320*/  LEA.HI.X.SX32 R23, R35, R38, 0x1, P1 ;  /* 0x0000002623177211 */ /* 0x008fe400008f0eff */
[----:B------:R-:W-:-:S02]  /*19330*/  LEA R35, R31, R59, 0x1 ;  /* 0x0000003b1f237211 */ /* 0x000fc400078e08ff */
[----:B------:R-:W-:-:S03]  /*19340*/  PRMT R21, R51, 0x7632, R21 ;  /* 0x0000763233157816 */ /* 0x000fc60000000015 */
[----:B------:R-:W-:Y:S01]  /*19350*/  IMAD R37, R31, 0x2, R35 ;  /* 0x000000021f257824 */ /* 0x000fe200078e0223 */
[----:B------:R-:W-:Y:S02]  /*19360*/  LEA.HI.X.SX32 R29, R47, R38, 0x1, P0 ;  /* 0x000000262f1d7211 */ /* 0x000fe400000f0eff */
[----:B------:R-:W-:Y:S01]  /*19370*/  LEA R20, P0, R39, R140, 0x1 ;  /* 0x0000008c27147211 */ /* 0x000fe200078008ff */
[----:B------:R-:W-:Y:S01]  /*19380*/  IMAD R47, R31, 0x2, R37 ;  /* 0x000000021f2f7824 */ /* 0x000fe200078e0225 */
[----:B------:R-:W-:Y:S04]  /*19390*/  STG.E.U16 desc[UR8][R2.64], R51 ;  /* 0x0000003302007986 */ /* 0x000fe8000c101508 */
[----:B------:R0:W-:Y:S02]  /*193a0*/  STG.E.U16 desc[UR8][R22.64], R21 ;  /* 0x0000001516007986 */ /* 0x0001e4000c101508 */
[----:B0-----:R-:W-:-:S02]  /*193b0*/  LEA.HI.X.SX32 R21, R39, R38, 0x1, P0 ;  /* 0x0000002627157211 */ /* 0x001fc400000f0eff */
[----:B------:R-:W-:Y:S02]  /*193c0*/  LEA R39, R31, R47, 0x1 ;  /* 0x0000002f1f277211 */ /* 0x000fe400078e08ff */
[----:B------:R-:W-:-:S03]  /*193d0*/  LEA R32, P0, R55, R140, 0x1 ;  /* 0x0000008c37207211 */ /* 0x000fc600078008ff */
[----:B------:R-:W-:Y:S01]  /*193e0*/  IMAD R51, R31, 0x2, R39 ;  /* 0x000000021f337824 */ /* 0x000fe200078e0227 */
[----:B-1----:R-:W-:Y:S02]  /*193f0*/  PRMT R3, R8, 0x7632, R3 ;  /* 0x0000763208037816 */ /* 0x002fe40000000003 */
[----:B------:R-:W-:Y:S01]  /*19400*/  LEA.HI.X.SX32 R33, R55, R38, 0x1, P0 ;  /* 0x0000002637217211 */ /* 0x000fe200000f0eff */
[----:B------:R-:W-:Y:S01]  /*19410*/  IMAD R55, R31, 0x2, R51 ;  /* 0x000000021f377824 */ /* 0x000fe200078e0233 */
[C---:B------:R-:W-:Y:S01]  /*19420*/  LEA R2, P0, R57.reuse, R140, 0x1 ;  /* 0x0000008c39027211 */ /* 0x040fe200078008ff */
[----:B------:R-:W-:Y:S04]  /*19430*/  STG.E.U16 desc[UR8][R28.64], R8 ;  /* 0x000000081c007986 */ /* 0x000fe8000c101508 */
[----:B------:R0:W-:Y:S02]  /*19440*/  STG.E.U16 desc[UR8][R20.64], R3 ;  /* 0x0000000314007986 */ /* 0x0001e4000c101508 */
[----:B0-----:R-:W-:-:S02]  /*19450*/  LEA.HI.X.SX32 R3, R57, R38, 0x1, P0 ;  /* 0x0000002639037211 */ /* 0x001fc400000f0eff */
[----:B------:R-:W-:Y:S02]  /*19460*/  LEA R57, R31, R55, 0x1 ;  /* 0x000000371f397211 */ /* 0x000fe400078e08ff */
[----:B------:R-:W-:-:S03]  /*19470*/  LEA R22, P0, R45, R140, 0x1 ;  /* 0x0000008c2d167211 */ /* 0x000fc600078008ff */
[----:B------:R-:W-:Y:S01]  /*19480*/  IMAD R61, R31, 0x2, R57 ;  /* 0x000000021f3d7824 */ /* 0x000fe200078e0239 */
[----:B------:R-:W-:Y:S02]  /*19490*/  LEA.HI.X.SX32 R23, R45, R38, 0x1, P0 ;  /* 0x000000262d177211 */ /* 0x000fe400000f0eff */
[----:B------:R-:W-:Y:S01]  /*194a0*/  LEA R28, P0, R53, R140, 0x1 ;  /* 0x0000008c351c7211 */ /* 0x000fe200078008ff */
[----:B------:R-:W-:-:S03]  /*194b0*/  IMAD R45, R31, 0x2, R61 ;  /* 0x000000021f2d7824 */ /* 0x000fc600078e023d */
[----:B------:R-:W-:Y:S02]  /*194c0*/  LEA.HI.X.SX32 R29, R53, R38, 0x1, P0 ;  /* 0x00000026351d7211 */ /* 0x000fe400000f0eff */
[----:B------:R-:W-:Y:S01]  /*194d0*/  LEA R53, R31, R45, 0x1 ;  /* 0x0000002d1f357211 */ /* 0x000fe200078e08ff */
[----:B------:R0:W-:Y:S01]  /*194e0*/  STG.E.U16 desc[UR8][R32.64], R9 ;  /* 0x0000000920007986 */ /* 0x0001e2000c101508 */
[----:B------:R-:W-:Y:S02]  /*194f0*/  LEA R8, P0, R49, R140, 0x1 ;  /* 0x0000008c31087211 */ /* 0x000fe400078008ff */
[----:B------:R-:W-:Y:S01]  /*19500*/  PRMT R21, R9, 0x7632, R21 ;  /* 0x0000763209157816 */ /* 0x000fe20000000015 */
[----:B0-----:R-:W-:-:S04]  /*19510*/  IMAD R33, R31, 0x2, R53 ;  /* 0x000000021f217824 */ /* 0x001fc800078e0235 */
[----:B------:R-:W-:Y:S01]  /*19520*/  IMAD R63, R31, 0x2, R33 ;  /* 0x000000021f3f7824 */ /* 0x000fe200078e0221 */
[----:B------:R-:W-:Y:S01]  /*19530*/  LEA.HI.X.SX32 R9, R49, R38, 0x1, P0 ;  /* 0x0000002631097211 */ /* 0x000fe200000f0eff */
[----:B------:R0:W-:Y:S01]  /*19540*/  STG.E.U16 desc[UR8][R2.64], R21 ;  /* 0x0000001502007986 */ /* 0x0001e2000c101508 */
[----:B------:R-:W-:Y:S02]  /*19550*/  LEA R20, P1, R59, R140, 0x1 ;  /* 0x0000008c3b147211 */ /* 0x000fe400078208ff */
[----:B------:R-:W-:Y:S01]  /*19560*/  LEA R49, R31, R63, 0x1 ;  /* 0x0000003f1f317211 */ /* 0x000fe200078e08ff */
[----:B------:R1:W-:Y:S01]  /*19570*/  STG.E.U16 desc[UR8][R22.64], R10 ;  /* 0x0000000a16007986 */ /* 0x0003e2000c101508 */
[----:B0-----:R-:W-:Y:S02]  /*19580*/  PRMT R3, R10, 0x7632, R3 ;  /* 0x000076320a037816 */ /* 0x001fe40000000003 */
[----:B------:R-:W-:Y:S01]  /*19590*/  LEA.HI.X.SX32 R21, R59, R38, 0x1, P1 ;  /* 0x000000263b157211 */ /* 0x000fe200008f0eff */
[----:B------:R-:W-:Y:S01]  /*195a0*/  IMAD R59, R31, 0x2, R49 ;  /* 0x000000021f3b7824 */ /* 0x000fe200078e0231 */
[----:B------:R-:W-:Y:S01]  /*195b0*/  LEA R2, P0, R35, R140, 0x1 ;  /* 0x0000008c23027211 */ /* 0x000fe200078008ff */
[----:B------:R0:W-:Y:S01]  /*195c0*/  STG.E.U16 desc[UR8][R28.64], R3 ;  /* 0x000000031c007986 */ /* 0x0001e2000c101508 */
[----:B-1----:R-:W-:-:S03]  /*195d0*/  PRMT R23, R11, 0x7632, R23 ;  /* 0x000076320b177816 */ /* 0x002fc60000000017 */
[----:B------:R-:W-:Y:S04]  /*195e0*/  STG.E.U16 desc[UR8][R8.64], R11 ;  /* 0x0000000b08007986 */ /* 0x000fe8000c101508 */
[----:B------:R1:W-:Y:S01]  /*195f0*/  STG.E.U16 desc[UR8][R20.64], R23 ;  /* 0x0000001714007986 */ /* 0x0003e2000c101508 */
[----:B0-----:R-:W-:Y:S01]  /*19600*/  LEA.HI.X.SX32 R3, R35, R38, 0x1, P0 ;  /* 0x0000002623037211 */ /* 0x001fe200000f0eff */
[----:B------:R-:W-:Y:S01]  /*19610*/  IMAD R35, R31, 0x2, R59 ;  /* 0x000000021f237824 */ /* 0x000fe200078e023b */
[----:B------:R-:W-:-:S04]  /*19620*/  LEA R22, P0, R37, R140, 0x1 ;  /* 0x0000008c25167211 */ /* 0x000fc800078008ff */
[----:B-1----:R-:W-:Y:S02]  /*19630*/  LEA.HI.X.SX32 R23, R37, R38, 0x1, P0 ;  /* 0x0000002625177211 */ /* 0x002fe400000f0eff */
[----:B------:R-:W-:Y:S02]  /*19640*/  LEA R37, R31, R35, 0x1 ;  /* 0x000000231f257211 */ /* 0x000fe400078e08ff */
[----:B------:R-:W-:-:S03]  /*19650*/  LEA R28, P0, R47, R140, 0x1 ;  /* 0x0000008c2f1c7211 */ /* 0x000fc600078008ff */
[----:B------:R-:W-:Y:S01]  /*19660*/  IMAD R69, R31, 0x2, R37 ;  /* 0x000000021f457824 */ /* 0x000fe200078e0225 */
[----:B------:R-:W-:Y:S02]  /*19670*/  LEA.HI.X.SX32 R29, R47, R38, 0x1, P0 ;  /* 0x000000262f1d7211 */ /* 0x000fe400000f0eff */
[----:B------:R-:W-:Y:S01]  /*19680*/  LEA R8, P0, R39, R140, 0x1 ;  /* 0x0000008c27087211 */ /* 0x000fe200078008ff */
[----:B------:R-:W-:-:S03]  /*19690*/  IMAD R47, R31, 0x2, R69 ;  /* 0x000000021f2f7824 */ /* 0x000fc600078e0245 */
[----:B------:R-:W-:Y:S02]  /*196a0*/  LEA.HI.X.SX32 R9, R39, R38, 0x1, P0 ;  /* 0x0000002627097211 */ /* 0x000fe400000f0eff */
[----:B------:R-:W-:Y:S02]  /*196b0*/  LEA R39, R31, R47, 0x1 ;  /* 0x0000002f1f277211 */ /* 0x000fe400078e08ff */
[----:B------:R-:W-:Y:S01]  /*196c0*/  LEA R10, P0, R51, R140, 0x1 ;  /* 0x0000008c330a7211 */ /* 0x000fe200078008ff */
[----:B------:R0:W-:Y:S02]  /*196d0*/  STG.E.U16 desc[UR8][R2.64], R248 ;  /* 0x000000f802007986 */ /* 0x0001e4000c101508 */
[----:B------:R-:W-:Y:S01]  /*196e0*/  IMAD R71, R31, 0x2, R39 ;  /* 0x000000021f477824 */ /* 0x000fe200078e0227 */
[----:B------:R-:W-:-:S03]  /*196f0*/  LEA.HI.X.SX32 R11, R51, R38, 0x1, P0 ;  /* 0x00000026330b7211 */ /* 0x000fc600000f0eff */
[----:B------:R-:W-:Y:S01]  /*19700*/  IMAD R51, R31, 0x2, R71 ;  /* 0x000000021f337824 */ /* 0x000fe200078e0247 */
[----:B0-----:R-:W-:Y:S02]  /*19710*/  PRMT R3, R248, 0x7632, R3 ;  /* 0x00007632f8037816 */ /* 0x001fe40000000003 */
[----:B------:R-:W-:-:S03]  /*19720*/  LEA R2, P0, R55, R140, 0x1 ;  /* 0x0000008c37027211 */ /* 0x000fc600078008ff */
[----:B------:R0:W-:Y:S01]  /*19730*/  STG.E.U16 desc[UR8][R22.64], R3 ;  /* 0x0000000316007986 */ /* 0x0001e2000c101508 */
[----:B------:R-:W-:-:S03]  /*19740*/  PRMT R21, R249, 0x7632, R21 ;  /* 0x00007632f9157816 */ /* 0x000fc60000000015 */
[----:B------:R1:W-:Y:S01]  /*19750*/  STG.E.U16 desc[UR8][R28.64], R249 ;  /* 0x000000f91c007986 */ /* 0x0003e2000c101508 */
[----:B0-----:R-:W-:Y:S02]  /*19760*/  LEA.HI.X.SX32 R3, R55, R38, 0x1, P0 ;  /* 0x0000002637037211 */ /* 0x001fe400000f0eff */
[----:B------:R-:W-:-:S05]  /*19770*/  LEA R55, R31, R51, 0x1 ;  /* 0x000000331f377211 */ /* 0x000fca00078e08ff */
[----:B-1----:R-:W-:Y:S01]  /*19780*/  IMAD R29, R31, 0x2, R55 ;  /* 0x000000021f1d7824 */ /* 0x002fe200078e0237 */
[----:B------:R-:W-:-:S03]  /*19790*/  LEA R20, P0, R57, R140, 0x1 ;  /* 0x0000008c39147211 */ /* 0x000fc600078008ff */
[----:B------:R-:W-:Y:S01]  /*197a0*/  IMAD R77, R31, 0x2, R29 ;  /* 0x000000021f4d7824 */ /* 0x000fe200078e021d */
[----:B------:R0:W-:Y:S01]  /*197b0*/  STG.E.U16 desc[UR8][R8.64], R21 ;  /* 0x0000001508007986 */ /* 0x0001e2000c101508 */
[----:B------:R-:W-:-:S04]  /*197c0*/  LEA R22, P1, R61, R140, 0x1 ;  /* 0x0000008c3d167211 */ /* 0x000fc800078208ff */
[-C--:B------:R-:W-:Y:S02]  /*197d0*/  LEA.HI.X.SX32 R23, R61, R38.reuse, 0x1, P1 ;  /* 0x000000263d177211 */ /* 0x080fe400008f0eff */
[----:B0-----:R-:W-:Y:S02]  /*197e0*/  LEA.HI.X.SX32 R21, R57, R38, 0x1, P0 ;  /* 0x0000002639157211 */ /* 0x001fe400000f0eff */
[----:B------:R-:W-:Y:S02]  /*197f0*/  LEA R57, R31, R77, 0x1 ;  /* 0x0000004d1f397211 */ /* 0x000fe400078e08ff */
[----:B------:R-:W-:Y:S02]  /*19800*/  PRMT R9, R250, 0x7632, R9 ;  /* 0x00007632fa097816 */ /* 0x000fe40000000009 */
[----:B------:R-:W-:Y:S01]  /*19810*/  LEA R8, P0, R45, R140, 0x1 ;  /* 0x0000008c2d087211 */ /* 0x000fe200078008ff */
[----:B------:R-:W-:Y:S01]  /*19820*/  IMAD R61, R31, 0x2, R57 ;  /* 0x000000021f3d7824 */ /* 0x000fe200078e0239 */
[----:B------:R-:W-:Y:S04]  /*19830*/  STG.E.U16 desc[UR8][R10.64], R250 ;  /* 0x000000fa0a007986 */ /* 0x000fe8000c101508 */
[----:B------:R0:W-:Y:S02]  /*19840*/  STG.E.U16 desc[UR8][R2.64], R9 ;  /* 0x0000000902007986 */ /* 0x0001e4000c101508 */
[----:B0-----:R-:W-:Y:S01]  /*19850*/  LEA.HI.X.SX32 R9, R45, R38, 0x1, P0 ;  /* 0x000000262d097211 */ /* 0x001fe200000f0eff */
[----:B------:R-:W-:Y:S01]  /*19860*/  IMAD R45, R31, 0x2, R61 ;  /* 0x000000021f2d7824 */ /* 0x000fe200078e023d */
[----:B------:R-:W-:-:S04]  /*19870*/  LEA R2, P0, R53, R140, 0x1 ;  /* 0x0000008c35027211 */ /* 0x000fc800078008ff */
[----:B------:R-:W-:Y:S02]  /*19880*/  LEA.HI.X.SX32 R3, R53, R38, 0x1, P0 ;  /* 0x0000002635037211 */ /* 0x000fe400000f0eff */
        /* <DEDUP_REMOVED lines=18> */
[----:B------:R0:W-:Y:S02]  /*199b0*/  STG.E.U16 desc[UR8][R2.64], R9 ;  /* 0x0000000902007986 */ /* 0x0001e4000c101508 */
[----:B0-----:R-:W-:Y:S02]  /*199c0*/  LEA.HI.X.SX32 R9, R59, R38, 0x1, P0 ;  /* 0x000000263b097211 */ /* 0x001fe400000f0eff */
[----:B------:R-:W-:Y:S02]  /*199d0*/  LEA R59, R31, R49, 0x1 ;  /* 0x000000311f3b7211 */ /* 0x000fe400078e08ff */
[----:B------:R-:W-:-:S03]  /*199e0*/  PRMT R3, R205, 0x7632, R3 ;  /* 0x00007632cd037816 */ /* 0x000fc60000000003 */
[----:B------:R-:W-:Y:S01]  /*199f0*/  IMAD R87, R31, 0x2, R59 ;  /* 0x000000021f577824 */ /* 0x000fe200078e023b */
[----:B------:R-:W-:Y:S01]  /*19a00*/  LEA R2, P0, R35, R140, 0x1 ;  /* 0x0000008c23027211 */ /* 0x000fe200078008ff */
[----:B------:R0:W-:Y:S02]  /*19a10*/  STG.E.U16 desc[UR8][R10.64], R205 ;  /* 0x000000cd0a007986 */ /* 0x0001e4000c101508 */
[----:B------:R-:W-:Y:S02]  /*19a20*/  IMAD R97, R31, 0x2, R87 ;  /* 0x000000021f617824 */ /* 0x000fe400078e0257 */
[----:B------:R1:W-:Y:S04]  /*19a30*/  STG.E.U16 desc[UR8][R20.64], R3 ;  /* 0x0000000314007986 */ /* 0x0003e8000c101508 */
[----:B------:R-:W-:Y:S01]  /*19a40*/  STG.E.U16 desc[UR8][R22.64], R206 ;  /* 0x000000ce16007986 */ /* 0x000fe2000c101508 */
[----:B0-----:R-:W-:-:S02]  /*19a50*/  PRMT R11, R206, 0x7632, R11 ;  /* 0x00007632ce0b7816 */ /* 0x001fc4000000000b */
[----:B------:R-:W-:Y:S02]  /*19a60*/  LEA R10, P1, R37, R140, 0x1 ;  /* 0x0000008c250a7211 */ /* 0x000fe400078208ff */
[----:B-1----:R-:W-:Y:S02]  /*19a70*/  LEA.HI.X.SX32 R3, R35, R38, 0x1, P0 ;  /* 0x0000002623037211 */ /* 0x002fe400000f0eff */
[----:B------:R-:W-:Y:S01]  /*19a80*/  LEA R35, R31, R97, 0x1 ;  /* 0x000000611f237211 */ /* 0x000fe200078e08ff */
[----:B------:R0:W-:Y:S01]  /*19a90*/  STG.E.U16 desc[UR8][R8.64], R11 ;  /* 0x0000000b08007986 */ /* 0x0001e2000c101508 */
[----:B------:R-:W-:-:S04]  /*19aa0*/  LEA R20, P0, R69, R140, 0x1 ;  /* 0x0000008c45147211 */ /* 0x000fc800078008ff */
[-C--:B------:R-:W-:Y:S02]  /*19ab0*/  LEA.HI.X.SX32 R21, R69, R38.reuse, 0x1, P0 ;  /* 0x0000002645157211 */ /* 0x080fe400000f0eff */
[----:B0-----:R-:W-:Y:S01]  /*19ac0*/  LEA.HI.X.SX32 R11, R37, R38, 0x1, P1 ;  /* 0x00000026250b7211 */ /* 0x001fe200008f0eff */
[----:B------:R-:W-:Y:S01]  /*19ad0*/  IMAD R37, R31, 0x2, R35 ;  /* 0x000000021f257824 */ /* 0x000fe200078e0223 */
[----:B------:R-:W-:Y:S02]  /*19ae0*/  PRMT R9, R207, 0x7632, R9 ;  /* 0x00007632cf097816 */ /* 0x000fe40000000009 */
        /* <DEDUP_REMOVED lines=8> */
[----:B------:R-:W-:Y:S02]  /*19b70*/  PRMT R3, R12, 0x7632, R3 ;  /* 0x000076320c037816 */ /* 0x000fe40000000003 */
        /* <DEDUP_REMOVED lines=13> */
[----:B------:R-:W-:-:S05]  /*19c50*/  LEA R55, R31, R51, 0x1 ;  /* 0x000000331f377211 */ /* 0x000fca00078e08ff */
[----:B------:R-:W-:Y:S01]  /*19c60*/  IMAD R107, R31, 0x2, R55 ;  /* 0x000000021f6b7824 */ /* 0x000fe200078e0237 */
[-C--:B------:R-:W-:Y:S02]  /*19c70*/  LEA R12, P1, R77, R140.reuse, 0x1 ;  /* 0x0000008c4d0c7211 */ /* 0x080fe400078208ff */
[----:B------:R-:W-:Y:S01]  /*19c80*/  PRMT R9, R13, 0x7632, R9 ;  /* 0x000076320d097816 */ /* 0x000fe20000000009 */
[----:B------:R-:W-:Y:S01]  /*19c90*/  IMAD R109, R31, 0x2, R107 ;  /* 0x000000021f6d7824 */ /* 0x000fe200078e026b */
[----:B------:R0:W-:Y:S01]  /*19ca0*/  STG.E.U16 desc[UR8][R22.64], R13 ;  /* 0x0000000d16007986 */ /* 0x0001e2000c101508 */
[----:B------:R-:W-:-:S03]  /*19cb0*/  LEA R8, P0, R29, R140, 0x1 ;  /* 0x0000008c1d087211 */ /* 0x000fc600078008ff */
[----:B------:R1:W-:Y:S01]  /*19cc0*/  STG.E.U16 desc[UR8][R2.64], R9 ;  /* 0x0000000902007986 */ /* 0x0003e2000c101508 */
[-C--:B0-----:R-:W-:Y:S02]  /*19cd0*/  LEA.HI.X.SX32 R13, R77, R38.reuse, 0x1, P1 ;  /* 0x000000264d0d7211 */ /* 0x081fe400008f0eff */
[----:B------:R-:W-:Y:S02]  /*19ce0*/  LEA R77, R31, R109, 0x1 ;  /* 0x0000006d1f4d7211 */ /* 0x000fe400078e08ff */
[----:B-1----:R-:W-:Y:S02]  /*19cf0*/  PRMT R3, R14, 0x7632, R3 ;  /* 0x000076320e037816 */ /* 0x002fe40000000003 */
[----:B------:R-:W-:Y:S01]  /*19d00*/  LEA.HI.X.SX32 R9, R29, R38, 0x1, P0 ;  /* 0x000000261d097211 */ /* 0x000fe200000f0eff */
[----:B------:R-:W-:Y:S01]  /*19d10*/  IMAD R111, R31, 0x2, R77 ;  /* 0x000000021f6f7824 */ /* 0x000fe200078e024d */
[----:B------:R-:W-:Y:S01]  /*19d20*/  LEA R2, P0, R57, R140, 0x1 ;  /* 0x0000008c39027211 */ /* 0x000fe200078008ff */
[----:B------:R0:W-:Y:S04]  /*19d30*/  STG.E.U16 desc[UR8][R10.64], R14 ;  /* 0x0000000e0a007986 */ /* 0x0001e8000c101508 */
[----:B------:R1:W-:Y:S04]  /*19d40*/  STG.E.U16 desc[UR8][R20.64], R3 ;  /* 0x0000000314007986 */ /* 0x0003e8000c101508 */
[----:B------:R-:W-:Y:S01]  /*19d50*/  STG.E.U16 desc[UR8][R8.64], R15 ;  /* 0x0000000f08007986 */ /* 0x000fe2000c101508 */
[----:B0-----:R-:W-:-:S02]  /*19d60*/  PRMT R11, R15, 0x7632, R11 ;  /* 0x000076320f0b7816 */ /* 0x001fc4000000000b */
[----:B-1----:R-:W-:Y:S01]  /*19d70*/  LEA.HI.X.SX32 R3, R57, R38, 0x1, P0 ;  /* 0x0000002639037211 */ /* 0x002fe200000f0eff */
[----:B------:R-:W-:Y:S01]  /*19d80*/  IMAD R57, R31, 0x2, R111 ;  /* 0x000000021f397824 */ /* 0x000fe200078e026f */
[C---:B------:R-:W-:Y:S01]  /*19d90*/  LEA R10, P0, R61.reuse, R140, 0x1 ;  /* 0x0000008c3d0a7211 */ /* 0x040fe200078008ff */
[----:B------:R0:W-:Y:S03]  /*19da0*/  STG.E.U16 desc[UR8][R12.64], R11 ;  /* 0x0000000b0c007986 */ /* 0x0001e6000c101508 */
[----:B0-----:R-:W-:Y:S02]  /*19db0*/  LEA.HI.X.SX32 R11, R61, R38, 0x1, P0 ;  /* 0x000000263d0b7211 */ /* 0x001fe400000f0eff */
        /* <DEDUP_REMOVED lines=8> */
[----:B------:R-:W-:-:S03]  /*19e40*/  LEA R12, P0, R79, R140, 0x1 ;  /* 0x0000008c4f0c7211 */ /* 0x000fc600078008ff */
[----:B------:R-:W-:Y:S01]  /*19e50*/  IMAD R125, R31, 0x2, R53 ;  /* 0x000000021f7d7824 */ /* 0x000fe200078e0235 */
[----:B------:R-:W-:Y:S01]  /*19e60*/  LEA.HI.X.SX32 R13, R79, R38, 0x1, P0 ;  /* 0x000000264f0d7211 */ /* 0x000fe200000f0eff */
[----:B------:R0:W-:Y:S02]  /*19e70*/  STG.E.U16 desc[UR8][R2.64], R4 ;  /* 0x0000000402007986 */ /* 0x0001e4000c101508 */
[----:B------:R-:W-:-:S05]  /*19e80*/  IMAD R79, R31, 0x2, R125 ;  /* 0x000000021f4f7824 */ /* 0x000fca00078e027d */
[----:B------:R-:W-:Y:S02]  /*19e90*/  LEA R127, R31, R79, 0x1 ;  /* 0x0000004f1f7f7211 */ /* 0x000fe400078e08ff */
[----:B0-----:R-:W-:Y:S02]  /*19ea0*/  PRMT R3, R4, 0x7632, R3 ;  /* 0x0000763204037816 */ /* 0x001fe40000000003 */
[----:B------:R-:W-:-:S03]  /*19eb0*/  LEA R2, P0, R33, R140, 0x1 ;  /* 0x0000008c21027211 */ /* 0x000fc600078008ff */
[----:B------:R0:W-:Y:S01]  /*19ec0*/  STG.E.U16 desc[UR8][R10.64], R3 ;  /* 0x000000030a007986 */ /* 0x0001e2000c101508 */
[----:B------:R-:W-:-:S03]  /*19ed0*/  IMAD R129, R31, 0x2, R127 ;  /* 0x000000021f817824 */ /* 0x000fc600078e027f */
[----:B------:R1:W-:Y:S01]  /*19ee0*/  STG.E.U16 desc[UR8][R20.64], R5 ;  /* 0x0000000514007986 */ /* 0x0003e2000c101508 */
[----:B0-----:R-:W-:Y:S02]  /*19ef0*/  PRMT R11, R5, 0x7632, R11 ;  /* 0x00007632050b7816 */ /* 0x001fe4000000000b */
[----:B------:R-:W-:Y:S02]  /*19f00*/  LEA.HI.X.SX32 R3, R33, R38, 0x1, P0 ;  /* 0x0000002621037211 */ /* 0x000fe400000f0eff */
        /* <DEDUP_REMOVED lines=12> */
[----:B------:R-:W-:-:S03]  /*19fd0*/  LEA.HI.X.SX32 R9, R49, R38, 0x1, P0 ;  /* 0x0000002631097211 */ /* 0x000fc600000f0eff */
[----:B------:R-:W-:Y:S01]  /*19fe0*/  IMAD R133, R31, 0x2, R131 ;  /* 0x000000021f857824 */ /* 0x000fe200078e0283 */
[----:B------:R-:W-:-:S04]  /*19ff0*/  LEA R12, P0, R59, R140, 0x1 ;  /* 0x0000008c3b0c7211 */ /* 0x000fc800078008ff */
[----:B------:R-:W-:Y:S02]  /*1a000*/  LEA R135, R31, R133, 0x1 ;  /* 0x000000851f877211 */ /* 0x000fe400078e08ff */
[----:B------:R-:W-:Y:S02]  /*1a010*/  LEA.HI.X.SX32 R13, R59, R38, 0x1, P0 ;  /* 0x000000263b0d7211 */ /* 0x000fe400000f0eff */
[----:B------:R-:W-:Y:S01]  /*1a020*/  LEA R14, P0, R87, R140, 0x1 ;  /* 0x0000008c570e7211 */ /* 0x000fe200078008ff */
[----:B------:R-:W-:-:S03]  /*1a030*/  IMAD R137, R31, 0x2, R135 ;  /* 0x000000021f897824 */ /* 0x000fc600078e0287 */
[----:B------:R-:W-:Y:S01]  /*1a040*/  LEA.HI.X.SX32 R15, R87, R38, 0x1, P0 ;  /* 0x00000026570f7211 */ /* 0x000fe200000f0eff */
[C---:B------:R-:W-:Y:S01]  /*1a050*/  IMAD R87, R31.reuse, 0x2, R137 ;  /* 0x000000021f577824 */ /* 0x040fe200078e0289 */
[----:B------:R0:W-:Y:S04]  /*1a060*/  STG.E.U16 desc[UR8][R10.64], R7 ;  /* 0x000000070a007986 */ /* 0x0001e8000c101508 */
[----:B------:R-:W-:Y:S02]  /*1a070*/  LEA R139, R31, R87, 0x1 ;  /* 0x000000571f8b7211 */ /* 0x000fe400078e08ff */
[----:B0-----:R-:W-:-:S04]  /*1a080*/  LEA R10, P0, R97, R140, 0x1 ;  /* 0x0000008c610a7211 */ /* 0x001fc800078008ff */
[----:B------:R-:W-:Y:S01]  /*1a090*/  LEA.HI.X.SX32 R11, R97, R38, 0x1, P0 ;  /* 0x00000026610b7211 */ /* 0x000fe200000f0eff */
[----:B------:R-:W-:-:S04]  /*1a0a0*/  IMAD R97, R31, 0x2, R139 ;  /* 0x000000021f617824 */ /* 0x000fc800078e028b */
[----:B------:R-:W-:Y:S01]  /*1a0b0*/  IMAD R141, R31, 0x2, R97 ;  /* 0x000000021f8d7824 */ /* 0x000fe200078e0261 */
[----:B------:R-:W-:-:S04]  /*1a0c0*/  PRMT R3, R7, 0x7632, R3 ;  /* 0x0000763207037816 */ /* 0x000fc80000000003 */
[----:B------:R-:W-:Y:S02]  /*1a0d0*/  LEA R143, R31, R141, 0x1 ;  /* 0x0000008d1f8f7211 */ /* 0x000fe400078e08ff */
[----:B------:R-:W-:Y:S01]  /*1a0e0*/  LEA R20, P1, R35, R140, 0x1 ;  /* 0x0000008c23147211 */ /* 0x000fe200078208ff */
[----:B------:R0:W-:Y:S01]  /*1a0f0*/  STG.E.U16 desc[UR8][R4.64], R3 ;  /* 0x0000000304007986 */ /* 0x0001e2000c101508 */
[----:B------:R-:W-:Y:S01]  /*1a100*/  PRMT R6, R24, 0x7632, R6 ;  /* 0x0000763218067816 */ /* 0x000fe20000000006 */
[----:B------:R-:W-:Y:S01]  /*1a110*/  IMAD R145, R31, 0x2, R143 ;  /* 0x000000021f917824 */ /* 0x000fe200078e028f */
[----:B------:R-:W-:Y:S01]  /*1a120*/  LEA.HI.X.SX32 R21, R35, R38, 0x1, P1 ;  /* 0x0000002623157211 */ /* 0x000fe200008f0eff */
[----:B------:R-:W-:Y:S02]  /*1a130*/  STG.E.U16 desc[UR8][R8.64], R24 ;  /* 0x0000001808007986 */ /* 0x000fe4000c101508 */
[----:B------:R-:W-:Y:S02]  /*1a140*/  IMAD R147, R31, 0x2, R145 ;  /* 0x000000021f937824 */ /* 0x000fe400078e0291 */
[----:B------:R-:W-:Y:S01]  /*1a150*/  STG.E.U16 desc[UR8][R12.64], R6 ;  /* 0x000000060c007986 */ /* 0x000fe2000c101508 */
[----:B0-----:R-:W-:-:S02]  /*1a160*/  PRMT R5, R25, 0x7632, R5 ;  /* 0x0000763219057816 */ /* 0x001fc40000000005 */
[----:B------:R-:W-:Y:S01]  /*1a170*/  LEA R4, P1, R69, R140, 0x1 ;  /* 0x0000008c45047211 */ /* 0x000fe200078208ff */
[----:B------:R-:W-:Y:S01]  /*1a180*/  STG.E.U16 desc[UR8][R14.64], R25 ;  /* 0x000000190e007986 */ /* 0x000fe2000c101508 */
[----:B------:R-:W-:-:S03]  /*1a190*/  LEA R149, R31, R147, 0x1 ;  /* 0x000000931f957211 */ /* 0x000fc600078e08ff */
[----:B------:R0:W-:Y:S02]  /*1a1a0*/  STG.E.U16 desc[UR8][R10.64], R5 ;  /* 0x000000050a007986 */ /* 0x0001e4000c101508 */
[----:B0-----:R-:W-:Y:S02]  /*1a1b0*/  LEA.HI.X.SX32 R5, R69, R38, 0x1, P1 ;  /* 0x0000002645057211 */ /* 0x001fe400008f0eff */
[----:B------:R-:W-:-:S04]  /*1a1c0*/  LEA R10, P1, R39, R140, 0x1 ;  /* 0x0000008c270a7211 */ /* 0x000fc800078208ff */
[----:B------:R-:W-:Y:S01]  /*1a1d0*/  LEA.HI.X.SX32 R11, R39, R38, 0x1, P1 ;  /* 0x00000026270b7211 */ /* 0x000fe200008f0eff */
[----:B------:R-:W-:-:S04]  /*1a1e0*/  IMAD R39, R31, 0x2, R149 ;  /* 0x000000021f277824 */ /* 0x000fc800078e0295 */
[----:B------:R-:W-:-:S05]  /*1a1f0*/  IMAD R151, R31, 0x2, R39 ;  /* 0x000000021f977824 */ /* 0x000fca00078e0227 */
[----:B------:R-:W-:-:S05]  /*1a200*/  LEA R153, R31, R151, 0x1 ;  /* 0x000000971f997211 */ /* 0x000fca00078e08ff */
[----:B------:R-:W-:-:S04]  /*1a210*/  IMAD R155, R31, 0x2, R153 ;  /* 0x000000021f9b7824 */ /* 0x000fc800078e0299 */
[----:B------:R-:W-:-:S05]  /*1a220*/  IMAD R157, R31, 0x2, R155 ;  /* 0x000000021f9d7824 */ /* 0x000fca00078e029b */
[----:B------:R-:W-:-:S05]  /*1a230*/  LEA R159, R31, R157, 0x1 ;  /* 0x0000009d1f9f7211 */ /* 0x000fca00078e08ff */
[----:B------:R-:W-:-:S04]  /*1a240*/  IMAD R161, R31, 0x2, R159 ;  /* 0x000000021fa17824 */ /* 0x000fc800078e029f */
[----:B------:R-:W-:Y:S01]  /*1a250*/  IMAD R163, R31, 0x2, R161 ;  /* 0x000000021fa37824 */ /* 0x000fe200078e02a1 */
[-C--:B------:R-:W-:Y:S01]  /*1a260*/  LEA R2, P0, R37, R140.reuse, 0x1 ;  /* 0x0000008c25027211 */ /* 0x080fe200078008ff */
[----:B------:R0:W-:Y:S01]  /*1a270*/  STG.E.U16 desc[UR8][R20.64], R26 ;  /* 0x0000001a14007986 */ /* 0x0001e2000c101508 */
[----:B------:R-:W-:Y:S02]  /*1a280*/  LEA R6, P2, R47, R140, 0x1 ;  /* 0x0000008c2f067211 */ /* 0x000fe400078408ff */
[----:B------:R-:W-:Y:S02]  /*1a290*/  LEA R165, R31, R163, 0x1 ;  /* 0x000000a31fa57211 */ /* 0x000fe400078e08ff */
[-C--:B------:R-:W-:Y:S02]  /*1a2a0*/  LEA.HI.X.SX32 R3, R37, R38.reuse, 0x1, P0 ;  /* 0x0000002625037211 */ /* 0x080fe400000f0eff */
[----:B------:R-:W-:Y:S01]  /*1a2b0*/  LEA.HI.X.SX32 R7, R47, R38, 0x1, P2 ;  /* 0x000000262f077211 */ /* 0x000fe200010f0eff */
[----:B------:R-:W-:Y:S01]  /*1a2c0*/  IMAD R167, R31, 0x2, R165 ;  /* 0x000000021fa77824 */ /* 0x000fe200078e02a5 */
[----:B------:R-:W-:-:S02]  /*1a2d0*/  LEA R8, P0, R99, R140, 0x1 ;  /* 0x0000008c63087211 */ /* 0x000fc400078008ff */
[-C--:B0-----:R-:W-:Y:S02]  /*1a2e0*/  LEA R20, P1, R51, R140.reuse, 0x1 ;  /* 0x0000008c33147211 */ /* 0x081fe400078208ff */
[----:B------:R-:W-:Y:S02]  /*1a2f0*/  LEA R12, P2, R71, R140, 0x1 ;  /* 0x0000008c470c7211 */ /* 0x000fe400078408ff */
[----:B------:R-:W-:Y:S02]  /*1a300*/  LEA.HI.X.SX32 R21, R51, R38, 0x1, P1 ;  /* 0x0000002633157211 */ /* 0x000fe400008f0eff */
[----:B------:R-:W-:Y:S01]  /*1a310*/  LEA R28, P1, R109, R140, 0x1 ;  /* 0x0000008c6d1c7211 */ /* 0x000fe200078208ff */
[----:B------:R-:W-:Y:S01]  /*1a320*/  IMAD R169, R31, 0x2, R167 ;  /* 0x000000021fa97824 */ /* 0x000fe200078e02a7 */
[-C--:B------:R-:W-:Y:S02]  /*1a330*/  LEA.HI.X.SX32 R9, R99, R38.reuse, 0x1, P0 ;  /* 0x0000002663097211 */ /* 0x080fe400000f0eff */
[----:B------:R-:W-:-:S02]  /*1a340*/  LEA.HI.X.SX32 R13, R71, R38, 0x1, P2 ;  /* 0x00000026470d7211 */ /* 0x000fc400010f0eff */
[-C--:B------:R-:W-:Y:S02]  /*1a350*/  LEA R14, P0, R105, R140.reuse, 0x1 ;  /* 0x0000008c690e7211 */ /* 0x080fe400078008ff */
[----:B------:R-:W-:Y:S02]  /*1a360*/  LEA R22, P2, R55, R140, 0x1 ;  /* 0x0000008c37167211 */ /* 0x000fe400078408ff */
[----:B------:R-:W-:Y:S02]  /*1a370*/  LEA.HI.X.SX32 R29, R109, R38, 0x1, P1 ;  /* 0x000000266d1d7211 */ /* 0x000fe400008f0eff */
[----:B------:R-:W-:Y:S02]  /*1a380*/  LEA R36, P1, R57, R140, 0x1 ;  /* 0x0000008c39247211 */ /* 0x000fe400078208ff */
[----:B------:R-:W-:Y:S02]  /*1a390*/  LEA.HI.X.SX32 R15, R105, R38, 0x1, P0 ;  /* 0x00000026690f7211 */ /* 0x000fe400000f0eff */
[----:B------:R-:W-:-:S02]  /*1a3a0*/  LEA R171, R31, R169, 0x1 ;  /* 0x000000a91fab7211 */ /* 0x000fc400078e08ff */
[----:B------:R-:W-:Y:S02]  /*1a3b0*/  LEA.HI.X.SX32 R23, R55, R38, 0x1, P2 ;  /* 0x0000002637177211 */ /* 0x000fe400010f0eff */
[-C--:B------:R-:W-:Y:S02]  /*1a3c0*/  LEA R24, P0, R107, R140.reuse, 0x1 ;  /* 0x0000008c6b187211 */ /* 0x080fe400078008ff */
[----:B------:R-:W-:Y:S02]  /*1a3d0*/  LEA R32, P2, R77, R140, 0x1 ;  /* 0x0000008c4d207211 */ /* 0x000fe400078408ff */
[----:B------:R-:W-:Y:S02]  /*1a3e0*/  LEA.HI.X.SX32 R37, R57, R38, 0x1, P1 ;  /* 0x0000002639257211 */ /* 0x000fe400008f0eff */
[----:B------:R-:W-:Y:S01]  /*1a3f0*/  LEA R48, P1, R119, R140, 0x1 ;  /* 0x0000008c77307211 */ /* 0x000fe200078208ff */
[----:B------:R-:W-:Y:S01]  /*1a400*/  IMAD R173, R31, 0x2, R171 ;  /* 0x000000021fad7824 */ /* 0x000fe200078e02ab */
[----:B------:R-:W-:-:S02]  /*1a410*/  LEA.HI.X.SX32 R25, R107, R38, 0x1, P0 ;  /* 0x000000266b197211 */ /* 0x000fc400000f0eff */
[----:B------:R-:W-:Y:S02]  /*1a420*/  LEA.HI.X.SX32 R33, R77, R38, 0x1, P2 ;  /* 0x000000264d217211 */ /* 0x000fe400010f0eff */
[-C--:B------:R-:W-:Y:S02]  /*1a430*/  LEA R34, P0, R111, R140.reuse, 0x1 ;  /* 0x0000008c6f227211 */ /* 0x080fe400078008ff */
[----:B------:R-:W-:Y:S02]  /*1a440*/  LEA R44, P2, R61, R140, 0x1 ;  /* 0x0000008c3d2c7211 */ /* 0x000fe400078408ff */
[----:B------:R-:W-:Y:S01]  /*1a450*/  LEA.HI.X.SX32 R49, R119, R38, 0x1, P1 ;  /* 0x0000002677317211 */ /* 0x000fe200008f0eff */
[----:B------:R-:W-:Y:S01]  /*1a460*/  IMAD R175, R31, 0x2, R173 ;  /* 0x000000021faf7824 */ /* 0x000fe200078e02ad */
[----:B------:R-:W-:Y:S02]  /*1a470*/  LEA R54, P1, R79, R140, 0x1 ;  /* 0x0000008c4f367211 */ /* 0x000fe400078208ff */
[----:B------:R-:W-:-:S02]  /*1a480*/  LEA.HI.X.SX32 R35, R111, R38, 0x1, P0 ;  /* 0x000000266f237211 */ /* 0x000fc400000f0eff */
[----:B------:R-:W-:Y:S02]  /*1a490*/  LEA.HI.X.SX32 R45, R61, R38, 0x1, P2 ;  /* 0x000000263d2d7211 */ /* 0x000fe400010f0eff */
[-C--:B------:R-:W-:Y:S02]  /*1a4a0*/  LEA R46, P0, R117, R140.reuse, 0x1 ;  /* 0x0000008c752e7211 */ /* 0x080fe400078008ff */
[----:B------:R-:W-:Y:S02]  /*1a4b0*/  LEA R50, P2, R53, R140, 0x1 ;  /* 0x0000008c35327211 */ /* 0x000fe400078408ff */
[----:B------:R-:W-:Y:S02]  /*1a4c0*/  LEA.HI.X.SX32 R55, R79, R38, 0x1, P1 ;  /* 0x000000264f377211 */ /* 0x000fe400008f0eff */
[----:B------:R-:W-:Y:S02]  /*1a4d0*/  LEA R60, P1, R63, R140, 0x1 ;  /* 0x0000008c3f3c7211 */ /* 0x000fe400078208ff */
[----:B------:R-:W-:-:S02]  /*1a4e0*/  LEA R177, R31, R175, 0x1 ;  /* 0x000000af1fb17211 */ /* 0x000fc400078e08ff */
[-C--:B------:R-:W-:Y:S02]  /*1a4f0*/  LEA.HI.X.SX32 R47, R117, R38.reuse, 0x1, P0 ;  /* 0x00000026752f7211 */ /* 0x080fe400000f0eff */
[----:B------:R-:W-:Y:S02]  /*1a500*/  LEA.HI.X.SX32 R51, R53, R38, 0x1, P2 ;  /* 0x0000002635337211 */ /* 0x000fe400010f0eff */
[-C--:B------:R-:W-:Y:S02]  /*1a510*/  LEA R52, P0, R125, R140.reuse, 0x1 ;  /* 0x0000008c7d347211 */ /* 0x080fe400078008ff */
[----:B------:R-:W-:Y:S02]  /*1a520*/  LEA R56, P2, R127, R140, 0x1 ;  /* 0x0000008c7f387211 */ /* 0x000fe400078408ff */
[----:B------:R-:W-:Y:S01]  /*1a530*/  LEA.HI.X.SX32 R61, R63, R38, 0x1, P1 ;  /* 0x000000263f3d7211 */ /* 0x000fe200008f0eff */
[----:B------:R-:W-:Y:S01]  /*1a540*/  IMAD R179, R31, 0x2, R177 ;  /* 0x000000021fb37824 */ /* 0x000fe200078e02b1 */
[----:B------:R-:W-:-:S02]  /*1a550*/  LEA R70, P1, R133, R140, 0x1 ;  /* 0x0000008c85467211 */ /* 0x000fc400078208ff */
[-C--:B------:R-:W-:Y:S02]  /*1a560*/  LEA.HI.X.SX32 R53, R125, R38.reuse, 0x1, P0 ;  /* 0x000000267d357211 */ /* 0x080fe400000f0eff */
[----:B------:R-:W-:Y:S02]  /*1a570*/  LEA.HI.X.SX32 R57, R127, R38, 0x1, P2 ;  /* 0x000000267f397211 */ /* 0x000fe400010f0eff */
[-C--:B------:R-:W-:Y:S01]  /*1a580*/  LEA R58, P0, R129, R140.reuse, 0x1 ;  /* 0x0000008c813a7211 */ /* 0x080fe200078008ff */
[----:B------:R-:W-:Y:S01]  /*1a590*/  IMAD R181, R31, 0x2, R179 ;  /* 0x000000021fb57824 */ /* 0x000fe200078e02b3 */
[----:B------:R-:W-:Y:S02]  /*1a5a0*/  LEA R62, P2, R85, R140, 0x1 ;  /* 0x0000008c553e7211 */ /* 0x000fe400078408ff */
[----:B------:R-:W-:Y:S02]  /*1a5b0*/  LEA.HI.X.SX32 R71, R133, R38, 0x1, P1 ;  /* 0x0000002685477211 */ /* 0x000fe400008f0eff */
[----:B------:R-:W-:-:S02]  /*1a5c0*/  LEA R84, P1, R87, R140, 0x1 ;  /* 0x0000008c57547211 */ /* 0x000fc400078208ff */
[-C--:B------:R-:W-:Y:S02]  /*1a5d0*/  LEA.HI.X.SX32 R59, R129, R38.reuse, 0x1, P0 ;  /* 0x00000026813b7211 */ /* 0x080fe400000f0eff */
[----:B------:R-:W-:Y:S02]  /*1a5e0*/  LEA.HI.X.SX32 R63, R85, R38, 0x1, P2 ;  /* 0x00000026553f7211 */ /* 0x000fe400010f0eff */
[----:B------:R-:W-:Y:S02]  /*1a5f0*/  LEA R68, P0, R131, R140, 0x1 ;  /* 0x0000008c83447211 */ /* 0x000fe400078008ff */
[----:B------:R-:W-:Y:S02]  /*1a600*/  LEA.HI.X.SX32 R85, R87, R38, 0x1, P1 ;  /* 0x0000002657557211 */ /* 0x000fe400008f0eff */
[----:B------:R-:W-:Y:S02]  /*1a610*/  LEA R98, P1, R141, R140, 0x1 ;  /* 0x0000008c8d627211 */ /* 0x000fe400078208ff */
[----:B------:R-:W-:-:S02]  /*1a620*/  LEA R183, R31, R181, 0x1 ;  /* 0x000000b51fb77211 */ /* 0x000fc400078e08ff */
[----:B------:R-:W-:Y:S02]  /*1a630*/  LEA.HI.X.SX32 R69, R131, R38, 0x1, P0 ;  /* 0x0000002683457211 */ /* 0x000fe400000f0eff */
[----:B------:R-:W-:Y:S02]  /*1a640*/  LEA R78, P0, R137, R140, 0x1 ;  /* 0x0000008c894e7211 */ /* 0x000fe400078008ff */
[-C--:B------:R-:W-:Y:S01]  /*1a650*/  LEA.HI.X.SX32 R99, R141, R38.reuse, 0x1, P1 ;  /* 0x000000268d637211 */ /* 0x080fe200008f0eff */
[----:B------:R-:W-:Y:S01]  /*1a660*/  IMAD R141, R31, 0x2, R183 ;  /* 0x000000021f8d7824 */ /* 0x000fe200078e02b7 */
[----:B------:R-:W-:Y:S02]  /*1a670*/  LEA.HI.X.SX32 R79, R137, R38, 0x1, P0 ;  /* 0x00000026894f7211 */ /* 0x000fe400000f0eff */
[----:B------:R-:W-:Y:S01]  /*1a680*/  LEA R96, P0, R97, R140, 0x1 ;  /* 0x0000008c61607211 */ /* 0x000fe200078008ff */
[----:B------:R-:W-:-:S03]  /*1a690*/  IMAD R185, R31, 0x2, R141 ;  /* 0x000000021fb97824 */ /* 0x000fc600078e028d */
[----:B------:R-:W-:Y:S02]  /*1a6a0*/  LEA.HI.X.SX32 R97, R97, R38, 0x1, P0 ;  /* 0x0000002661617211 */ /* 0x000fe400000f0eff */
[----:B------:R-:W-:Y:S02]  /*1a6b0*/  LEA R106, P0, R145, R140, 0x1 ;  /* 0x0000008c916a7211 */ /* 0x000fe400078008ff */
[----:B------:R-:W-:Y:S02]  /*1a6c0*/  LEA R187, R31, R185, 0x1 ;  /* 0x000000b91fbb7211 */ /* 0x000fe400078e08ff */
[----:B------:R-:W-:Y:S02]  /*1a6d0*/  LEA.HI.X.SX32 R107, R145, R38, 0x1, P0 ;  /* 0x00000026916b7211 */ /* 0x000fe400000f0eff */
[----:B------:R-:W-:Y:S01]  /*1a6e0*/  LEA R116, P0, R39, R140, 0x1 ;  /* 0x0000008c27747211 */ /* 0x000fe200078008ff */
[----:B------:R-:W-:-:S03]  /*1a6f0*/  IMAD R189, R31, 0x2, R187 ;  /* 0x000000021fbd7824 */ /* 0x000fc600078e02bb */
[----:B------:R-:W-:Y:S01]  /*1a700*/  LEA.HI.X.SX32 R117, R39, R38, 0x1, P0 ;  /* 0x0000002627757211 */ /* 0x000fe200000f0eff */
[----:B------:R-:W-:-:S05]  /*1a710*/  IMAD R39, R31, 0x2, R189 ;  /* 0x000000021f277824 */ /* 0x000fca00078e02bd */
[----:B------:R-:W-:-:S05]  /*1a720*/  LEA R191, R31, R39, 0x1 ;  /* 0x000000271fbf7211 */ /* 0x000fca00078e08ff */
[----:B------:R-:W-:Y:S01]  /*1a730*/  IMAD R193, R31, 0x2, R191 ;  /* 0x000000021fc17824 */ /* 0x000fe200078e02bf */
[----:B------:R-:W-:-:S03]  /*1a740*/  LEA R76, P2, R135, R140, 0x1 ;  /* 0x0000008c874c7211 */ /* 0x000fc600078408ff */
[----:B------:R-:W-:Y:S01]  /*1a750*/  IMAD R195, R31, 0x2, R193 ;  /* 0x000000021fc37824 */ /* 0x000fe200078e02c1 */
[----:B------:R-:W-:Y:S02]  /*1a760*/  LEA.HI.X.SX32 R77, R135, R38, 0x1, P2 ;  /* 0x00000026874d7211 */ /* 0x000fe400010f0eff */
[-C--:B------:R-:W-:Y:S02]  /*1a770*/  LEA R86, P2, R139, R140.reuse, 0x1 ;  /* 0x0000008c8b567211 */ /* 0x080fe400078408ff */
[----:B------:R-:W-:Y:S02]  /*1a780*/  LEA R199, R31, R195, 0x1 ;  /* 0x000000c31fc77211 */ /* 0x000fe400078e08ff */
[----:B------:R-:W-:Y:S02]  /*1a790*/  LEA R108, P1, R147, R140, 0x1 ;  /* 0x0000008c936c7211 */ /* 0x000fe400078208ff */
[----:B------:R-:W-:Y:S01]  /*1a7a0*/  LEA.HI.X.SX32 R87, R139, R38, 0x1, P2 ;  /* 0x000000268b577211 */ /* 0x000fe200010f0eff */
[----:B------:R-:W-:Y:S01]  /*1a7b0*/  IMAD R201, R31, 0x2, R199 ;  /* 0x000000021fc97824 */ /* 0x000fe200078e02c7 */
[----:B------:R-:W-:-:S02]  /*1a7c0*/  LEA R104, P2, R143, R140, 0x1 ;  /* 0x0000008c8f687211 */ /* 0x000fc400078408ff */
[----:B------:R-:W-:Y:S02]  /*1a7d0*/  LEA.HI.X.SX32 R109, R147, R38, 0x1, P1 ;  /* 0x00000026936d7211 */ /* 0x000fe400008f0eff */
[-C--:B------:R-:W-:Y:S02]  /*1a7e0*/  LEA R118, P1, R151, R140.reuse, 0x1 ;  /* 0x0000008c97767211 */ /* 0x080fe400078208ff */
[----:B------:R-:W-:Y:S01]  /*1a7f0*/  LEA R126, P0, R155, R140, 0x1 ;  /* 0x0000008c9b7e7211 */ /* 0x000fe200078008ff */
[----:B------:R-:W-:Y:S01]  /*1a800*/  IMAD R203, R31, 0x2, R201 ;  /* 0x000000021fcb7824 */ /* 0x000fe200078e02c9 */
[----:B------:R-:W-:Y:S02]  /*1a810*/  LEA.HI.X.SX32 R105, R143, R38, 0x1, P2 ;  /* 0x000000268f697211 */ /* 0x000fe400010f0eff */
[----:B------:R-:W-:Y:S02]  /*1a820*/  LEA R110, P2, R149, R140, 0x1 ;  /* 0x0000008c956e7211 */ /* 0x000fe400078408ff */
[----:B------:R-:W-:-:S02]  /*1a830*/  LEA.HI.X.SX32 R119, R151, R38, 0x1, P1 ;  /* 0x0000002697777211 */ /* 0x000fc400008f0eff */
[----:B------:R-:W-:Y:S02]  /*1a840*/  LEA.HI.X.SX32 R127, R155, R38, 0x1, P0 ;  /* 0x000000269b7f7211 */ /* 0x000fe400000f0eff */
[-C--:B------:R-:W-:Y:S02]  /*1a850*/  LEA R128, P1, R157, R140.reuse, 0x1 ;  /* 0x0000008c9d807211 */ /* 0x080fe400078208ff */
[----:B------:R-:W-:Y:S02]  /*1a860*/  LEA R132, P0, R161, R140, 0x1 ;  /* 0x0000008ca1847211 */ /* 0x000fe400078008ff */
[----:B------:R-:W-:Y:S02]  /*1a870*/  LEA.HI.X.SX32 R111, R149, R38, 0x1, P2 ;  /* 0x00000026956f7211 */ /* 0x000fe400010f0eff */
[----:B------:R-:W-:Y:S02]  /*1a880*/  LEA R205, R31, R203, 0x1 ;  /* 0x000000cb1fcd7211 */ /* 0x000fe400078e08ff */
[----:B------:R-:W-:-:S02]  /*1a890*/  LEA R124, P2, R153, R140, 0x1 ;  /* 0x0000008c997c7211 */ /* 0x000fc400078408ff */
[-C--:B------:R-:W-:Y:S02]  /*1a8a0*/  LEA.HI.X.SX32 R129, R157, R38.reuse, 0x1, P1 ;  /* 0x000000269d817211 */ /* 0x080fe400008f0eff */
[----:B------:R-:W-:Y:S02]  /*1a8b0*/  LEA.HI.X.SX32 R133, R161, R38, 0x1, P0 ;  /* 0x00000026a1857211 */ /* 0x000fe400000f0eff */
[-C--:B------:R-:W-:Y:S02]  /*1a8c0*/  LEA R134, P1, R163, R140.reuse, 0x1 ;  /* 0x0000008ca3867211 */ /* 0x080fe400078208ff */
[----:B------:R-:W-:Y:S01]  /*1a8d0*/  LEA R138, P0, R167, R140, 0x1 ;  /* 0x0000008ca78a7211 */ /* 0x000fe200078008ff */
[----:B------:R-:W-:Y:S01]  /*1a8e0*/  IMAD R207, R31, 0x2, R205 ;  /* 0x000000021fcf7824 */ /* 0x000fe200078e02cd */
[----:B------:R-:W-:Y:S02]  /*1a8f0*/  LEA.HI.X.SX32 R125, R153, R38, 0x1, P2 ;  /* 0x00000026997d7211 */ /* 0x000fe400010f0eff */
[----:B------:R-:W-:-:S02]  /*1a900*/  LEA R130, P2, R159, R140, 0x1 ;  /* 0x0000008c9f827211 */ /* 0x000fc400078408ff */
[-C--:B------:R-:W-:Y:S02]  /*1a910*/  LEA.HI.X.SX32 R135, R163, R38.reuse, 0x1, P1 ;  /* 0x00000026a3877211 */ /* 0x080fe400008f0eff */
[----:B------:R-:W-:Y:S01]  /*1a920*/  LEA.HI.X.SX32 R139, R167, R38, 0x1, P0 ;  /* 0x00000026a78b7211 */ /* 0x000fe200000f0eff */
[----:B------:R-:W-:Y:S01]  /*1a930*/  IMAD R209, R31, 0x2, R207 ;  /* 0x000000021fd17824 */ /* 0x000fe200078e02cf */
[-C--:B------:R-:W-:Y:S02]  /*1a940*/  LEA R142, P1, R169, R140.reuse, 0x1 ;  /* 0x0000008ca98e7211 */ /* 0x080fe400078208ff */
[----:B------:R-:W-:Y:S02]  /*1a950*/  LEA R146, P0, R173, R140, 0x1 ;  /* 0x0000008cad927211 */ /* 0x000fe400078008ff */
[----:B------:R-:W-:Y:S02]  /*1a960*/  LEA.HI.X.SX32 R131, R159, R38, 0x1, P2 ;  /* 0x000000269f837211 */ /* 0x000fe400010f0eff */
[----:B------:R-:W-:-:S02]  /*1a970*/  LEA R136, P2, R165, R140, 0x1 ;  /* 0x0000008ca5887211 */ /* 0x000fc400078408ff */
[-C--:B------:R-:W-:Y:S02]  /*1a980*/  LEA.HI.X.SX32 R143, R169, R38.reuse, 0x1, P1 ;  /* 0x00000026a98f7211 */ /* 0x080fe400008f0eff */
[----:B------:R-:W-:Y:S02]  /*1a990*/  LEA.HI.X.SX32 R147, R173, R38, 0x1, P0 ;  /* 0x00000026ad937211 */ /* 0x000fe400000f0eff */
[-C--:B------:R-:W-:Y:S02]  /*1a9a0*/  LEA R148, P1, R175, R140.reuse, 0x1 ;  /* 0x0000008caf947211 */ /* 0x080fe400078208ff */
[----:B------:R-:W-:Y:S02]  /*1a9b0*/  LEA R152, P0, R179, R140, 0x1 ;  /* 0x0000008cb3987211 */ /* 0x000fe400078008ff */
[----:B------:R-:W-:Y:S02]  /*1a9c0*/  LEA R211, R31, R209, 0x1 ;  /* 0x000000d11fd37211 */ /* 0x000fe400078e08ff */
[----:B------:R-:W-:-:S02]  /*1a9d0*/  LEA.HI.X.SX32 R137, R165, R38, 0x1, P2 ;  /* 0x00000026a5897211 */ /* 0x000fc400010f0eff */
[----:B------:R-:W-:Y:S02]  /*1a9e0*/  LEA R144, P2, R171, R140, 0x1 ;  /* 0x0000008cab907211 */ /* 0x000fe400078408ff */
[-C--:B------:R-:W-:Y:S02]  /*1a9f0*/  LEA.HI.X.SX32 R149, R175, R38.reuse, 0x1, P1 ;  /* 0x00000026af957211 */ /* 0x080fe400008f0eff */
[----:B------:R-:W-:Y:S01]  /*1aa00*/  LEA.HI.X.SX32 R153, R179, R38, 0x1, P0 ;  /* 0x00000026b3997211 */ /* 0x000fe200000f0eff */
[----:B------:R-:W-:Y:S01]  /*1aa10*/  IMAD R213, R31, 0x2, R211 ;  /* 0x000000021fd57824 */ /* 0x000fe200078e02d3 */
[-C--:B------:R-:W-:Y:S02]  /*1aa20*/  LEA R154, P1, R181, R140.reuse, 0x1 ;  /* 0x0000008cb59a7211 */ /* 0x080fe400078208ff */
[----:B------:R-:W-:Y:S02]  /*1aa30*/  LEA R158, P0, R141, R140, 0x1 ;  /* 0x0000008c8d9e7211 */ /* 0x000fe400078008ff */
[----:B------:R-:W-:-:S02]  /*1aa40*/  LEA.HI.X.SX32 R145, R171, R38, 0x1, P2 ;  /* 0x00000026ab917211 */ /* 0x000fc400010f0eff */
[----:B------:R-:W-:Y:S02]  /*1aa50*/  LEA R150, P2, R177, R140, 0x1 ;  /* 0x0000008cb1967211 */ /* 0x000fe400078408ff */
[-C--:B------:R-:W-:Y:S02]  /*1aa60*/  LEA.HI.X.SX32 R155, R181, R38.reuse, 0x1, P1 ;  /* 0x00000026b59b7211 */ /* 0x080fe400008f0eff */
[----:B------:R-:W-:Y:S01]  /*1aa70*/  LEA.HI.X.SX32 R159, R141, R38, 0x1, P0 ;  /* 0x000000268d9f7211 */ /* 0x000fe200000f0eff */
[----:B------:R-:W-:Y:S01]  /*1aa80*/  IMAD R141, R31, 0x2, R213 ;  /* 0x000000021f8d7824 */ /* 0x000fe200078e02d5 */
[----:B------:R-:W-:Y:S02]  /*1aa90*/  LEA R160, P1, R185, R140, 0x1 ;  /* 0x0000008cb9a07211 */ /* 0x000fe400078208ff */
[----:B------:R-:W-:Y:S02]  /*1aaa0*/  LEA.HI.X.SX32 R151, R177, R38, 0x1, P2 ;  /* 0x00000026b1977211 */ /* 0x000fe400010f0eff */
[----:B------:R-:W-:-:S02]  /*1aab0*/  LEA R156, P2, R183, R140, 0x1 ;  /* 0x0000008cb79c7211 */ /* 0x000fc400078408ff */
[----:B------:R-:W-:Y:S02]  /*1aac0*/  LEA.HI.X.SX32 R161, R185, R38, 0x1, P1 ;  /* 0x00000026b9a17211 */ /* 0x000fe400008f0eff */
[----:B------:R-:W-:Y:S02]  /*1aad0*/  LEA R166, P1, R39, R140, 0x1 ;  /* 0x0000008c27a67211 */ /* 0x000fe400078208ff */
[----:B------:R-:W-:Y:S02]  /*1aae0*/  LEA R215, R31, R141, 0x1 ;  /* 0x0000008d1fd77211 */ /* 0x000fe400078e08ff */
[----:B------:R-:W-:Y:S02]  /*1aaf0*/  LEA.HI.X.SX32 R157, R183, R38, 0x1, P2 ;  /* 0x00000026b79d7211 */ /* 0x000fe400010f0eff */
[----:B------:R-:W-:Y:S02]  /*1ab00*/  LEA R162, P2, R187, R140, 0x1 ;  /* 0x0000008cbba27211 */ /* 0x000fe400078408ff */
[-C--:B------:R-:W-:Y:S01]  /*1ab10*/  LEA.HI.X.SX32 R167, R39, R38.reuse, 0x1, P1 ;  /* 0x0000002627a77211 */ /* 0x080fe200008f0eff */
[----:B------:R-:W-:Y:S01]  /*1ab20*/  IMAD R39, R31, 0x2, R215 ;  /* 0x000000021f277824 */ /* 0x000fe200078e02d7 */
[----:B------:R-:W-:-:S02]  /*1ab30*/  LEA.HI.X.SX32 R163, R187, R38, 0x1, P2 ;  /* 0x00000026bba37211 */ /* 0x000fc400010f0eff */
[----:B------:R-:W-:Y:S01]  /*1ab40*/  LEA R168, P2, R191, R140, 0x1 ;  /* 0x0000008cbfa87211 */ /* 0x000fe200078408ff */
[----:B------:R-:W-:-:S03]  /*1ab50*/  IMAD R217, R31, 0x2, R39 ;  /* 0x000000021fd97824 */ /* 0x000fc600078e0227 */
[----:B------:R-:W-:Y:S02]  /*1ab60*/  LEA.HI.X.SX32 R169, R191, R38, 0x1, P2 ;  /* 0x00000026bfa97211 */ /* 0x000fe400010f0eff */
[----:B------:R-:W-:Y:S02]  /*1ab70*/  LEA R174, P2, R199, R140, 0x1 ;  /* 0x0000008cc7ae7211 */ /* 0x000fe400078408ff */
[----:B------:R-:W-:Y:S02]  /*1ab80*/  LEA R219, R31, R217, 0x1 ;  /* 0x000000d91fdb7211 */ /* 0x000fe400078e08ff */
[----:B------:R-:W-:Y:S02]  /*1ab90*/  LEA.HI.X.SX32 R175, R199, R38, 0x1, P2 ;  /* 0x00000026c7af7211 */ /* 0x000fe400010f0eff */
[-C--:B------:R-:W-:Y:S01]  /*1aba0*/  LEA R172, P1, R195, R140.reuse, 0x1 ;  /* 0x0000008cc3ac7211 */ /* 0x080fe200078208ff */
[----:B------:R-:W-:Y:S01]  /*1abb0*/  IMAD R221, R31, 0x2, R219 ;  /* 0x000000021fdd7824 */ /* 0x000fe200078e02db */
[----:B------:R-:W-:-:S02]  /*1abc0*/  LEA R180, P2, R205, R140, 0x1 ;  /* 0x0000008ccdb47211 */ /* 0x000fc400078408ff */
        /* <DEDUP_REMOVED lines=15> */
[-C--:B------:R-:W-:Y:S01]  /*1acc0*/  LEA R182, P0, R207, R140.reuse, 0x1 ;  /* 0x0000008ccfb67211 */ /* 0x080fe200078008ff */
[----:B------:R-:W-:Y:S01]  /*1acd0*/  IMAD R225, R31, 0x2, R209 ;  /* 0x000000021fe17824 */ /* 0x000fe200078e02d1 */
[----:B------:R-:W-:Y:S02]  /*1ace0*/  LEA R190, P1, R141, R140, 0x1 ;  /* 0x0000008c8dbe7211 */ /* 0x000fe400078208ff */
[----:B------:R-:W-:Y:S02]  /*1acf0*/  LEA.HI.X.SX32 R183, R207, R38, 0x1, P0 ;  /* 0x00000026cfb77211 */ /* 0x000fe400000f0eff */
[-C--:B------:R-:W-:Y:S02]  /*1ad00*/  LEA R186, P2, R211, R140.reuse, 0x1 ;  /* 0x0000008cd3ba7211 */ /* 0x080fe400078408ff */
[----:B------:R-:W-:Y:S02]  /*1ad10*/  LEA R188, P0, R213, R140, 0x1 ;  /* 0x0000008cd5bc7211 */ /* 0x000fe400078008ff */
[----:B------:R-:W-:-:S02]  /*1ad20*/  LEA.HI.X.SX32 R191, R141, R38, 0x1, P1 ;  /* 0x000000268dbf7211 */ /* 0x000fc400008f0eff */
[----:B------:R-:W-:Y:S02]  /*1ad30*/  LEA R141, R31, R225, 0x1 ;  /* 0x000000e11f8d7211 */ /* 0x000fe400078e08ff */
[-C--:B------:R-:W-:Y:S02]  /*1ad40*/  LEA.HI.X.SX32 R187, R211, R38.reuse, 0x1, P2 ;  /* 0x00000026d3bb7211 */ /* 0x080fe400010f0eff */
[----:B------:R-:W-:Y:S01]  /*1ad50*/  LEA.HI.X.SX32 R189, R213, R38, 0x1, P0 ;  /* 0x00000026d5bd7211 */ /* 0x000fe200000f0eff */
[----:B------:R-:W-:Y:S01]  /*1ad60*/  IMAD R227, R31, 0x2, R141 ;  /* 0x000000021fe37824 */ /* 0x000fe200078e028d */
[-C--:B------:R-:W-:Y:S02]  /*1ad70*/  LEA R192, P2, R215, R140.reuse, 0x1 ;  /* 0x0000008cd7c07211 */ /* 0x080fe400078408ff */
[----:B------:R-:W-:Y:S02]  /*1ad80*/  LEA R194, P0, R39, R140, 0x1 ;  /* 0x0000008c27c27211 */ /* 0x000fe400078008ff */
[----:B------:R-:W-:-:S02]  /*1ad90*/  LEA.HI.X.SX32 R193, R215, R38, 0x1, P2 ;  /* 0x00000026d7c17211 */ /* 0x000fc400010f0eff */
[----:B------:R-:W-:Y:S01]  /*1ada0*/  LEA.HI.X.SX32 R195, R39, R38, 0x1, P0 ;  /* 0x0000002627c37211 */ /* 0x000fe200000f0eff */
[----:B------:R-:W-:Y:S01]  /*1adb0*/  IMAD R39, R31, 0x2, R227 ;  /* 0x000000021f277824 */ /* 0x000fe200078e02e3 */
[----:B------:R-:W-:-:S04]  /*1adc0*/  LEA R200, P2, R219, R140, 0x1 ;  /* 0x0000008cdbc87211 */ /* 0x000fc800078408ff */
[----:B------:R-:W-:Y:S02]  /*1add0*/  LEA.HI.X.SX32 R201, R219, R38, 0x1, P2 ;  /* 0x00000026dbc97211 */ /* 0x000fe400010f0eff */
[-C--:B------:R-:W-:Y:S02]  /*1ade0*/  LEA R206, P2, R223, R140.reuse, 0x1 ;  /* 0x0000008cdfce7211 */ /* 0x080fe400078408ff */
[----:B------:R-:W-:Y:S02]  /*1adf0*/  LEA R229, R31, R39, 0x1 ;  /* 0x000000271fe57211 */ /* 0x000fe400078e08ff */
[----:B------:R-:W-:Y:S02]  /*1ae00*/  LEA R198, P1, R217, R140, 0x1 ;  /* 0x0000008cd9c67211 */ /* 0x000fe400078208ff */
[-C--:B------:R-:W-:Y:S01]  /*1ae10*/  LEA.HI.X.SX32 R207, R223, R38.reuse, 0x1, P2 ;  /* 0x00000026dfcf7211 */ /* 0x080fe200010f0eff */
[----:B------:R-:W-:Y:S01]  /*1ae20*/  IMAD R223, R31, 0x2, R229 ;  /* 0x000000021fdf7824 */ /* 0x000fe200078e02e5 */
[----:B------:R-:W-:-:S02]  /*1ae30*/  LEA.HI.X.SX32 R199, R217, R38, 0x1, P1 ;  /* 0x00000026d9c77211 */ /* 0x000fc400008f0eff */
[-C--:B------:R-:W-:Y:S01]  /*1ae40*/  LEA R204, P1, R205, R140.reuse, 0x1 ;  /* 0x0000008ccdcc7211 */ /* 0x080fe200078208ff */
[----:B------:R-:W-:Y:S01]  /*1ae50*/  IMAD R231, R31, 0x2, R223 ;  /* 0x000000021fe77824 */ /* 0x000fe200078e02df */
[-C--:B------:R-:W-:Y:S02]  /*1ae60*/  LEA R202, P0, R221, R140.reuse, 0x1 ;  /* 0x0000008cddca7211 */ /* 0x080fe400078008ff */
[----:B------:R-:W-:Y:S02]  /*1ae70*/  LEA R214, P2, R141, R140, 0x1 ;  /* 0x0000008c8dd67211 */ /* 0x000fe400078408ff */
[----:B------:R-:W-:Y:S02]  /*1ae80*/  PRMT R30, R26, 0x7632, R30 ;  /* 0x000076321a1e7816 */ /* 0x000fe4000000001e */
[-C--:B------:R-:W-:Y:S02]  /*1ae90*/  LEA.HI.X.SX32 R205, R205, R38.reuse, 0x1, P1 ;  /* 0x00000026cdcd7211 */ /* 0x080fe400008f0eff */
[----:B------:R-:W-:-:S02]  /*1aea0*/  LEA.HI.X.SX32 R203, R221, R38, 0x1, P0 ;  /* 0x00000026ddcb7211 */ /* 0x000fc400000f0eff */
[----:B------:R-:W-:Y:S02]  /*1aeb0*/  LEA R212, P1, R225, R140, 0x1 ;  /* 0x0000008ce1d47211 */ /* 0x000fe400078208ff */
[----:B------:R-:W-:Y:S02]  /*1aec0*/  LEA.HI.X.SX32 R215, R141, R38, 0x1, P2 ;  /* 0x000000268dd77211 */ /* 0x000fe400010f0eff */
[----:B------:R-:W-:Y:S02]  /*1aed0*/  LEA R210, P0, R209, R140, 0x1 ;  /* 0x0000008cd1d27211 */ /* 0x000fe400078008ff */
[----:B------:R-:W-:Y:S01]  /*1aee0*/  LEA R141, R31, R231, 0x1 ;  /* 0x000000e71f8d7211 */ /* 0x000fe200078e08ff */
[----:B------:R0:W-:Y:S01]  /*1aef0*/  STG.E.U16 desc[UR8][R2.64], R30 ;  /* 0x0000001e02007986 */ /* 0x0001e2000c101508 */
[-C--:B------:R-:W-:Y:S02]  /*1af00*/  LEA.HI.X.SX32 R213, R225, R38.reuse, 0x1, P1 ;  /* 0x00000026e1d57211 */ /* 0x080fe400008f0eff */
[----:B------:R-:W-:Y:S01]  /*1af10*/  LEA.HI.X.SX32 R211, R209, R38, 0x1, P0 ;  /* 0x00000026d1d37211 */ /* 0x000fe200000f0eff */
[----:B------:R1:W-:Y:S01]  /*1af20*/  STG.E.U16 desc[UR8][R4.64], R27 ;  /* 0x0000001b04007986 */ /* 0x0003e2000c101508 */
[----:B------:R-:W-:Y:S01]  /*1af30*/  LEA R218, P1, R39, R140, 0x1 ;  /* 0x0000008c27da7211 */ /* 0x000fe200078208ff */
[----:B------:R-:W-:Y:S01]  /*1af40*/  IMAD R209, R31, 0x2, R141 ;  /* 0x000000021fd17824 */ /* 0x000fe200078e028d */
[----:B0-----:R-:W-:-:S02]  /*1af50*/  PRMT R3, R27, 0x7632, R3 ;  /* 0x000076321b037816 */ /* 0x001fc40000000003 */
[----:B-1----:R-:W-:-:S03]  /*1af60*/  PRMT R5, R64, 0x7632, R5 ;  /* 0x0000763240057816 */ /* 0x002fc60000000005 */
[----:B------:R0:W-:Y:S01]  /*1af70*/  STG.E.U16 desc[UR8][R6.64], R3 ;  /* 0x0000000306007986 */ /* 0x0001e2000c101508 */
[----:B------:R-:W-:Y:S01]  /*1af80*/  LEA.HI.X.SX32 R219, R39, R38, 0x1, P1 ;  /* 0x0000002627db7211 */ /* 0x000fe200008f0eff */
[----:B------:R-:W-:Y:S02]  /*1af90*/  IMAD R39, R31, 0x2, R209 ;  /* 0x000000021f277824 */ /* 0x000fe400078e02d1 */
[----:B------:R-:W-:Y:S01]  /*1afa0*/  STG.E.U16 desc[UR8][R8.64], R64 ;  /* 0x0000004008007986 */ /* 0x000fe2000c101508 */
[----:B------:R-:W-:-:S03]  /*1afb0*/  LEA R216, P0, R227, R140, 0x1 ;  /* 0x0000008ce3d87211 */ /* 0x000fc600078008ff */
[----:B------:R1:W-:Y:S01]  /*1afc0*/  STG.E.U16 desc[UR8][R10.64], R5 ;  /* 0x000000050a007986 */ /* 0x0003e2000c101508 */
[----:B0-----:R-:W-:-:S03]  /*1afd0*/  PRMT R7, R65, 0x7632, R7 ;  /* 0x0000763241077816 */ /* 0x001fc60000000007 */
[----:B------:R-:W-:Y:S01]  /*1afe0*/  STG.E.U16 desc[UR8][R12.64], R65 ;  /* 0x000000410c007986 */ /* 0x000fe2000c101508 */
[----:B------:R-:W-:Y:S02]  /*1aff0*/  LEA R220, P2, R229, R140, 0x1 ;  /* 0x0000008ce5dc7211 */ /* 0x000fe400078408ff */
[----:B------:R-:W-:Y:S01]  /*1b000*/  PRMT R2, R67, 0x7632, R2 ;  /* 0x0000763243027816 */ /* 0x000fe20000000002 */
[----:B------:R-:W-:Y:S01]  /*1b010*/  STG.E.U16 desc[UR8][R14.64], R7 ;  /* 0x000000070e007986 */ /* 0x000fe2000c101508 */
[----:B------:R-:W-:Y:S01]  /*1b020*/  LEA R233, R31, R39, 0x1 ;  /* 0x000000271fe97211 */ /* 0x000fe200078e08ff */
[----:B------:R-:W-:Y:S01]  /*1b030*/  IMAD.SHL.U32 R197, R197, 0x10, RZ ;  /* 0x00000010c5c57824 */ /* 0x000fe200078e00ff */
[----:B-1----:R-:W-:Y:S01]  /*1b040*/  PRMT R11, R66, 0x7632, R11 ;  /* 0x00007632420b7816 */ /* 0x002fe2000000000b */
[----:B------:R-:W-:Y:S01]  /*1b050*/  STG.E.U16 desc[UR8][R20.64], R66 ;  /* 0x0000004214007986 */ /* 0x000fe2000c101508 */
[----:B------:R-:W-:Y:S01]  /*1b060*/  PRMT R3, R72, 0x7632, R3 ;  /* 0x0000763248037816 */ /* 0x000fe20000000003 */
[----:B------:R-:W0:Y:S01]  /*1b070*/  LDC.64 R8, c[0x0][0x3a0] ;  /* 0x0000e800ff087b82 */ /* 0x000e220000000a00 */
[-C--:B------:R-:W-:Y:S01]  /*1b080*/  LEA.HI.X.SX32 R217, R227, R38.reuse, 0x1, P0 ;  /* 0x00000026e3d97211 */ /* 0x080fe200000f0eff */
[----:B------:R-:W-:Y:S01]  /*1b090*/  STG.E.U16 desc[UR8][R22.64], R11 ;  /* 0x0000000b16007986 */ /* 0x000fe2000c101508 */
[----:B------:R-:W-:-:S02]  /*1b0a0*/  LEA.HI.X.SX32 R221, R229, R38, 0x1, P2 ;  /* 0x00000026e5dd7211 */ /* 0x000fc400010f0eff */
[----:B------:R-:W-:Y:S01]  /*1b0b0*/  PRMT R4, R73, 0x7632, R4 ;  /* 0x0000763249047816 */ /* 0x000fe20000000004 */
[----:B------:R-:W-:Y:S01]  /*1b0c0*/  STG.E.U16 desc[UR8][R24.64], R67 ;  /* 0x0000004318007986 */ /* 0x000fe2000c101508 */
[-C--:B------:R-:W-:Y:S01]  /*1b0d0*/  LEA R222, P0, R223, R140.reuse, 0x1 ;  /* 0x0000008cdfde7211 */ /* 0x080fe200078008ff */
[----:B------:R-:W-:Y:S01]  /*1b0e0*/  IMAD R31, R31, 0x2, R233 ;  /* 0x000000021f1f7824 */ /* 0x000fe200078e02e9 */
[-C--:B------:R-:W-:Y:S01]  /*1b0f0*/  LEA R224, P1, R231, R140.reuse, 0x1 ;  /* 0x0000008ce7e07211 */ /* 0x080fe200078208ff */
[----:B------:R1:W-:Y:S01]  /*1b100*/  STG.E.U16 desc[UR8][R28.64], R2 ;  /* 0x000000021c007986 */ /* 0x0003e2000c101508 */
[----:B------:R-:W-:Y:S02]  /*1b110*/  LEA R226, P2, R141, R140, 0x1 ;  /* 0x0000008c8de27211 */ /* 0x000fe400078408ff */
[----:B------:R-:W-:Y:S01]  /*1b120*/  PRMT R5, R74, 0x7632, R5 ;  /* 0x000076324a057816 */ /* 0x000fe20000000005 */
[----:B------:R-:W-:Y:S01]  /*1b130*/  STG.E.U16 desc[UR8][R32.64], R72 ;  /* 0x0000004820007986 */ /* 0x000fe2000c101508 */
[----:B------:R-:W-:-:S03]  /*1b140*/  PRMT R26, R75, 0x7632, R26 ;  /* 0x000076324b1a7816 */ /* 0x000fc6000000001a */
[----:B------:R3:W-:Y:S01]  /*1b150*/  STG.E.U16 desc[UR8][R34.64], R3 ;  /* 0x0000000322007986 */ /* 0x0007e2000c101508 */
[-C--:B------:R-:W-:Y:S02]  /*1b160*/  LEA.HI.X.SX32 R223, R223, R38.reuse, 0x1, P0 ;  /* 0x00000026dfdf7211 */ /* 0x080fe400000f0eff */
[-C--:B------:R-:W-:Y:S01]  /*1b170*/  LEA.HI.X.SX32 R225, R231, R38.reuse, 0x1, P1 ;  /* 0x00000026e7e17211 */ /* 0x080fe200008f0eff */
[----:B------:R-:W-:Y:S01]  /*1b180*/  STG.E.U16 desc[UR8][R36.64], R73 ;  /* 0x0000004924007986 */ /* 0x000fe2000c101508 */
[----:B------:R-:W-:Y:S02]  /*1b190*/  LEA.HI.X.SX32 R227, R141, R38, 0x1, P2 ;  /* 0x000000268de37211 */ /* 0x000fe400010f0eff */
[-C--:B------:R-:W-:Y:S01]  /*1b1a0*/  LEA R228, P0, R209, R140.reuse, 0x1 ;  /* 0x0000008cd1e47211 */ /* 0x080fe200078008ff */
[----:B------:R-:W-:Y:S01]  /*1b1b0*/  STG.E.U16 desc[UR8][R44.64], R4 ;  /* 0x000000042c007986 */ /* 0x000fe2000c101508 */
[-C--:B------:R-:W-:Y:S02]  /*1b1c0*/  LEA R230, P1, R39, R140.reuse, 0x1 ;  /* 0x0000008c27e67211 */ /* 0x080fe400078208ff */
[----:B------:R-:W-:Y:S01]  /*1b1d0*/  LEA R232, P2, R233, R140, 0x1 ;  /* 0x0000008ce9e87211 */ /* 0x000fe200078408ff */
[----:B------:R-:W-:Y:S01]  /*1b1e0*/  STG.E.U16 desc[UR8][R46.64], R74 ;  /* 0x0000004a2e007986 */ /* 0x000fe2000c101508 */
[----:B-1----:R-:W-:-:S02]  /*1b1f0*/  PRMT R28, R80, 0x7632, R28 ;  /* 0x00007632501c7816 */ /* 0x002fc4000000001c */
[----:B------:R-:W-:Y:S01]  /*1b200*/  LEA R140, P3, R31, R140, 0x1 ;  /* 0x0000008c1f8c7211 */ /* 0x000fe200078608ff */
[----:B------:R1:W-:Y:S01]  /*1b210*/  STG.E.U16 desc[UR8][R48.64], R5 ;  /* 0x0000000530007986 */ /* 0x0003e2000c101508 */
[----:B------:R-:W-:-:S03]  /*1b220*/  PRMT R30, R81, 0x7632, R30 ;  /* 0x00007632511e7816 */ /* 0x000fc6000000001e */
[----:B------:R-:W-:Y:S01]  /*1b230*/  STG.E.U16 desc[UR8][R50.64], R75 ;  /* 0x0000004b32007986 */ /* 0x000fe2000c101508 */
[----:B---3--:R-:W-:-:S03]  /*1b240*/  PRMT R34, R82, 0x7632, R34 ;  /* 0x0000763252227816 */ /* 0x008fc60000000022 */
[----:B------:R3:W-:Y:S01]  /*1b250*/  STG.E.U16 desc[UR8][R52.64], R26 ;  /* 0x0000001a34007986 */ /* 0x0007e2000c101508 */
[-C--:B------:R-:W-:Y:S02]  /*1b260*/  LEA.HI.X.SX32 R229, R209, R38.reuse, 0x1, P0 ;  /* 0x00000026d1e57211 */ /* 0x080fe400000f0eff */
[-C--:B------:R-:W-:Y:S01]  /*1b270*/  LEA.HI.X.SX32 R231, R39, R38.reuse, 0x1, P1 ;  /* 0x0000002627e77211 */ /* 0x080fe200008f0eff */
[----:B------:R4:W-:Y:S01]  /*1b280*/  STG.E.U16 desc[UR8][R54.64], R80 ;  /* 0x0000005036007986 */ /* 0x0009e2000c101508 */
[-C--:B------:R-:W-:Y:S02]  /*1b290*/  LEA.HI.X.SX32 R233, R233, R38.reuse, 0x1, P2 ;  /* 0x00000026e9e97211 */ /* 0x080fe400010f0eff */
[----:B------:R-:W-:Y:S01]  /*1b2a0*/  LEA.HI.X.SX32 R141, R31, R38, 0x1, P3 ;  /* 0x000000261f8d7211 */ /* 0x000fe200018f0eff */
[----:B------:R-:W-:Y:S01]  /*1b2b0*/  STG.E.U16 desc[UR8][R56.64], R28 ;  /* 0x0000001c38007986 */ /* 0x000fe2000c101508 */
[----:B------:R-:W-:-:S03]  /*1b2c0*/  PRMT R38, R83, 0x7632, R38 ;  /* 0x0000763253267816 */ /* 0x000fc60000000026 */
[----:B------:R5:W-:Y:S01]  /*1b2d0*/  STG.E.U16 desc[UR8][R58.64], R81 ;  /* 0x000000513a007986 */ /* 0x000be2000c101508 */
[----:B------:R-:W-:-:S03]  /*1b2e0*/  PRMT R2, R92, 0x7632, R2 ;  /* 0x000076325c027816 */ /* 0x000fc60000000002 */
[----:B------:R-:W-:Y:S01]  /*1b2f0*/  STG.E.U16 desc[UR8][R60.64], R30 ;  /* 0x0000001e3c007986 */ /* 0x000fe2000c101508 */
[----:B-1----:R-:W-:-:S03]  /*1b300*/  PRMT R48, R93, 0x7632, R48 ;  /* 0x000076325d307816 */ /* 0x002fc60000000030 */
[----:B------:R1:W-:Y:S01]  /*1b310*/  STG.E.U16 desc[UR8][R62.64], R82 ;  /* 0x000000523e007986 */ /* 0x0003e2000c101508 */
[----:B---3--:R-:W-:-:S03]  /*1b320*/  PRMT R52, R94, 0x7632, R52 ;  /* 0x000076325e347816 */ /* 0x008fc60000000034 */
[----:B------:R-:W-:Y:S04]  /*1b330*/  STG.E.U16 desc[UR8][R68.64], R34 ;  /* 0x0000002244007986 */ /* 0x000fe8000c101508 */
[----:B------:R-:W-:Y:S01]  /*1b340*/  STG.E.U16 desc[UR8][R70.64], R83 ;  /* 0x0000005346007986 */ /* 0x000fe2000c101508 */
[----:B----4-:R-:W-:-:S03]  /*1b350*/  PRMT R54, R95, 0x7632, R54 ;  /* 0x000076325f367816 */ /* 0x010fc60000000036 */
[----:B------:R-:W-:Y:S04]  /*1b360*/  STG.E.U16 desc[UR8][R76.64], R38 ;  /* 0x000000264c007986 */ /* 0x000fe8000c101508 */
[----:B------:R-:W-:Y:S01]  /*1b370*/  STG.E.U16 desc[UR8][R78.64], R92 ;  /* 0x0000005c4e007986 */ /* 0x000fe2000c101508 */
[----:B-----5:R-:W-:-:S03]  /*1b380*/  PRMT R58, R88, 0x7632, R58 ;  /* 0x00007632583a7816 */ /* 0x020fc6000000003a */
[----:B------:R3:W-:Y:S04]  /*1b390*/  STG.E.U16 desc[UR8][R84.64], R2 ;  /* 0x0000000254007986 */ /* 0x0007e8000c101508 */
[----:B------:R4:W-:Y:S01]  /*1b3a0*/  STG.E.U16 desc[UR8][R86.64], R93 ;  /* 0x0000005d56007986 */ /* 0x0009e2000c101508 */
[----:B-1----:R-:W-:-:S03]  /*1b3b0*/  PRMT R62, R89, 0x7632, R62 ;  /* 0x00007632593e7816 */ /* 0x002fc6000000003e */
[----:B------:R-:W-:Y:S04]  /*1b3c0*/  STG.E.U16 desc[UR8][R96.64], R48 ;  /* 0x0000003060007986 */ /* 0x000fe8000c101508 */
[----:B------:R-:W-:Y:S01]  /*1b3d0*/  STG.E.U16 desc[UR8][R98.64], R94 ;  /* 0x0000005e62007986 */ /* 0x000fe2000c101508 */
[----:B------:R-:W-:Y:S01]  /*1b3e0*/  PRMT R64, R90, 0x7632, R64 ;  /* 0x000076325a407816 */ /* 0x000fe20000000040 */
[----:B---3--:R-:W1:Y:S02]  /*1b3f0*/  LDC R2, c[0x0][0x3ec] ;  /* 0x0000fb00ff027b82 */ /* 0x008e640000000800 */
[----:B------:R-:W-:Y:S04]  /*1b400*/  STG.E.U16 desc[UR8][R104.64], R52 ;  /* 0x0000003468007986 */ /* 0x000fe8000c101508 */
[----:B------:R-:W-:Y:S01]  /*1b410*/  STG.E.U16 desc[UR8][R106.64], R95 ;  /* 0x0000005f6a007986 */ /* 0x000fe2000c101508 */
[----:B------:R-:W-:-:S03]  /*1b420*/  PRMT R66, R91, 0x7632, R66 ;  /* 0x000076325b427816 */ /* 0x000fc60000000042 */
[----:B------:R-:W-:Y:S04]  /*1b430*/  STG.E.U16 desc[UR8][R108.64], R54 ;  /* 0x000000366c007986 */ /* 0x000fe8000c101508 */
[----:B------:R-:W-:Y:S01]  /*1b440*/  STG.E.U16 desc[UR8][R110.64], R88 ;  /* 0x000000586e007986 */ /* 0x000fe2000c101508 */
[----:B------:R-:W-:-:S03]  /*1b450*/  PRMT R68, R100, 0x7632, R68 ;  /* 0x0000763264447816 */ /* 0x000fc60000000044 */
[----:B------:R-:W-:Y:S04]  /*1b460*/  STG.E.U16 desc[UR8][R116.64], R58 ;  /* 0x0000003a74007986 */ /* 0x000fe8000c101508 */
[----:B------:R3:W-:Y:S01]  /*1b470*/  STG.E.U16 desc[UR8][R118.64], R89 ;  /* 0x0000005976007986 */ /* 0x0007e2000c101508 */
[----:B------:R-:W-:-:S03]  /*1b480*/  PRMT R71, R101, 0x7632, R71 ;  /* 0x0000763265477816 */ /* 0x000fc60000000047 */
[----:B------:R-:W-:Y:S04]  /*1b490*/  STG.E.U16 desc[UR8][R124.64], R62 ;  /* 0x0000003e7c007986 */ /* 0x000fe8000c101508 */
[----:B------:R-:W-:Y:S04]  /*1b4a0*/  STG.E.U16 desc[UR8][R126.64], R90 ;  /* 0x0000005a7e007986 */ /* 0x000fe8000c101508 */
[----:B------:R-:W5:Y:S01]  /*1b4b0*/  LDS.128 R4, [R208+0x800] ;  /* 0x00080000d0047984 */ /* 0x000f620000000c00 */
[----:B------:R-:W-:-:S03]  /*1b4c0*/  PRMT R73, R102, 0x7632, R73 ;  /* 0x0000763266497816 */ /* 0x000fc60000000049 */
[----:B------:R-:W-:Y:S04]  /*1b4d0*/  STG.E.U16 desc[UR8][R128.64], R64 ;  /* 0x0000004080007986 */ /* 0x000fe8000c101508 */
[----:B------:R0:W-:Y:S01]  /*1b4e0*/  STG.E.U16 desc[UR8][R130.64], R91 ;  /* 0x0000005b82007986 */ /* 0x0001e2000c101508 */
[----:B------:R-:W-:-:S03]  /*1b4f0*/  PRMT R75, R103, 0x7632, R75 ;  /* 0x00007632674b7816 */ /* 0x000fc6000000004b */
[----:B------:R-:W-:Y:S04]  /*1b500*/  STG.E.U16 desc[UR8][R132.64], R66 ;  /* 0x0000004284007986 */ /* 0x000fe8000c101508 */
[----:B------:R0:W-:Y:S01]  /*1b510*/  STG.E.U16 desc[UR8][R134.64], R100 ;  /* 0x0000006486007986 */ /* 0x0001e2000c101508 */
        /* <DEDUP_REMOVED lines=15> */
[----:B----4-:R-:W-:-:S03]  /*1b610*/  PRMT R87, R121, 0x7632, R87 ;  /* 0x0000763279577816 */ /* 0x010fc60000000057 */
[----:B------:R-:W-:Y:S04]  /*1b620*/  STG.E.U16 desc[UR8][R158.64], R79 ;  /* 0x0000004f9e007986 */ /* 0x000fe8000c101508 */
[----:B------:R-:W-:Y:S01]  /*1b630*/  STG.E.U16 desc[UR8][R160.64], R114 ;  /* 0x00000072a0007986 */ /* 0x000fe2000c101508 */
[----:B---3--:R-:W-:-:S03]  /*1b640*/  PRMT R89, R122, 0x7632, R89 ;  /* 0x000076327a597816 */ /* 0x008fc60000000059 */
[----:B------:R-:W-:Y:S04]  /*1b650*/  STG.E.U16 desc[UR8][R162.64], R81 ;  /* 0x00000051a2007986 */ /* 0x000fe8000c101508 */
[----:B------:R3:W-:Y:S01]  /*1b660*/  STG.E.U16 desc[UR8][R164.64], R115 ;  /* 0x00000073a4007986 */ /* 0x0007e2000c101508 */
[----:B0-----:R-:W-:-:S03]  /*1b670*/  PRMT R91, R123, 0x7632, R91 ;  /* 0x000076327b5b7816 */ /* 0x001fc6000000005b */
[----:B------:R-:W-:Y:S04]  /*1b680*/  STG.E.U16 desc[UR8][R166.64], R83 ;  /* 0x00000053a6007986 */ /* 0x000fe8000c101508 */
[----:B------:R-:W-:Y:S01]  /*1b690*/  STG.E.U16 desc[UR8][R168.64], R120 ;  /* 0x00000078a8007986 */ /* 0x000fe2000c101508 */
        /* <DEDUP_REMOVED lines=24> */
[----:B-----5:R-:W-:-:S03]  /*1b820*/  PRMT R111, R4, 0x7632, R111 ;  /* 0x00007632046f7816 */ /* 0x020fc6000000006f */
[----:B------:R-:W-:Y:S04]  /*1b830*/  STG.E.U16 desc[UR8][R204.64], R102 ;  /* 0x00000066cc007986 */ /* 0x000fe8000c101508 */
[----:B------:R-:W-:Y:S01]  /*1b840*/  STG.E.U16 desc[UR8][R206.64], R17 ;  /* 0x00000011ce007986 */ /* 0x000fe2000c101508 */
[----:B------:R-:W-:-:S03]  /*1b850*/  PRMT R113, R5, 0x7632, R113 ;  /* 0x0000763205717816 */ /* 0x000fc60000000071 */
[----:B------:R-:W-:Y:S04]  /*1b860*/  STG.E.U16 desc[UR8][R210.64], R105 ;  /* 0x00000069d2007986 */ /* 0x000fe8000c101508 */
[----:B------:R-:W-:Y:S01]  /*1b870*/  STG.E.U16 desc[UR8][R212.64], R18 ;  /* 0x00000012d4007986 */ /* 0x000fe2000c101508 */
[----:B---3--:R-:W-:-:S03]  /*1b880*/  PRMT R115, R6, 0x7632, R115 ;  /* 0x0000763206737816 */ /* 0x008fc60000000073 */
[----:B------:R-:W-:Y:S04]  /*1b890*/  STG.E.U16 desc[UR8][R214.64], R107 ;  /* 0x0000006bd6007986 */ /* 0x000fe8000c101508 */
[----:B------:R-:W-:Y:S01]  /*1b8a0*/  STG.E.U16 desc[UR8][R216.64], R19 ;  /* 0x00000013d8007986 */ /* 0x000fe2000c101508 */
[----:B------:R-:W-:-:S03]  /*1b8b0*/  PRMT R70, R7, 0x7632, R70 ;  /* 0x0000763207467816 */ /* 0x000fc60000000046 */
[----:B------:R-:W-:Y:S04]  /*1b8c0*/  STG.E.U16 desc[UR8][R218.64], R109 ;  /* 0x0000006dda007986 */ /* 0x000fe8000c101508 */
[----:B------:R-:W-:Y:S04]  /*1b8d0*/  STG.E.U16 desc[UR8][R220.64], R4 ;  /* 0x00000004dc007986 */ /* 0x000fe8000c101508 */
[----:B------:R-:W-:Y:S04]  /*1b8e0*/  STG.E.U16 desc[UR8][R222.64], R111 ;  /* 0x0000006fde007986 */ /* 0x000fe8000c101508 */
[----:B------:R0:W-:Y:S04]  /*1b8f0*/  STG.E.U16 desc[UR8][R224.64], R5 ;  /* 0x00000005e0007986 */ /* 0x0001e8000c101508 */
[----:B------:R-:W-:Y:S04]  /*1b900*/  STG.E.U16 desc[UR8][R226.64], R113 ;  /* 0x00000071e2007986 */ /* 0x000fe8000c101508 */
[----:B------:R3:W-:Y:S04]  /*1b910*/  STG.E.U16 desc[UR8][R228.64], R6 ;  /* 0x00000006e4007986 */ /* 0x0007e8000c101508 */
[----:B------:R-:W-:Y:S04]  /*1b920*/  STG.E.U16 desc[UR8][R230.64], R115 ;  /* 0x00000073e6007986 */ /* 0x000fe8000c101508 */
[----:B------:R-:W-:Y:S04]  /*1b930*/  STG.E.U16 desc[UR8][R232.64], R7 ;  /* 0x00000007e8007986 */ /* 0x000fe8000c101508 */
[----:B------:R-:W-:Y:S01]  /*1b940*/  STG.E.U16 desc[UR8][R140.64], R70 ;  /* 0x000000468c007986 */ /* 0x000fe2000c101508 */
[----:B------:R-:W-:Y:S01]  /*1b950*/  BAR.SYNC.DEFER_BLOCKING 0x0 ;  /* 0x0000000000007b1d */ /* 0x000fe20000010000 */
[----:B------:R-:W-:-:S05]  /*1b960*/  LOP3.LUT R197, R197, 0xf0, RZ, 0xc0, !PT ;  /* 0x000000f0c5c57812 */ /* 0x000fca00078ec0ff */
[----:B--2---:R-:W-:Y:S02]  /*1b970*/  STSM.16.M88 [R238], R0 ;  /* 0x00000000ee007844 */ /* 0x004fe40000000000 */
[----:B------:R-:W-:Y:S01]  /*1b980*/  BAR.SYNC.DEFER_BLOCKING 0x0 ;  /* 0x0000000000007b1d */ /* 0x000fe20000010000 */
[----:B------:R-:W-:Y:S01]  /*1b990*/  LOP3.LUT R3, R235, 0x7f, RZ, 0xc0, !PT ;  /* 0x0000007feb037812 */ /* 0x000fe200078ec0ff */
[----:B-1----:R-:W-:-:S04]  /*1b9a0*/  IMAD R2, R234, R2, RZ ;  /* 0x00000002ea027224 */ /* 0x002fc800078e02ff */
[----:B------:R-:W1:Y:S01]  /*1b9b0*/  LDSM.16.M88 R197, [R197+UR4] ;  /* 0x00000004c5c5783b */ /* 0x000e620008000000 */
[----:B------:R-:W-:Y:S01]  /*1b9c0*/  ISETP.GE.U32.AND P0, PT, R3, 0x40, PT ;  /* 0x000000400300780c */ /* 0x000fe20003f06070 */
[----:B------:R-:W-:Y:S01]  /*1b9d0*/  IMAD.SHL.U32 R3, R2, 0x4, RZ ;  /* 0x0000000402037824 */ /* 0x000fe200078e00ff */
[C---:B0-----:R-:W-:Y:S01]  /*1b9e0*/  SHF.L.U32 R5, R196.reuse, 0x2, RZ ;  /* 0x00000002c4057819 */ /* 0x041fe200000006ff */
[----:B---3--:R-:W-:-:S04]  /*1b9f0*/  IMAD.HI R6, R196, 0x4, RZ ;  /* 0x00000004c4067827 */ /* 0x008fc800078e02ff */
[----:B------:R-:W-:Y:S01]  /*1ba00*/  IMAD.HI R4, R2, 0x4, RZ ;  /* 0x0000000402047827 */ /* 0x000fe200078e02ff */
[----:B------:R-:W-:-:S04]  /*1ba10*/  IADD3 R2, P1, P2, R5, R8, R3 ;  /* 0x0000000805027210 */ /* 0x000fc80007a3e003 */
[----:B------:R-:W-:-:S05]  /*1ba20*/  IADD3.X R3, PT, PT, R6, R9, R4, P1, P2 ;  /* 0x0000000906037210 */ /* 0x000fca0000fe4404 */
[----:B-1----:R0:W-:Y:S01]  /*1ba30*/  @!P0 STG.E desc[UR8][R2.64], R197 ;  /* 0x000000c502008986 */ /* 0x0021e2000c101908 */
[----:B------:R-:W-:Y:S06]  /*1ba40*/  BAR.SYNC.DEFER_BLOCKING 0x0 ;  /* 0x0000000000007b1d */ /* 0x000fec0000010000 */
[----:B------:R-:W-:Y:S05]  /*1ba50*/  @P4 BRA `(.L_x_23) ;  /* 0x0000000000a04947 */ /* 0x000fea0003800000 */
[----:B0-----:R-:W0:Y:S01]  /*1ba60*/  S2R R3, SR_CgaCtaId ;  /* 0x0000000000037919 */ /* 0x001e220000008800 */
[----:B------:R-:W-:Y:S01]  /*1ba70*/  NOP ;  /* 0x0000000000007918 */ /* 0x000fe20000000000 */
[----:B------:R-:W-:Y:S01]  /*1ba80*/  MOV R0, 0x50 ;  /* 0x0000005000007802 */ /* 0x000fe20000000f00 */
[----:B------:R-:W-:-:S03]  /*1ba90*/  IMAD.MOV.U32 R7, RZ, RZ, 0x1 ;  /* 0x00000001ff077424 */ /* 0x000fc600078e00ff */
[----:B0-----:R-:W-:Y:S01]  /*1baa0*/  LEA R9, R3, R0, 0x18 ;  /* 0x0000000003097211 */ /* 0x001fe200078ec0ff */
[----:B------:R-:W-:Y:S01]  /*1bab0*/  IMAD.U32 R0, RZ, RZ, UR5 ;  /* 0x00000005ff007e24 */ /* 0x000fe2000f8e00ff */
[----:B------:R-:W-:-:S03]  /*1bac0*/  MOV R3, 0xffff ;  /* 0x0000ffff00037802 */ /* 0x000fc60000000f00 */
[----:B------:R-:W0:Y:S01]  /*1bad0*/  LDS R5, [R9] ;  /* 0x0000000009057984 */ /* 0x000e220000000800 */
[----:B------:R-:W-:-:S04]  /*1bae0*/  LOP3.LUT R0, R0, 0xffff, RZ, 0xc0, !PT ;  /* 0x0000ffff00007812 */ /* 0x000fc800078ec0ff */
[----:B------:R-:W-:-:S05]  /*1baf0*/  SHF.R.U32.HI R0, RZ, 0x5, R0 ;  /* 0x00000005ff007819 */ /* 0x000fca0000011600 */
[----:B------:R-:W-:Y:S01]  /*1bb00*/  VIADD R2, R0, 0x10 ;  /* 0x0000001000027836 */ /* 0x000fe20000000000 */
[----:B------:R-:W-:-:S04]  /*1bb10*/  SHF.L.U32 R0, R3, R0, RZ ;  /* 0x0000000003007219 */ /* 0x000fc800000006ff */
[----:B------:R-:W-:-:S04]  /*1bb20*/  SHF.L.U32 R3, R7, R2, RZ ;  /* 0x0000000207037219 */ /* 0x000fc800000006ff */
[----:B------:R-:W-:-:S04]  /*1bb30*/  LOP3.LUT R0, R3, R0, RZ, 0xfc, !PT ;  /* 0x0000000003007212 */ /* 0x000fc800078efcff */
[C---:B------:R-:W-:Y:S02]  /*1bb40*/  LOP3.LUT R2, R0.reuse, 0xffff, RZ, 0xc0, !PT ;  /* 0x0000ffff00027812 */ /* 0x040fe400078ec0ff */
[----:B0-----:R-:W-:-:S04]  /*1bb50*/  LOP3.LUT R3, R0, 0xffff, R5, 0x80, !PT ;  /* 0x0000ffff00037812 */ /* 0x001fc800078e8005 */
[----:B------:R-:W-:-:S13]  /*1bb60*/  ISETP.NE.AND P0, PT, R3, R2, PT ;  /* 0x000000020300720c */ /* 0x000fda0003f05270 */
[----:B------:R-:W-:Y:S05]  /*1bb70*/  @P0 BRA `(.L_x_24) ;  /* 0x0000000000500947 */ /* 0x000fea0003800000 */
[----:B------:R-:W-:Y:S02]  /*1bb80*/  SHF.R.U32.HI R5, RZ, 0x10, R5 ;  /* 0x00000010ff057819 */ /* 0x000fe40000011605 */
[----:B------:R-:W-:-:S04]  /*1bb90*/  SHF.R.U32.HI R2, RZ, 0x10, R0 ;  /* 0x00000010ff027819 */ /* 0x000fc80000011600 */
[----:B------:R-:W-:-:S04]  /*1bba0*/  LOP3.LUT R5, R5, R2, RZ, 0xc0, !PT ;  /* 0x0000000205057212 */ /* 0x000fc800078ec0ff */
[----:B------:R-:W-:-:S13]  /*1bbb0*/  ISETP.NE.AND P0, PT, R5, R2, PT ;  /* 0x000000020500720c */ /* 0x000fda0003f05270 */
[----:B------:R-:W-:Y:S05]  /*1bbc0*/  @P0 BRA `(.L_x_25) ;  /* 0x0000000000300947 */ /* 0x000fea0003800000 */
[----:B------:R-:W-:Y:S01]  /*1bbd0*/  R2UR UR4, R0 ;  /* 0x00000000000472ca */ /* 0x000fe200000e0000 */
[----:B------:R-:W0:Y:S01]  /*1bbe0*/  S2R R3, SR_LANEID ;  /* 0x0000000000037919 */ /* 0x000e220000000000 */
[----:B------:R-:W-:-:S06]  /*1bbf0*/  VOTE.ANY R2, PT, PT ;  /* 0x0000000000027806 */ /* 0x000fcc00038e0100 */
[----:B------:R-:W0:Y:S05]  /*1bc00*/  FLO.U32 R2, R2 ;  /* 0x0000000200027300 */ /* 0x000e2a00000e0000 */
[----:B------:R-:W-:-:S06]  /*1bc10*/  ULOP3.LUT UR4, URZ, UR4, URZ, 0x33, !UPT ;  /* 0x00000004ff047292 */ /* 0x000fcc000f8e33ff */
[----:B------:R-:W-:-:S04]  /*1bc20*/  MOV R4, UR4 ;  /* 0x0000000400047c02 */ /* 0x000fc80008000f00 */
[----:B------:R-:W1:Y:S02]  /*1bc30*/  REDUX UR6, R4 ;  /* 0x00000000040673c4 */ /* 0x000e640000000000 */
[----:B------:R2:W-:Y:S01]  /*1bc40*/  UTCATOMSWS.AND URZ, UR4 ;  /* 0x0000000400ff79e3 */ /* 0x0005e20008000000 */
[----:B0-----:R-:W-:Y:S01]  /*1bc50*/  ISETP.EQ.U32.AND P0, PT, R2, R3, PT ;  /* 0x000000030200720c */ /* 0x001fe20003f02070 */
[----:B-1----:R-:W-:-:S12]  /*1bc60*/  IMAD.U32 R0, RZ, RZ, UR6 ;  /* 0x00000006ff007e24 */ /* 0x002fd8000f8e00ff */
[----:B------:R2:W-:Y:S01]  /*1bc70*/  @P0 ATOMS.AND RZ, [R9], R0 ;  /* 0x0000000009ff038c */ /* 0x0005e20002800000 */
[----:B------:R-:W-:Y:S05]  /*1bc80*/  BRA `(.L_x_23) ;  /* 0x0000000000147947 */ /* 0x000fea0003800000 */
.L_x_25:
[----:B------:R-:W-:-:S07]  /*1bc90*/  MOV R2, 0x1bcb0 ;  /* 0x0001bcb000027802 */ /* 0x000fce0000000f00 */
[----:B------:R-:W-:Y:S05]  /*1bca0*/  CALL.REL.NOINC `($__internal_0_$__cuda_sm10x_tcgen05_guardrail_trap_col_being_dealloced_not_returned_by_alloc) ;  /* 0x0000000000447944 */ /* 0x000fea0003c00000 */
[----:B------:R-:W-:Y:S05]  /*1bcb0*/  BRA `(.L_x_23) ;  /* 0x0000000000087947 */ /* 0x000fea0003800000 */
.L_x_24:
[----:B------:R-:W-:-:S07]  /*1bcc0*/  MOV R2, 0x1bce0 ;  /* 0x0001bce000027802 */ /* 0x000fce0000000f00 */
[----:B------:R-:W-:Y:S05]  /*1bcd0*/  CALL.REL.NOINC `($__internal_2_$__cuda_sm10x_tcgen05_guardrail_trap_unallocated_columns_being_dealloced) ;  /* 0x0000000000507944 */ /* 0x000fea0003c00000 */
.L_x_23:
[----:B------:R-:W-:Y:S01]  /*1bce0*/  NOP ;  /* 0x0000000000007918 */ /* 0x000fe20000000000 */
[----:B--2---:R-:W-:Y:S05]  /*1bcf0*/  EXIT ;  /* 0x000000000000794d */ /* 0x004fea0003800000 */
.L_x_8:
[----:B------:R-:W1:Y:S02]  /*1bd00*/  SYNCS.PHASECHK.TRANS64.TRYWAIT P2, [UR4+0x14000], RZ ;  /* 0x014000ffff0075a7 */ /* 0x000e640008041104 */
[----:B-1----:R-:W-:Y:S05]  /*1bd10*/  @!P2 BRA `(.L_x_8) ;  /* 0xfffffffc00f8a947 */ /* 0x002fea000383ffff */
[----:B------:R-:W-:Y:S05]  /*1bd20*/  BRA `(.L_x_7) ;  /* 0xfffffed800987947 */ /* 0x000fea000383ffff */
.L_x_18:
[----:B------:R-:W1:Y:S02]  /*1bd30*/  SYNCS.PHASECHK.TRANS64.TRYWAIT P0, [UR4+0x1c010], RZ ;  /* 0x01c010ffff0075a7 */ /* 0x000e640008001104 */
[----:B-1----:R-:W-:Y:S05]  /*1bd40*/  @!P0 BRA `(.L_x_18) ;  /* 0xfffffffc00f88947 */ /* 0x002fea000383ffff */
[----:B------:R-:W-:Y:S05]  /*1bd50*/  BRA `(.L_x_26) ;  /* 0xffffff3000a07947 */ /* 0x000fea000383ffff */
.L_x_19:
[----:B------:R-:W0:Y:S02]  /*1bd60*/  SYNCS.PHASECHK.TRANS64.TRYWAIT P0, [R12+URZ], R13 ;  /* 0x0000000d0c0075a7 */ /* 0x000e2400080011ff */
[----:B0-----:R-:W-:Y:S05]  /*1bd70*/  @!P0 BRA `(.L_x_19) ;  /* 0xfffffffc00f88947 */ /* 0x001fea000383ffff */
[----:B------:R-:W-:Y:S05]  /*1bd80*/  BRA `(.L_x_27) ;  /* 0xffffff3800387947 */ /* 0x000fea000383ffff */
.L_x_22:
[----:B------:R-:W0:Y:S02]  /*1bd90*/  SYNCS.PHASECHK.TRANS64.TRYWAIT P0, [R12+URZ], R3 ;  /* 0x000000030c0075a7 */ /* 0x000e2400080011ff */
[----:B0-----:R-:W-:Y:S05]  /*1bda0*/  @!P0 BRA `(.L_x_22) ;  /* 0xfffffffc00f88947 */ /* 0x001fea000383ffff */
[----:B------:R-:W-:Y:S05]  /*1bdb0*/  BRA `(.L_x_28) ;  /* 0xffffff6c00307947 */ /* 0x000fea000383ffff */
        .weak           $__internal_0_$__cuda_sm10x_tcgen05_guardrail_trap_col_being_dealloced_not_returned_by_alloc
        .type           $__internal_0_$__cuda_sm10x_tcgen05_guardrail_trap_col_being_dealloced_not_returned_by_alloc,@function
        .size           $__internal_0_$__cuda_sm10x_tcgen05_guardrail_trap_col_being_dealloced_not_returned_by_alloc,($__internal_1_$__cuda_sm10x_tcgen05_guardrail_trap_phase_invalid_during_alloc - $__internal_0_$__cuda_sm10x_tcgen05_guardrail_trap_col_being_dealloced_not_returned_by_alloc)
$__internal_0_$__cuda_sm10x_tcgen05_guardrail_trap_col_being_dealloced_not_returned_by_alloc:
[----:B------:R-:W-:Y:S05]  /*1bdc0*/  BPT.TRAP 0x1 ;  /* 0x000000040000795c */ /* 0x000fea0000300000 */
[----:B------:R-:W-:-:S04]  /*1bdd0*/  IMAD.MOV.U32 R3, RZ, RZ, 0x0 ;  /* 0x00000000ff037424 */ /* 0x000fc800078e00ff */
[----:B------:R-:W-:Y:S05]  /*1bde0*/  RET.REL.NODEC R2 `(attn_fwd) ;  /* 0xfffffe4002847950 */ /* 0x000fea0003c3ffff */
        .weak           $__internal_1_$__cuda_sm10x_tcgen05_guardrail_trap_phase_invalid_during_alloc
        .type           $__internal_1_$__cuda_sm10x_tcgen05_guardrail_trap_phase_invalid_during_alloc,@function
        .size           $__internal_1_$__cuda_sm10x_tcgen05_guardrail_trap_phase_invalid_during_alloc,($__internal_2_$__cuda_sm10x_tcgen05_guardrail_trap_unallocated_columns_being_dealloced - $__internal_1_$__cuda_sm10x_tcgen05_guardrail_trap_phase_invalid_during_alloc)
$__internal_1_$__cuda_sm10x_tcgen05_guardrail_trap_phase_invalid_during_alloc:
[----:B------:R-:W-:Y:S05]  /*1bdf0*/  BPT.TRAP 0x1 ;  /* 0x000000040000795c */ /* 0x000fea0000300000 */
[----:B------:R-:W-:-:S04]  /*1be00*/  HFMA2 R3, -RZ, RZ, 0, 0 ;  /* 0x00000000ff037431 */ /* 0x000fc800000001ff */
[----:B------:R-:W-:Y:S05]  /*1be10*/  RET.REL.NODEC R2 `(attn_fwd) ;  /* 0xfffffe4002787950 */ /* 0x000fea0003c3ffff */
        .weak           $__internal_2_$__cuda_sm10x_tcgen05_guardrail_trap_unallocated_columns_being_dealloced
        .type           $__internal_2_$__cuda_sm10x_tcgen05_guardrail_trap_unallocated_columns_being_dealloced,@function
        .size           $__internal_2_$__cuda_sm10x_tcgen05_guardrail_trap_unallocated_columns_being_dealloced,(.L_x_32 - $__internal_2_$__cuda_sm10x_tcgen05_guardrail_trap_unallocated_columns_being_dealloced)
$__internal_2_$__cuda_sm10x_tcgen05_guardrail_trap_unallocated_columns_being_dealloced:
[----:B------:R-:W-:Y:S05]  /*1be20*/  BPT.TRAP 0x1 ;  /* 0x000000040000795c */ /* 0x000fea0000300000 */
[----:B------:R-:W-:-:S04]  /*1be30*/  IMAD.MOV.U32 R3, RZ, RZ, 0x0 ;  /* 0x00000000ff037424 */ /* 0x000fc800078e00ff */
[----:B------:R-:W-:Y:S05]  /*1be40*/  RET.REL.NODEC R2 `(attn_fwd) ;  /* 0xfffffe40026c7950 */ /* 0x000fea0003c3ffff */
.L_x_29:
[----:B------:R-:W-:-:S00]  /*1be50*/  BRA `(.L_x_29) ;  /* 0xfffffffc00fc7947 */ /* 0x000fc0000383ffff */
[----:B------:R-:W-:-:S00]  /*1be60*/  NOP ;  /* 0x0000000000007918 */ /* 0x000fc00000000000 */
        /* <DEDUP_REMOVED lines=9> */
.L_x_32:


//--------------------- .nv.global.init           --------------------------
	.section	.nv.global.init,"aw",@progbits
.nv.global.init:
	.type		_$_str,@object
	.size		_$_str,(.L_3 - _$_str)
_$_str:
        /*0000*/ 	.byte	0x5f, 0x5f, 0x43, 0x55, 0x44, 0x41, 0x5f, 0x46, 0x54, 0x5a, 0x00
.L_3:


//--------------------- .nv.shared.attn_fwd       --------------------------
	.section	.nv.shared.attn_fwd,"aw",@nobits
	.sectionflags	@""
	.align	16
	.zero		1024


//--------------------- .nv.shared.reserved.0     --------------------------
	.section	.nv.shared.reserved.0,"aw",@nobits
	.align	8
	.weak		__nv_reservedSMEM_offset_0_alias
	.size		__nv_reservedSMEM_offset_0_alias, 0, 64
	.other		__nv_reservedSMEM_offset_0_alias,@"STO_CUDA_RESERVED_SHARED STV_DEFAULT"
__nv_reservedSMEM_offset_0_alias:
	.zero		0
.nv.shared.reserved.0:
	.zero		64
	.weak		__nv_reservedSMEM_allocation_phase
	.type		__nv_reservedSMEM_allocation_phase,@object
	.size		__nv_reservedSMEM_allocation_phase,(.L_0 - __nv_reservedSMEM_allocation_phase)
__nv_reservedSMEM_allocation_phase:
	.zero		1
.L_0:
	.zero		7
	.weak		__nv_reservedSMEM_devtool_atexit_pc
	.type		__nv_reservedSMEM_devtool_atexit_pc,@object
	.size		__nv_reservedSMEM_devtool_atexit_pc,(__nv_reservedSMEM_allocation_mask - __nv_reservedSMEM_devtool_atexit_pc)
__nv_reservedSMEM_devtool_atexit_pc:
	.zero		8
	.weak		__nv_reservedSMEM_allocation_mask
	.type		__nv_reservedSMEM_allocation_mask,@object
	.size		__nv_reservedSMEM_allocation_mask,(.L_2 - __nv_reservedSMEM_allocation_mask)
__nv_reservedSMEM_allocation_mask:
	.zero		4
.L_2:


//--------------------- .nv.constant0.attn_fwd    --------------------------
	.section	.nv.constant0.attn_fwd,"a",@progbits
	.sectionflags	@""
	.align	4
.nv.constant0.attn_fwd:
	.zero		1032


//--------------------- SYMBOLS --------------------------

	.type		.nv.reservedSmem.offset0,@object
	.size		.nv.reservedSmem.offset0,0x4
	.type		.nv.reservedSmem.cap,@object
	.size		.nv.reservedSmem.cap,0x4
